//
// Generated by NVIDIA NVVM Compiler
//
// Compiler Build ID: CL-36424714
// Cuda compilation tools, release 13.0, V13.0.88
// Based on NVVM 20.0.0
//

.version 9.0
.target sm_100
.address_size 64

	// .globl	_Z18_hhlpLinearForwardILi64EfEvPKT0_S2_S2_PS0_iii
// _ZZ18_hhlpLinearForwardILi64EfEvPKT0_S2_S2_PS0_iiiE6result has been demoted
// _ZZ18_hhlpLinearForwardILi64EdEvPKT0_S2_S2_PS0_iiiE6result has been demoted
// _ZZ18_hhlpLinearForwardILi64E6__halfEvPKT0_S3_S3_PS1_iiiE6result has been demoted

.visible .entry _Z18_hhlpLinearForwardILi64EfEvPKT0_S2_S2_PS0_iii(
	.param .u64 .ptr .align 1 _Z18_hhlpLinearForwardILi64EfEvPKT0_S2_S2_PS0_iii_param_0,
	.param .u64 .ptr .align 1 _Z18_hhlpLinearForwardILi64EfEvPKT0_S2_S2_PS0_iii_param_1,
	.param .u64 .ptr .align 1 _Z18_hhlpLinearForwardILi64EfEvPKT0_S2_S2_PS0_iii_param_2,
	.param .u64 .ptr .align 1 _Z18_hhlpLinearForwardILi64EfEvPKT0_S2_S2_PS0_iii_param_3,
	.param .u32 _Z18_hhlpLinearForwardILi64EfEvPKT0_S2_S2_PS0_iii_param_4,
	.param .u32 _Z18_hhlpLinearForwardILi64EfEvPKT0_S2_S2_PS0_iii_param_5,
	.param .u32 _Z18_hhlpLinearForwardILi64EfEvPKT0_S2_S2_PS0_iii_param_6
)
{
	.reg .pred 	%p<17>;
	.reg .b32 	%r<94>;
	.reg .b32 	%f<132>;
	.reg .b64 	%rd<79>;
	// demoted variable
	.shared .align 4 .b8 _ZZ18_hhlpLinearForwardILi64EfEvPKT0_S2_S2_PS0_iiiE6result[16384];
	ld.param.u64 	%rd5, [_Z18_hhlpLinearForwardILi64EfEvPKT0_S2_S2_PS0_iii_param_0];
	ld.param.u64 	%rd3, [_Z18_hhlpLinearForwardILi64EfEvPKT0_S2_S2_PS0_iii_param_1];
	ld.param.u64 	%rd6, [_Z18_hhlpLinearForwardILi64EfEvPKT0_S2_S2_PS0_iii_param_2];
	ld.param.u64 	%rd4, [_Z18_hhlpLinearForwardILi64EfEvPKT0_S2_S2_PS0_iii_param_3];
	ld.param.u32 	%r39, [_Z18_hhlpLinearForwardILi64EfEvPKT0_S2_S2_PS0_iii_param_4];
	ld.param.u32 	%r40, [_Z18_hhlpLinearForwardILi64EfEvPKT0_S2_S2_PS0_iii_param_5];
	ld.param.u32 	%r41, [_Z18_hhlpLinearForwardILi64EfEvPKT0_S2_S2_PS0_iii_param_6];
	cvta.to.global.u64 	%rd1, %rd6;
	cvta.to.global.u64 	%rd2, %rd5;
	mov.u32 	%r42, %ctaid.y;
	shl.b32 	%r43, %r42, 6;
	mov.u32 	%r1, %tid.y;
	add.s32 	%r2, %r43, %r1;
	setp.ge.s32 	%p1, %r2, %r41;
	@%p1 bra 	$L__BB0_29;
	shl.b32 	%r44, %r1, 8;
	mov.u32 	%r45, _ZZ18_hhlpLinearForwardILi64EfEvPKT0_S2_S2_PS0_iiiE6result;
	add.s32 	%r3, %r45, %r44;
	mov.u32 	%r4, %tid.x;
	shl.b32 	%r46, %r4, 2;
	add.s32 	%r5, %r3, %r46;
	mov.b32 	%r47, 0;
	st.shared.u32 	[%r5], %r47;
	setp.ge.s32 	%p2, %r4, %r39;
	@%p2 bra 	$L__BB0_16;
	mov.u32 	%r48, %ctaid.x;
	mul.lo.s32 	%r6, %r39, %r48;
	mul.lo.s32 	%r7, %r39, %r2;
	not.b32 	%r49, %r4;
	add.s32 	%r50, %r39, %r49;
	shr.u32 	%r51, %r50, 6;
	add.s32 	%r8, %r51, 1;
	and.b32  	%r9, %r8, 15;
	setp.lt.u32 	%p3, %r50, 960;
	mov.f32 	%f131, 0f00000000;
	mov.u32 	%r89, %r4;
	@%p3 bra 	$L__BB0_6;
	add.s32 	%r87, %r4, 512;
	add.s32 	%r86, %r4, %r7;
	add.s32 	%r85, %r4, %r6;
	and.b32  	%r52, %r8, 134217712;
	neg.s32 	%r84, %r52;
	mov.f32 	%f131, 0f00000000;
$L__BB0_4:
	.pragma "nounroll";
	mul.wide.u32 	%rd7, %r85, 4;
	add.s64 	%rd8, %rd2, %rd7;
	ld.global.f32 	%f17, [%rd8];
	mul.wide.s32 	%rd9, %r86, 4;
	add.s64 	%rd10, %rd1, %rd9;
	ld.global.f32 	%f18, [%rd10];
	fma.rn.f32 	%f19, %f17, %f18, %f131;
	add.s32 	%r53, %r85, 64;
	mul.wide.u32 	%rd11, %r53, 4;
	add.s64 	%rd12, %rd2, %rd11;
	ld.global.f32 	%f20, [%rd12];
	ld.global.f32 	%f21, [%rd10+256];
	fma.rn.f32 	%f22, %f20, %f21, %f19;
	add.s32 	%r54, %r85, 128;
	mul.wide.u32 	%rd13, %r54, 4;
	add.s64 	%rd14, %rd2, %rd13;
	ld.global.f32 	%f23, [%rd14];
	ld.global.f32 	%f24, [%rd10+512];
	fma.rn.f32 	%f25, %f23, %f24, %f22;
	add.s32 	%r55, %r85, 192;
	mul.wide.u32 	%rd15, %r55, 4;
	add.s64 	%rd16, %rd2, %rd15;
	ld.global.f32 	%f26, [%rd16];
	ld.global.f32 	%f27, [%rd10+768];
	fma.rn.f32 	%f28, %f26, %f27, %f25;
	add.s32 	%r56, %r85, 256;
	mul.wide.u32 	%rd17, %r56, 4;
	add.s64 	%rd18, %rd2, %rd17;
	ld.global.f32 	%f29, [%rd18];
	ld.global.f32 	%f30, [%rd10+1024];
	fma.rn.f32 	%f31, %f29, %f30, %f28;
	add.s32 	%r57, %r85, 320;
	mul.wide.u32 	%rd19, %r57, 4;
	add.s64 	%rd20, %rd2, %rd19;
	ld.global.f32 	%f32, [%rd20];
	ld.global.f32 	%f33, [%rd10+1280];
	fma.rn.f32 	%f34, %f32, %f33, %f31;
	add.s32 	%r58, %r85, 384;
	mul.wide.u32 	%rd21, %r58, 4;
	add.s64 	%rd22, %rd2, %rd21;
	ld.global.f32 	%f35, [%rd22];
	ld.global.f32 	%f36, [%rd10+1536];
	fma.rn.f32 	%f37, %f35, %f36, %f34;
	add.s32 	%r59, %r85, 448;
	mul.wide.u32 	%rd23, %r59, 4;
	add.s64 	%rd24, %rd2, %rd23;
	ld.global.f32 	%f38, [%rd24];
	ld.global.f32 	%f39, [%rd10+1792];
	fma.rn.f32 	%f40, %f38, %f39, %f37;
	add.s32 	%r60, %r85, 512;
	mul.wide.u32 	%rd25, %r60, 4;
	add.s64 	%rd26, %rd2, %rd25;
	ld.global.f32 	%f41, [%rd26];
	ld.global.f32 	%f42, [%rd10+2048];
	fma.rn.f32 	%f43, %f41, %f42, %f40;
	add.s32 	%r61, %r85, 576;
	mul.wide.u32 	%rd27, %r61, 4;
	add.s64 	%rd28, %rd2, %rd27;
	ld.global.f32 	%f44, [%rd28];
	ld.global.f32 	%f45, [%rd10+2304];
	fma.rn.f32 	%f46, %f44, %f45, %f43;
	add.s32 	%r62, %r85, 640;
	mul.wide.u32 	%rd29, %r62, 4;
	add.s64 	%rd30, %rd2, %rd29;
	ld.global.f32 	%f47, [%rd30];
	ld.global.f32 	%f48, [%rd10+2560];
	fma.rn.f32 	%f49, %f47, %f48, %f46;
	add.s32 	%r63, %r85, 704;
	mul.wide.u32 	%rd31, %r63, 4;
	add.s64 	%rd32, %rd2, %rd31;
	ld.global.f32 	%f50, [%rd32];
	ld.global.f32 	%f51, [%rd10+2816];
	fma.rn.f32 	%f52, %f50, %f51, %f49;
	add.s32 	%r64, %r85, 768;
	mul.wide.u32 	%rd33, %r64, 4;
	add.s64 	%rd34, %rd2, %rd33;
	ld.global.f32 	%f53, [%rd34];
	ld.global.f32 	%f54, [%rd10+3072];
	fma.rn.f32 	%f55, %f53, %f54, %f52;
	add.s32 	%r65, %r85, 832;
	mul.wide.u32 	%rd35, %r65, 4;
	add.s64 	%rd36, %rd2, %rd35;
	ld.global.f32 	%f56, [%rd36];
	ld.global.f32 	%f57, [%rd10+3328];
	fma.rn.f32 	%f58, %f56, %f57, %f55;
	add.s32 	%r66, %r85, 896;
	mul.wide.u32 	%rd37, %r66, 4;
	add.s64 	%rd38, %rd2, %rd37;
	ld.global.f32 	%f59, [%rd38];
	ld.global.f32 	%f60, [%rd10+3584];
	fma.rn.f32 	%f61, %f59, %f60, %f58;
	add.s32 	%r67, %r85, 960;
	mul.wide.u32 	%rd39, %r67, 4;
	add.s64 	%rd40, %rd2, %rd39;
	ld.global.f32 	%f62, [%rd40];
	ld.global.f32 	%f63, [%rd10+3840];
	fma.rn.f32 	%f131, %f62, %f63, %f61;
	add.s32 	%r87, %r87, 1024;
	add.s32 	%r86, %r86, 1024;
	add.s32 	%r85, %r85, 1024;
	add.s32 	%r84, %r84, 16;
	setp.ne.s32 	%p4, %r84, 0;
	@%p4 bra 	$L__BB0_4;
	add.s32 	%r89, %r87, -512;
$L__BB0_6:
	setp.eq.s32 	%p5, %r9, 0;
	@%p5 bra 	$L__BB0_15;
	and.b32  	%r24, %r8, 7;
	setp.lt.u32 	%p6, %r9, 8;
	@%p6 bra 	$L__BB0_9;
	add.s32 	%r68, %r89, %r6;
	mul.wide.u32 	%rd41, %r68, 4;
	add.s64 	%rd42, %rd2, %rd41;
	ld.global.f32 	%f65, [%rd42];
	add.s32 	%r69, %r89, %r7;
	mul.wide.s32 	%rd43, %r69, 4;
	add.s64 	%rd44, %rd1, %rd43;
	ld.global.f32 	%f66, [%rd44];
	fma.rn.f32 	%f67, %f65, %f66, %f131;
	add.s32 	%r70, %r68, 64;
	mul.wide.u32 	%rd45, %r70, 4;
	add.s64 	%rd46, %rd2, %rd45;
	ld.global.f32 	%f68, [%rd46];
	ld.global.f32 	%f69, [%rd44+256];
	fma.rn.f32 	%f70, %f68, %f69, %f67;
	add.s32 	%r71, %r68, 128;
	mul.wide.u32 	%rd47, %r71, 4;
	add.s64 	%rd48, %rd2, %rd47;
	ld.global.f32 	%f71, [%rd48];
	ld.global.f32 	%f72, [%rd44+512];
	fma.rn.f32 	%f73, %f71, %f72, %f70;
	add.s32 	%r72, %r68, 192;
	mul.wide.u32 	%rd49, %r72, 4;
	add.s64 	%rd50, %rd2, %rd49;
	ld.global.f32 	%f74, [%rd50];
	ld.global.f32 	%f75, [%rd44+768];
	fma.rn.f32 	%f76, %f74, %f75, %f73;
	add.s32 	%r73, %r68, 256;
	mul.wide.u32 	%rd51, %r73, 4;
	add.s64 	%rd52, %rd2, %rd51;
	ld.global.f32 	%f77, [%rd52];
	ld.global.f32 	%f78, [%rd44+1024];
	fma.rn.f32 	%f79, %f77, %f78, %f76;
	add.s32 	%r74, %r68, 320;
	mul.wide.u32 	%rd53, %r74, 4;
	add.s64 	%rd54, %rd2, %rd53;
	ld.global.f32 	%f80, [%rd54];
	ld.global.f32 	%f81, [%rd44+1280];
	fma.rn.f32 	%f82, %f80, %f81, %f79;
	add.s32 	%r75, %r68, 384;
	mul.wide.u32 	%rd55, %r75, 4;
	add.s64 	%rd56, %rd2, %rd55;
	ld.global.f32 	%f83, [%rd56];
	ld.global.f32 	%f84, [%rd44+1536];
	fma.rn.f32 	%f85, %f83, %f84, %f82;
	add.s32 	%r76, %r68, 448;
	mul.wide.u32 	%rd57, %r76, 4;
	add.s64 	%rd58, %rd2, %rd57;
	ld.global.f32 	%f86, [%rd58];
	ld.global.f32 	%f87, [%rd44+1792];
	fma.rn.f32 	%f131, %f86, %f87, %f85;
	add.s32 	%r89, %r89, 512;
$L__BB0_9:
	setp.eq.s32 	%p7, %r24, 0;
	@%p7 bra 	$L__BB0_15;
	and.b32  	%r27, %r8, 3;
	setp.lt.u32 	%p8, %r24, 4;
	@%p8 bra 	$L__BB0_12;
	add.s32 	%r77, %r89, %r6;
	mul.wide.u32 	%rd59, %r77, 4;
	add.s64 	%rd60, %rd2, %rd59;
	ld.global.f32 	%f89, [%rd60];
	add.s32 	%r78, %r89, %r7;
	mul.wide.s32 	%rd61, %r78, 4;
	add.s64 	%rd62, %rd1, %rd61;
	ld.global.f32 	%f90, [%rd62];
	fma.rn.f32 	%f91, %f89, %f90, %f131;
	add.s32 	%r79, %r77, 64;
	mul.wide.u32 	%rd63, %r79, 4;
	add.s64 	%rd64, %rd2, %rd63;
	ld.global.f32 	%f92, [%rd64];
	ld.global.f32 	%f93, [%rd62+256];
	fma.rn.f32 	%f94, %f92, %f93, %f91;
	add.s32 	%r80, %r77, 128;
	mul.wide.u32 	%rd65, %r80, 4;
	add.s64 	%rd66, %rd2, %rd65;
	ld.global.f32 	%f95, [%rd66];
	ld.global.f32 	%f96, [%rd62+512];
	fma.rn.f32 	%f97, %f95, %f96, %f94;
	add.s32 	%r81, %r77, 192;
	mul.wide.u32 	%rd67, %r81, 4;
	add.s64 	%rd68, %rd2, %rd67;
	ld.global.f32 	%f98, [%rd68];
	ld.global.f32 	%f99, [%rd62+768];
	fma.rn.f32 	%f131, %f98, %f99, %f97;
	add.s32 	%r89, %r89, 256;
$L__BB0_12:
	setp.eq.s32 	%p9, %r27, 0;
	@%p9 bra 	$L__BB0_15;
	add.s32 	%r93, %r89, %r7;
	add.s32 	%r92, %r89, %r6;
	neg.s32 	%r91, %r27;
$L__BB0_14:
	.pragma "nounroll";
	mul.wide.s32 	%rd69, %r93, 4;
	add.s64 	%rd70, %rd1, %rd69;
	mul.wide.u32 	%rd71, %r92, 4;
	add.s64 	%rd72, %rd2, %rd71;
	ld.global.f32 	%f100, [%rd72];
	ld.global.f32 	%f101, [%rd70];
	fma.rn.f32 	%f131, %f100, %f101, %f131;
	add.s32 	%r93, %r93, 64;
	add.s32 	%r92, %r92, 64;
	add.s32 	%r91, %r91, 1;
	setp.ne.s32 	%p10, %r91, 0;
	@%p10 bra 	$L__BB0_14;
$L__BB0_15:
	st.shared.f32 	[%r5], %f131;
$L__BB0_16:
	bar.sync 	0;
	setp.gt.u32 	%p11, %r4, 31;
	@%p11 bra 	$L__BB0_18;
	ld.shared.f32 	%f102, [%r5+128];
	ld.shared.f32 	%f103, [%r5];
	add.f32 	%f104, %f102, %f103;
	st.shared.f32 	[%r5], %f104;
$L__BB0_18:
	setp.gt.u32 	%p12, %r4, 15;
	@%p12 bra 	$L__BB0_20;
	ld.shared.f32 	%f105, [%r5+64];
	ld.shared.f32 	%f106, [%r5];
	add.f32 	%f107, %f105, %f106;
	st.shared.f32 	[%r5], %f107;
$L__BB0_20:
	setp.gt.u32 	%p13, %r4, 7;
	@%p13 bra 	$L__BB0_22;
	ld.shared.f32 	%f108, [%r5+32];
	ld.shared.f32 	%f109, [%r5];
	add.f32 	%f110, %f108, %f109;
	st.shared.f32 	[%r5], %f110;
$L__BB0_22:
	setp.gt.u32 	%p14, %r4, 3;
	@%p14 bra 	$L__BB0_24;
	ld.shared.f32 	%f111, [%r5+16];
	ld.shared.f32 	%f112, [%r5];
	add.f32 	%f113, %f111, %f112;
	st.shared.f32 	[%r5], %f113;
$L__BB0_24:
	setp.gt.u32 	%p15, %r4, 1;
	@%p15 bra 	$L__BB0_26;
	ld.shared.f32 	%f114, [%r5+8];
	ld.shared.f32 	%f115, [%r5];
	add.f32 	%f116, %f114, %f115;
	st.shared.f32 	[%r5], %f116;
$L__BB0_26:
	setp.ne.s32 	%p16, %r4, 0;
	@%p16 bra 	$L__BB0_28;
	ld.shared.f32 	%f117, [%r3+4];
	ld.shared.f32 	%f118, [%r5];
	add.f32 	%f119, %f117, %f118;
	st.shared.f32 	[%r5], %f119;
$L__BB0_28:
	ld.shared.f32 	%f120, [%r3];
	mov.u32 	%r82, %ctaid.x;
	cvta.to.global.u64 	%rd73, %rd3;
	mul.wide.u32 	%rd74, %r82, 4;
	add.s64 	%rd75, %rd73, %rd74;
	ld.global.f32 	%f121, [%rd75];
	add.f32 	%f122, %f120, %f121;
	mad.lo.s32 	%r83, %r40, %r2, %r82;
	cvta.to.global.u64 	%rd76, %rd4;
	mul.wide.u32 	%rd77, %r83, 4;
	add.s64 	%rd78, %rd76, %rd77;
	st.global.f32 	[%rd78], %f122;
$L__BB0_29:
	ret;

}
	// .globl	_Z18_hhlpLinearForwardILi64EdEvPKT0_S2_S2_PS0_iii
.visible .entry _Z18_hhlpLinearForwardILi64EdEvPKT0_S2_S2_PS0_iii(
	.param .u64 .ptr .align 1 _Z18_hhlpLinearForwardILi64EdEvPKT0_S2_S2_PS0_iii_param_0,
	.param .u64 .ptr .align 1 _Z18_hhlpLinearForwardILi64EdEvPKT0_S2_S2_PS0_iii_param_1,
	.param .u64 .ptr .align 1 _Z18_hhlpLinearForwardILi64EdEvPKT0_S2_S2_PS0_iii_param_2,
	.param .u64 .ptr .align 1 _Z18_hhlpLinearForwardILi64EdEvPKT0_S2_S2_PS0_iii_param_3,
	.param .u32 _Z18_hhlpLinearForwardILi64EdEvPKT0_S2_S2_PS0_iii_param_4,
	.param .u32 _Z18_hhlpLinearForwardILi64EdEvPKT0_S2_S2_PS0_iii_param_5,
	.param .u32 _Z18_hhlpLinearForwardILi64EdEvPKT0_S2_S2_PS0_iii_param_6
)
{
	.reg .pred 	%p<17>;
	.reg .b32 	%r<93>;
	.reg .b64 	%rd<80>;
	.reg .b64 	%fd<132>;
	// demoted variable
	.shared .align 8 .b8 _ZZ18_hhlpLinearForwardILi64EdEvPKT0_S2_S2_PS0_iiiE6result[32768];
	ld.param.u64 	%rd5, [_Z18_hhlpLinearForwardILi64EdEvPKT0_S2_S2_PS0_iii_param_0];
	ld.param.u64 	%rd3, [_Z18_hhlpLinearForwardILi64EdEvPKT0_S2_S2_PS0_iii_param_1];
	ld.param.u64 	%rd6, [_Z18_hhlpLinearForwardILi64EdEvPKT0_S2_S2_PS0_iii_param_2];
	ld.param.u64 	%rd4, [_Z18_hhlpLinearForwardILi64EdEvPKT0_S2_S2_PS0_iii_param_3];
	ld.param.u32 	%r39, [_Z18_hhlpLinearForwardILi64EdEvPKT0_S2_S2_PS0_iii_param_4];
	ld.param.u32 	%r40, [_Z18_hhlpLinearForwardILi64EdEvPKT0_S2_S2_PS0_iii_param_5];
	ld.param.u32 	%r41, [_Z18_hhlpLinearForwardILi64EdEvPKT0_S2_S2_PS0_iii_param_6];
	cvta.to.global.u64 	%rd1, %rd6;
	cvta.to.global.u64 	%rd2, %rd5;
	mov.u32 	%r42, %ctaid.y;
	shl.b32 	%r43, %r42, 6;
	mov.u32 	%r1, %tid.y;
	add.s32 	%r2, %r43, %r1;
	setp.ge.s32 	%p1, %r2, %r41;
	@%p1 bra 	$L__BB1_29;
	shl.b32 	%r44, %r1, 9;
	mov.u32 	%r45, _ZZ18_hhlpLinearForwardILi64EdEvPKT0_S2_S2_PS0_iiiE6result;
	add.s32 	%r3, %r45, %r44;
	mov.u32 	%r4, %tid.x;
	shl.b32 	%r46, %r4, 3;
	add.s32 	%r5, %r3, %r46;
	mov.b64 	%rd7, 0;
	st.shared.u64 	[%r5], %rd7;
	setp.ge.s32 	%p2, %r4, %r39;
	@%p2 bra 	$L__BB1_16;
	mov.u32 	%r47, %ctaid.x;
	mul.lo.s32 	%r6, %r39, %r47;
	mul.lo.s32 	%r7, %r39, %r2;
	not.b32 	%r48, %r4;
	add.s32 	%r49, %r39, %r48;
	shr.u32 	%r50, %r49, 6;
	add.s32 	%r8, %r50, 1;
	and.b32  	%r9, %r8, 15;
	setp.lt.u32 	%p3, %r49, 960;
	mov.f64 	%fd131, 0d0000000000000000;
	mov.u32 	%r88, %r4;
	@%p3 bra 	$L__BB1_6;
	add.s32 	%r86, %r4, 512;
	add.s32 	%r85, %r4, %r7;
	add.s32 	%r84, %r4, %r6;
	and.b32  	%r51, %r8, 134217712;
	neg.s32 	%r83, %r51;
	mov.f64 	%fd131, 0d0000000000000000;
$L__BB1_4:
	.pragma "nounroll";
	mul.wide.u32 	%rd8, %r84, 8;
	add.s64 	%rd9, %rd2, %rd8;
	ld.global.f64 	%fd17, [%rd9];
	mul.wide.s32 	%rd10, %r85, 8;
	add.s64 	%rd11, %rd1, %rd10;
	ld.global.f64 	%fd18, [%rd11];
	fma.rn.f64 	%fd19, %fd17, %fd18, %fd131;
	add.s32 	%r52, %r84, 64;
	mul.wide.u32 	%rd12, %r52, 8;
	add.s64 	%rd13, %rd2, %rd12;
	ld.global.f64 	%fd20, [%rd13];
	ld.global.f64 	%fd21, [%rd11+512];
	fma.rn.f64 	%fd22, %fd20, %fd21, %fd19;
	add.s32 	%r53, %r84, 128;
	mul.wide.u32 	%rd14, %r53, 8;
	add.s64 	%rd15, %rd2, %rd14;
	ld.global.f64 	%fd23, [%rd15];
	ld.global.f64 	%fd24, [%rd11+1024];
	fma.rn.f64 	%fd25, %fd23, %fd24, %fd22;
	add.s32 	%r54, %r84, 192;
	mul.wide.u32 	%rd16, %r54, 8;
	add.s64 	%rd17, %rd2, %rd16;
	ld.global.f64 	%fd26, [%rd17];
	ld.global.f64 	%fd27, [%rd11+1536];
	fma.rn.f64 	%fd28, %fd26, %fd27, %fd25;
	add.s32 	%r55, %r84, 256;
	mul.wide.u32 	%rd18, %r55, 8;
	add.s64 	%rd19, %rd2, %rd18;
	ld.global.f64 	%fd29, [%rd19];
	ld.global.f64 	%fd30, [%rd11+2048];
	fma.rn.f64 	%fd31, %fd29, %fd30, %fd28;
	add.s32 	%r56, %r84, 320;
	mul.wide.u32 	%rd20, %r56, 8;
	add.s64 	%rd21, %rd2, %rd20;
	ld.global.f64 	%fd32, [%rd21];
	ld.global.f64 	%fd33, [%rd11+2560];
	fma.rn.f64 	%fd34, %fd32, %fd33, %fd31;
	add.s32 	%r57, %r84, 384;
	mul.wide.u32 	%rd22, %r57, 8;
	add.s64 	%rd23, %rd2, %rd22;
	ld.global.f64 	%fd35, [%rd23];
	ld.global.f64 	%fd36, [%rd11+3072];
	fma.rn.f64 	%fd37, %fd35, %fd36, %fd34;
	add.s32 	%r58, %r84, 448;
	mul.wide.u32 	%rd24, %r58, 8;
	add.s64 	%rd25, %rd2, %rd24;
	ld.global.f64 	%fd38, [%rd25];
	ld.global.f64 	%fd39, [%rd11+3584];
	fma.rn.f64 	%fd40, %fd38, %fd39, %fd37;
	add.s32 	%r59, %r84, 512;
	mul.wide.u32 	%rd26, %r59, 8;
	add.s64 	%rd27, %rd2, %rd26;
	ld.global.f64 	%fd41, [%rd27];
	ld.global.f64 	%fd42, [%rd11+4096];
	fma.rn.f64 	%fd43, %fd41, %fd42, %fd40;
	add.s32 	%r60, %r84, 576;
	mul.wide.u32 	%rd28, %r60, 8;
	add.s64 	%rd29, %rd2, %rd28;
	ld.global.f64 	%fd44, [%rd29];
	ld.global.f64 	%fd45, [%rd11+4608];
	fma.rn.f64 	%fd46, %fd44, %fd45, %fd43;
	add.s32 	%r61, %r84, 640;
	mul.wide.u32 	%rd30, %r61, 8;
	add.s64 	%rd31, %rd2, %rd30;
	ld.global.f64 	%fd47, [%rd31];
	ld.global.f64 	%fd48, [%rd11+5120];
	fma.rn.f64 	%fd49, %fd47, %fd48, %fd46;
	add.s32 	%r62, %r84, 704;
	mul.wide.u32 	%rd32, %r62, 8;
	add.s64 	%rd33, %rd2, %rd32;
	ld.global.f64 	%fd50, [%rd33];
	ld.global.f64 	%fd51, [%rd11+5632];
	fma.rn.f64 	%fd52, %fd50, %fd51, %fd49;
	add.s32 	%r63, %r84, 768;
	mul.wide.u32 	%rd34, %r63, 8;
	add.s64 	%rd35, %rd2, %rd34;
	ld.global.f64 	%fd53, [%rd35];
	ld.global.f64 	%fd54, [%rd11+6144];
	fma.rn.f64 	%fd55, %fd53, %fd54, %fd52;
	add.s32 	%r64, %r84, 832;
	mul.wide.u32 	%rd36, %r64, 8;
	add.s64 	%rd37, %rd2, %rd36;
	ld.global.f64 	%fd56, [%rd37];
	ld.global.f64 	%fd57, [%rd11+6656];
	fma.rn.f64 	%fd58, %fd56, %fd57, %fd55;
	add.s32 	%r65, %r84, 896;
	mul.wide.u32 	%rd38, %r65, 8;
	add.s64 	%rd39, %rd2, %rd38;
	ld.global.f64 	%fd59, [%rd39];
	ld.global.f64 	%fd60, [%rd11+7168];
	fma.rn.f64 	%fd61, %fd59, %fd60, %fd58;
	add.s32 	%r66, %r84, 960;
	mul.wide.u32 	%rd40, %r66, 8;
	add.s64 	%rd41, %rd2, %rd40;
	ld.global.f64 	%fd62, [%rd41];
	ld.global.f64 	%fd63, [%rd11+7680];
	fma.rn.f64 	%fd131, %fd62, %fd63, %fd61;
	add.s32 	%r86, %r86, 1024;
	add.s32 	%r85, %r85, 1024;
	add.s32 	%r84, %r84, 1024;
	add.s32 	%r83, %r83, 16;
	setp.ne.s32 	%p4, %r83, 0;
	@%p4 bra 	$L__BB1_4;
	add.s32 	%r88, %r86, -512;
$L__BB1_6:
	setp.eq.s32 	%p5, %r9, 0;
	@%p5 bra 	$L__BB1_15;
	and.b32  	%r24, %r8, 7;
	setp.lt.u32 	%p6, %r9, 8;
	@%p6 bra 	$L__BB1_9;
	add.s32 	%r67, %r88, %r6;
	mul.wide.u32 	%rd42, %r67, 8;
	add.s64 	%rd43, %rd2, %rd42;
	ld.global.f64 	%fd65, [%rd43];
	add.s32 	%r68, %r88, %r7;
	mul.wide.s32 	%rd44, %r68, 8;
	add.s64 	%rd45, %rd1, %rd44;
	ld.global.f64 	%fd66, [%rd45];
	fma.rn.f64 	%fd67, %fd65, %fd66, %fd131;
	add.s32 	%r69, %r67, 64;
	mul.wide.u32 	%rd46, %r69, 8;
	add.s64 	%rd47, %rd2, %rd46;
	ld.global.f64 	%fd68, [%rd47];
	ld.global.f64 	%fd69, [%rd45+512];
	fma.rn.f64 	%fd70, %fd68, %fd69, %fd67;
	add.s32 	%r70, %r67, 128;
	mul.wide.u32 	%rd48, %r70, 8;
	add.s64 	%rd49, %rd2, %rd48;
	ld.global.f64 	%fd71, [%rd49];
	ld.global.f64 	%fd72, [%rd45+1024];
	fma.rn.f64 	%fd73, %fd71, %fd72, %fd70;
	add.s32 	%r71, %r67, 192;
	mul.wide.u32 	%rd50, %r71, 8;
	add.s64 	%rd51, %rd2, %rd50;
	ld.global.f64 	%fd74, [%rd51];
	ld.global.f64 	%fd75, [%rd45+1536];
	fma.rn.f64 	%fd76, %fd74, %fd75, %fd73;
	add.s32 	%r72, %r67, 256;
	mul.wide.u32 	%rd52, %r72, 8;
	add.s64 	%rd53, %rd2, %rd52;
	ld.global.f64 	%fd77, [%rd53];
	ld.global.f64 	%fd78, [%rd45+2048];
	fma.rn.f64 	%fd79, %fd77, %fd78, %fd76;
	add.s32 	%r73, %r67, 320;
	mul.wide.u32 	%rd54, %r73, 8;
	add.s64 	%rd55, %rd2, %rd54;
	ld.global.f64 	%fd80, [%rd55];
	ld.global.f64 	%fd81, [%rd45+2560];
	fma.rn.f64 	%fd82, %fd80, %fd81, %fd79;
	add.s32 	%r74, %r67, 384;
	mul.wide.u32 	%rd56, %r74, 8;
	add.s64 	%rd57, %rd2, %rd56;
	ld.global.f64 	%fd83, [%rd57];
	ld.global.f64 	%fd84, [%rd45+3072];
	fma.rn.f64 	%fd85, %fd83, %fd84, %fd82;
	add.s32 	%r75, %r67, 448;
	mul.wide.u32 	%rd58, %r75, 8;
	add.s64 	%rd59, %rd2, %rd58;
	ld.global.f64 	%fd86, [%rd59];
	ld.global.f64 	%fd87, [%rd45+3584];
	fma.rn.f64 	%fd131, %fd86, %fd87, %fd85;
	add.s32 	%r88, %r88, 512;
$L__BB1_9:
	setp.eq.s32 	%p7, %r24, 0;
	@%p7 bra 	$L__BB1_15;
	and.b32  	%r27, %r8, 3;
	setp.lt.u32 	%p8, %r24, 4;
	@%p8 bra 	$L__BB1_12;
	add.s32 	%r76, %r88, %r6;
	mul.wide.u32 	%rd60, %r76, 8;
	add.s64 	%rd61, %rd2, %rd60;
	ld.global.f64 	%fd89, [%rd61];
	add.s32 	%r77, %r88, %r7;
	mul.wide.s32 	%rd62, %r77, 8;
	add.s64 	%rd63, %rd1, %rd62;
	ld.global.f64 	%fd90, [%rd63];
	fma.rn.f64 	%fd91, %fd89, %fd90, %fd131;
	add.s32 	%r78, %r76, 64;
	mul.wide.u32 	%rd64, %r78, 8;
	add.s64 	%rd65, %rd2, %rd64;
	ld.global.f64 	%fd92, [%rd65];
	ld.global.f64 	%fd93, [%rd63+512];
	fma.rn.f64 	%fd94, %fd92, %fd93, %fd91;
	add.s32 	%r79, %r76, 128;
	mul.wide.u32 	%rd66, %r79, 8;
	add.s64 	%rd67, %rd2, %rd66;
	ld.global.f64 	%fd95, [%rd67];
	ld.global.f64 	%fd96, [%rd63+1024];
	fma.rn.f64 	%fd97, %fd95, %fd96, %fd94;
	add.s32 	%r80, %r76, 192;
	mul.wide.u32 	%rd68, %r80, 8;
	add.s64 	%rd69, %rd2, %rd68;
	ld.global.f64 	%fd98, [%rd69];
	ld.global.f64 	%fd99, [%rd63+1536];
	fma.rn.f64 	%fd131, %fd98, %fd99, %fd97;
	add.s32 	%r88, %r88, 256;
$L__BB1_12:
	setp.eq.s32 	%p9, %r27, 0;
	@%p9 bra 	$L__BB1_15;
	add.s32 	%r92, %r88, %r7;
	add.s32 	%r91, %r88, %r6;
	neg.s32 	%r90, %r27;
$L__BB1_14:
	.pragma "nounroll";
	mul.wide.s32 	%rd70, %r92, 8;
	add.s64 	%rd71, %rd1, %rd70;
	mul.wide.u32 	%rd72, %r91, 8;
	add.s64 	%rd73, %rd2, %rd72;
	ld.global.f64 	%fd100, [%rd73];
	ld.global.f64 	%fd101, [%rd71];
	fma.rn.f64 	%fd131, %fd100, %fd101, %fd131;
	add.s32 	%r92, %r92, 64;
	add.s32 	%r91, %r91, 64;
	add.s32 	%r90, %r90, 1;
	setp.ne.s32 	%p10, %r90, 0;
	@%p10 bra 	$L__BB1_14;
$L__BB1_15:
	st.shared.f64 	[%r5], %fd131;
$L__BB1_16:
	bar.sync 	0;
	setp.gt.u32 	%p11, %r4, 31;
	@%p11 bra 	$L__BB1_18;
	ld.shared.f64 	%fd102, [%r5+256];
	ld.shared.f64 	%fd103, [%r5];
	add.f64 	%fd104, %fd102, %fd103;
	st.shared.f64 	[%r5], %fd104;
$L__BB1_18:
	setp.gt.u32 	%p12, %r4, 15;
	@%p12 bra 	$L__BB1_20;
	ld.shared.f64 	%fd105, [%r5+128];
	ld.shared.f64 	%fd106, [%r5];
	add.f64 	%fd107, %fd105, %fd106;
	st.shared.f64 	[%r5], %fd107;
$L__BB1_20:
	setp.gt.u32 	%p13, %r4, 7;
	@%p13 bra 	$L__BB1_22;
	ld.shared.f64 	%fd108, [%r5+64];
	ld.shared.f64 	%fd109, [%r5];
	add.f64 	%fd110, %fd108, %fd109;
	st.shared.f64 	[%r5], %fd110;
$L__BB1_22:
	setp.gt.u32 	%p14, %r4, 3;
	@%p14 bra 	$L__BB1_24;
	ld.shared.f64 	%fd111, [%r5+32];
	ld.shared.f64 	%fd112, [%r5];
	add.f64 	%fd113, %fd111, %fd112;
	st.shared.f64 	[%r5], %fd113;
$L__BB1_24:
	setp.gt.u32 	%p15, %r4, 1;
	@%p15 bra 	$L__BB1_26;
	ld.shared.f64 	%fd114, [%r5+16];
	ld.shared.f64 	%fd115, [%r5];
	add.f64 	%fd116, %fd114, %fd115;
	st.shared.f64 	[%r5], %fd116;
$L__BB1_26:
	setp.ne.s32 	%p16, %r4, 0;
	@%p16 bra 	$L__BB1_28;
	ld.shared.f64 	%fd117, [%r3+8];
	ld.shared.f64 	%fd118, [%r5];
	add.f64 	%fd119, %fd117, %fd118;
	st.shared.f64 	[%r5], %fd119;
$L__BB1_28:
	ld.shared.f64 	%fd120, [%r3];
	mov.u32 	%r81, %ctaid.x;
	cvta.to.global.u64 	%rd74, %rd3;
	mul.wide.u32 	%rd75, %r81, 8;
	add.s64 	%rd76, %rd74, %rd75;
	ld.global.f64 	%fd121, [%rd76];
	add.f64 	%fd122, %fd120, %fd121;
	mad.lo.s32 	%r82, %r40, %r2, %r81;
	cvta.to.global.u64 	%rd77, %rd4;
	mul.wide.u32 	%rd78, %r82, 8;
	add.s64 	%rd79, %rd77, %rd78;
	st.global.f64 	[%rd79], %fd122;
$L__BB1_29:
	ret;

}
	// .globl	_Z18_hhlpLinearForwardILi64E6__halfEvPKT0_S3_S3_PS1_iii
.visible .entry _Z18_hhlpLinearForwardILi64E6__halfEvPKT0_S3_S3_PS1_iii(
	.param .u64 .ptr .align 1 _Z18_hhlpLinearForwardILi64E6__halfEvPKT0_S3_S3_PS1_iii_param_0,
	.param .u64 .ptr .align 1 _Z18_hhlpLinearForwardILi64E6__halfEvPKT0_S3_S3_PS1_iii_param_1,
	.param .u64 .ptr .align 1 _Z18_hhlpLinearForwardILi64E6__halfEvPKT0_S3_S3_PS1_iii_param_2,
	.param .u64 .ptr .align 1 _Z18_hhlpLinearForwardILi64E6__halfEvPKT0_S3_S3_PS1_iii_param_3,
	.param .u32 _Z18_hhlpLinearForwardILi64E6__halfEvPKT0_S3_S3_PS1_iii_param_4,
	.param .u32 _Z18_hhlpLinearForwardILi64E6__halfEvPKT0_S3_S3_PS1_iii_param_5,
	.param .u32 _Z18_hhlpLinearForwardILi64E6__halfEvPKT0_S3_S3_PS1_iii_param_6
)
{
	.reg .pred 	%p<17>;
	.reg .b16 	%rs<223>;
	.reg .b32 	%r<94>;
	.reg .b64 	%rd<79>;
	// demoted variable
	.shared .align 2 .b8 _ZZ18_hhlpLinearForwardILi64E6__halfEvPKT0_S3_S3_PS1_iiiE6result[8192];
	ld.param.u64 	%rd5, [_Z18_hhlpLinearForwardILi64E6__halfEvPKT0_S3_S3_PS1_iii_param_0];
	ld.param.u64 	%rd3, [_Z18_hhlpLinearForwardILi64E6__halfEvPKT0_S3_S3_PS1_iii_param_1];
	ld.param.u64 	%rd6, [_Z18_hhlpLinearForwardILi64E6__halfEvPKT0_S3_S3_PS1_iii_param_2];
	ld.param.u64 	%rd4, [_Z18_hhlpLinearForwardILi64E6__halfEvPKT0_S3_S3_PS1_iii_param_3];
	ld.param.u32 	%r39, [_Z18_hhlpLinearForwardILi64E6__halfEvPKT0_S3_S3_PS1_iii_param_4];
	ld.param.u32 	%r40, [_Z18_hhlpLinearForwardILi64E6__halfEvPKT0_S3_S3_PS1_iii_param_5];
	ld.param.u32 	%r41, [_Z18_hhlpLinearForwardILi64E6__halfEvPKT0_S3_S3_PS1_iii_param_6];
	cvta.to.global.u64 	%rd1, %rd6;
	cvta.to.global.u64 	%rd2, %rd5;
	mov.u32 	%r42, %ctaid.y;
	shl.b32 	%r43, %r42, 6;
	mov.u32 	%r1, %tid.y;
	add.s32 	%r2, %r43, %r1;
	setp.ge.s32 	%p1, %r2, %r41;
	@%p1 bra 	$L__BB2_29;
	shl.b32 	%r45, %r1, 7;
	mov.u32 	%r46, _ZZ18_hhlpLinearForwardILi64E6__halfEvPKT0_S3_S3_PS1_iiiE6result;
	add.s32 	%r3, %r46, %r45;
	mov.u32 	%r4, %tid.x;
	shl.b32 	%r47, %r4, 1;
	add.s32 	%r5, %r3, %r47;
	mov.b32 	%r44, 0;
	// begin inline asm
	cvt.rn.f16.s32 %rs222, %r44;
	// end inline asm
	st.shared.u16 	[%r5], %rs222;
	setp.ge.s32 	%p2, %r4, %r39;
	@%p2 bra 	$L__BB2_16;
	mov.u32 	%r48, %ctaid.x;
	mul.lo.s32 	%r6, %r39, %r48;
	mul.lo.s32 	%r7, %r39, %r2;
	not.b32 	%r49, %r4;
	add.s32 	%r50, %r39, %r49;
	shr.u32 	%r51, %r50, 6;
	add.s32 	%r8, %r51, 1;
	and.b32  	%r9, %r8, 15;
	setp.lt.u32 	%p3, %r50, 960;
	mov.u32 	%r89, %r4;
	@%p3 bra 	$L__BB2_6;
	add.s32 	%r87, %r4, 512;
	add.s32 	%r86, %r4, %r7;
	add.s32 	%r85, %r4, %r6;
	and.b32  	%r52, %r8, 134217712;
	neg.s32 	%r84, %r52;
$L__BB2_4:
	.pragma "nounroll";
	mul.wide.u32 	%rd7, %r85, 2;
	add.s64 	%rd8, %rd2, %rd7;
	ld.global.u16 	%rs18, [%rd8];
	mul.wide.s32 	%rd9, %r86, 2;
	add.s64 	%rd10, %rd1, %rd9;
	ld.global.u16 	%rs19, [%rd10];
	// begin inline asm
	{mul.f16 %rs17,%rs18,%rs19;
}
	// end inline asm
	// begin inline asm
	{add.f16 %rs20,%rs222,%rs17;
}
	// end inline asm
	add.s32 	%r53, %r85, 64;
	mul.wide.u32 	%rd11, %r53, 2;
	add.s64 	%rd12, %rd2, %rd11;
	ld.global.u16 	%rs24, [%rd12];
	ld.global.u16 	%rs25, [%rd10+128];
	// begin inline asm
	{mul.f16 %rs23,%rs24,%rs25;
}
	// end inline asm
	// begin inline asm
	{add.f16 %rs26,%rs20,%rs23;
}
	// end inline asm
	add.s32 	%r54, %r85, 128;
	mul.wide.u32 	%rd13, %r54, 2;
	add.s64 	%rd14, %rd2, %rd13;
	ld.global.u16 	%rs30, [%rd14];
	ld.global.u16 	%rs31, [%rd10+256];
	// begin inline asm
	{mul.f16 %rs29,%rs30,%rs31;
}
	// end inline asm
	// begin inline asm
	{add.f16 %rs32,%rs26,%rs29;
}
	// end inline asm
	add.s32 	%r55, %r85, 192;
	mul.wide.u32 	%rd15, %r55, 2;
	add.s64 	%rd16, %rd2, %rd15;
	ld.global.u16 	%rs36, [%rd16];
	ld.global.u16 	%rs37, [%rd10+384];
	// begin inline asm
	{mul.f16 %rs35,%rs36,%rs37;
}
	// end inline asm
	// begin inline asm
	{add.f16 %rs38,%rs32,%rs35;
}
	// end inline asm
	add.s32 	%r56, %r85, 256;
	mul.wide.u32 	%rd17, %r56, 2;
	add.s64 	%rd18, %rd2, %rd17;
	ld.global.u16 	%rs42, [%rd18];
	ld.global.u16 	%rs43, [%rd10+512];
	// begin inline asm
	{mul.f16 %rs41,%rs42,%rs43;
}
	// end inline asm
	// begin inline asm
	{add.f16 %rs44,%rs38,%rs41;
}
	// end inline asm
	add.s32 	%r57, %r85, 320;
	mul.wide.u32 	%rd19, %r57, 2;
	add.s64 	%rd20, %rd2, %rd19;
	ld.global.u16 	%rs48, [%rd20];
	ld.global.u16 	%rs49, [%rd10+640];
	// begin inline asm
	{mul.f16 %rs47,%rs48,%rs49;
}
	// end inline asm
	// begin inline asm
	{add.f16 %rs50,%rs44,%rs47;
}
	// end inline asm
	add.s32 	%r58, %r85, 384;
	mul.wide.u32 	%rd21, %r58, 2;
	add.s64 	%rd22, %rd2, %rd21;
	ld.global.u16 	%rs54, [%rd22];
	ld.global.u16 	%rs55, [%rd10+768];
	// begin inline asm
	{mul.f16 %rs53,%rs54,%rs55;
}
	// end inline asm
	// begin inline asm
	{add.f16 %rs56,%rs50,%rs53;
}
	// end inline asm
	add.s32 	%r59, %r85, 448;
	mul.wide.u32 	%rd23, %r59, 2;
	add.s64 	%rd24, %rd2, %rd23;
	ld.global.u16 	%rs60, [%rd24];
	ld.global.u16 	%rs61, [%rd10+896];
	// begin inline asm
	{mul.f16 %rs59,%rs60,%rs61;
}
	// end inline asm
	// begin inline asm
	{add.f16 %rs62,%rs56,%rs59;
}
	// end inline asm
	add.s32 	%r60, %r85, 512;
	mul.wide.u32 	%rd25, %r60, 2;
	add.s64 	%rd26, %rd2, %rd25;
	ld.global.u16 	%rs66, [%rd26];
	ld.global.u16 	%rs67, [%rd10+1024];
	// begin inline asm
	{mul.f16 %rs65,%rs66,%rs67;
}
	// end inline asm
	// begin inline asm
	{add.f16 %rs68,%rs62,%rs65;
}
	// end inline asm
	add.s32 	%r61, %r85, 576;
	mul.wide.u32 	%rd27, %r61, 2;
	add.s64 	%rd28, %rd2, %rd27;
	ld.global.u16 	%rs72, [%rd28];
	ld.global.u16 	%rs73, [%rd10+1152];
	// begin inline asm
	{mul.f16 %rs71,%rs72,%rs73;
}
	// end inline asm
	// begin inline asm
	{add.f16 %rs74,%rs68,%rs71;
}
	// end inline asm
	add.s32 	%r62, %r85, 640;
	mul.wide.u32 	%rd29, %r62, 2;
	add.s64 	%rd30, %rd2, %rd29;
	ld.global.u16 	%rs78, [%rd30];
	ld.global.u16 	%rs79, [%rd10+1280];
	// begin inline asm
	{mul.f16 %rs77,%rs78,%rs79;
}
	// end inline asm
	// begin inline asm
	{add.f16 %rs80,%rs74,%rs77;
}
	// end inline asm
	add.s32 	%r63, %r85, 704;
	mul.wide.u32 	%rd31, %r63, 2;
	add.s64 	%rd32, %rd2, %rd31;
	ld.global.u16 	%rs84, [%rd32];
	ld.global.u16 	%rs85, [%rd10+1408];
	// begin inline asm
	{mul.f16 %rs83,%rs84,%rs85;
}
	// end inline asm
	// begin inline asm
	{add.f16 %rs86,%rs80,%rs83;
}
	// end inline asm
	add.s32 	%r64, %r85, 768;
	mul.wide.u32 	%rd33, %r64, 2;
	add.s64 	%rd34, %rd2, %rd33;
	ld.global.u16 	%rs90, [%rd34];
	ld.global.u16 	%rs91, [%rd10+1536];
	// begin inline asm
	{mul.f16 %rs89,%rs90,%rs91;
}
	// end inline asm
	// begin inline asm
	{add.f16 %rs92,%rs86,%rs89;
}
	// end inline asm
	add.s32 	%r65, %r85, 832;
	mul.wide.u32 	%rd35, %r65, 2;
	add.s64 	%rd36, %rd2, %rd35;
	ld.global.u16 	%rs96, [%rd36];
	ld.global.u16 	%rs97, [%rd10+1664];
	// begin inline asm
	{mul.f16 %rs95,%rs96,%rs97;
}
	// end inline asm
	// begin inline asm
	{add.f16 %rs98,%rs92,%rs95;
}
	// end inline asm
	add.s32 	%r66, %r85, 896;
	mul.wide.u32 	%rd37, %r66, 2;
	add.s64 	%rd38, %rd2, %rd37;
	ld.global.u16 	%rs102, [%rd38];
	ld.global.u16 	%rs103, [%rd10+1792];
	// begin inline asm
	{mul.f16 %rs101,%rs102,%rs103;
}
	// end inline asm
	// begin inline asm
	{add.f16 %rs104,%rs98,%rs101;
}
	// end inline asm
	add.s32 	%r67, %r85, 960;
	mul.wide.u32 	%rd39, %r67, 2;
	add.s64 	%rd40, %rd2, %rd39;
	ld.global.u16 	%rs108, [%rd40];
	ld.global.u16 	%rs109, [%rd10+1920];
	// begin inline asm
	{mul.f16 %rs107,%rs108,%rs109;
}
	// end inline asm
	// begin inline asm
	{add.f16 %rs222,%rs104,%rs107;
}
	// end inline asm
	add.s32 	%r87, %r87, 1024;
	add.s32 	%r86, %r86, 1024;
	add.s32 	%r85, %r85, 1024;
	add.s32 	%r84, %r84, 16;
	setp.ne.s32 	%p4, %r84, 0;
	@%p4 bra 	$L__BB2_4;
	add.s32 	%r89, %r87, -512;
$L__BB2_6:
	setp.eq.s32 	%p5, %r9, 0;
	@%p5 bra 	$L__BB2_15;
	and.b32  	%r24, %r8, 7;
	setp.lt.u32 	%p6, %r9, 8;
	@%p6 bra 	$L__BB2_9;
	add.s32 	%r68, %r89, %r6;
	mul.wide.u32 	%rd41, %r68, 2;
	add.s64 	%rd42, %rd2, %rd41;
	ld.global.u16 	%rs115, [%rd42];
	add.s32 	%r69, %r89, %r7;
	mul.wide.s32 	%rd43, %r69, 2;
	add.s64 	%rd44, %rd1, %rd43;
	ld.global.u16 	%rs116, [%rd44];
	// begin inline asm
	{mul.f16 %rs114,%rs115,%rs116;
}
	// end inline asm
	// begin inline asm
	{add.f16 %rs117,%rs222,%rs114;
}
	// end inline asm
	add.s32 	%r70, %r68, 64;
	mul.wide.u32 	%rd45, %r70, 2;
	add.s64 	%rd46, %rd2, %rd45;
	ld.global.u16 	%rs121, [%rd46];
	ld.global.u16 	%rs122, [%rd44+128];
	// begin inline asm
	{mul.f16 %rs120,%rs121,%rs122;
}
	// end inline asm
	// begin inline asm
	{add.f16 %rs123,%rs117,%rs120;
}
	// end inline asm
	add.s32 	%r71, %r68, 128;
	mul.wide.u32 	%rd47, %r71, 2;
	add.s64 	%rd48, %rd2, %rd47;
	ld.global.u16 	%rs127, [%rd48];
	ld.global.u16 	%rs128, [%rd44+256];
	// begin inline asm
	{mul.f16 %rs126,%rs127,%rs128;
}
	// end inline asm
	// begin inline asm
	{add.f16 %rs129,%rs123,%rs126;
}
	// end inline asm
	add.s32 	%r72, %r68, 192;
	mul.wide.u32 	%rd49, %r72, 2;
	add.s64 	%rd50, %rd2, %rd49;
	ld.global.u16 	%rs133, [%rd50];
	ld.global.u16 	%rs134, [%rd44+384];
	// begin inline asm
	{mul.f16 %rs132,%rs133,%rs134;
}
	// end inline asm
	// begin inline asm
	{add.f16 %rs135,%rs129,%rs132;
}
	// end inline asm
	add.s32 	%r73, %r68, 256;
	mul.wide.u32 	%rd51, %r73, 2;
	add.s64 	%rd52, %rd2, %rd51;
	ld.global.u16 	%rs139, [%rd52];
	ld.global.u16 	%rs140, [%rd44+512];
	// begin inline asm
	{mul.f16 %rs138,%rs139,%rs140;
}
	// end inline asm
	// begin inline asm
	{add.f16 %rs141,%rs135,%rs138;
}
	// end inline asm
	add.s32 	%r74, %r68, 320;
	mul.wide.u32 	%rd53, %r74, 2;
	add.s64 	%rd54, %rd2, %rd53;
	ld.global.u16 	%rs145, [%rd54];
	ld.global.u16 	%rs146, [%rd44+640];
	// begin inline asm
	{mul.f16 %rs144,%rs145,%rs146;
}
	// end inline asm
	// begin inline asm
	{add.f16 %rs147,%rs141,%rs144;
}
	// end inline asm
	add.s32 	%r75, %r68, 384;
	mul.wide.u32 	%rd55, %r75, 2;
	add.s64 	%rd56, %rd2, %rd55;
	ld.global.u16 	%rs151, [%rd56];
	ld.global.u16 	%rs152, [%rd44+768];
	// begin inline asm
	{mul.f16 %rs150,%rs151,%rs152;
}
	// end inline asm
	// begin inline asm
	{add.f16 %rs153,%rs147,%rs150;
}
	// end inline asm
	add.s32 	%r76, %r68, 448;
	mul.wide.u32 	%rd57, %r76, 2;
	add.s64 	%rd58, %rd2, %rd57;
	ld.global.u16 	%rs157, [%rd58];
	ld.global.u16 	%rs158, [%rd44+896];
	// begin inline asm
	{mul.f16 %rs156,%rs157,%rs158;
}
	// end inline asm
	// begin inline asm
	{add.f16 %rs222,%rs153,%rs156;
}
	// end inline asm
	add.s32 	%r89, %r89, 512;
$L__BB2_9:
	setp.eq.s32 	%p7, %r24, 0;
	@%p7 bra 	$L__BB2_15;
	and.b32  	%r27, %r8, 3;
	setp.lt.u32 	%p8, %r24, 4;
	@%p8 bra 	$L__BB2_12;
	add.s32 	%r77, %r89, %r6;
	mul.wide.u32 	%rd59, %r77, 2;
	add.s64 	%rd60, %rd2, %rd59;
	ld.global.u16 	%rs164, [%rd60];
	add.s32 	%r78, %r89, %r7;
	mul.wide.s32 	%rd61, %r78, 2;
	add.s64 	%rd62, %rd1, %rd61;
	ld.global.u16 	%rs165, [%rd62];
	// begin inline asm
	{mul.f16 %rs163,%rs164,%rs165;
}
	// end inline asm
	// begin inline asm
	{add.f16 %rs166,%rs222,%rs163;
}
	// end inline asm
	add.s32 	%r79, %r77, 64;
	mul.wide.u32 	%rd63, %r79, 2;
	add.s64 	%rd64, %rd2, %rd63;
	ld.global.u16 	%rs170, [%rd64];
	ld.global.u16 	%rs171, [%rd62+128];
	// begin inline asm
	{mul.f16 %rs169,%rs170,%rs171;
}
	// end inline asm
	// begin inline asm
	{add.f16 %rs172,%rs166,%rs169;
}
	// end inline asm
	add.s32 	%r80, %r77, 128;
	mul.wide.u32 	%rd65, %r80, 2;
	add.s64 	%rd66, %rd2, %rd65;
	ld.global.u16 	%rs176, [%rd66];
	ld.global.u16 	%rs177, [%rd62+256];
	// begin inline asm
	{mul.f16 %rs175,%rs176,%rs177;
}
	// end inline asm
	// begin inline asm
	{add.f16 %rs178,%rs172,%rs175;
}
	// end inline asm
	add.s32 	%r81, %r77, 192;
	mul.wide.u32 	%rd67, %r81, 2;
	add.s64 	%rd68, %rd2, %rd67;
	ld.global.u16 	%rs182, [%rd68];
	ld.global.u16 	%rs183, [%rd62+384];
	// begin inline asm
	{mul.f16 %rs181,%rs182,%rs183;
}
	// end inline asm
	// begin inline asm
	{add.f16 %rs222,%rs178,%rs181;
}
	// end inline asm
	add.s32 	%r89, %r89, 256;
$L__BB2_12:
	setp.eq.s32 	%p9, %r27, 0;
	@%p9 bra 	$L__BB2_15;
	add.s32 	%r93, %r89, %r7;
	add.s32 	%r92, %r89, %r6;
	neg.s32 	%r91, %r27;
$L__BB2_14:
	.pragma "nounroll";
	mul.wide.s32 	%rd69, %r93, 2;
	add.s64 	%rd70, %rd1, %rd69;
	mul.wide.u32 	%rd71, %r92, 2;
	add.s64 	%rd72, %rd2, %rd71;
	ld.global.u16 	%rs188, [%rd72];
	ld.global.u16 	%rs189, [%rd70];
	// begin inline asm
	{mul.f16 %rs187,%rs188,%rs189;
}
	// end inline asm
	// begin inline asm
	{add.f16 %rs222,%rs222,%rs187;
}
	// end inline asm
	add.s32 	%r93, %r93, 64;
	add.s32 	%r92, %r92, 64;
	add.s32 	%r91, %r91, 1;
	setp.ne.s32 	%p10, %r91, 0;
	@%p10 bra 	$L__BB2_14;
$L__BB2_15:
	st.shared.u16 	[%r5], %rs222;
$L__BB2_16:
	bar.sync 	0;
	setp.gt.u32 	%p11, %r4, 31;
	@%p11 bra 	$L__BB2_18;
	ld.shared.u16 	%rs194, [%r5];
	ld.shared.u16 	%rs195, [%r5+64];
	// begin inline asm
	{add.f16 %rs193,%rs194,%rs195;
}
	// end inline asm
	st.shared.u16 	[%r5], %rs193;
$L__BB2_18:
	setp.gt.u32 	%p12, %r4, 15;
	@%p12 bra 	$L__BB2_20;
	ld.shared.u16 	%rs197, [%r5];
	ld.shared.u16 	%rs198, [%r5+32];
	// begin inline asm
	{add.f16 %rs196,%rs197,%rs198;
}
	// end inline asm
	st.shared.u16 	[%r5], %rs196;
$L__BB2_20:
	setp.gt.u32 	%p13, %r4, 7;
	@%p13 bra 	$L__BB2_22;
	ld.shared.u16 	%rs200, [%r5];
	ld.shared.u16 	%rs201, [%r5+16];
	// begin inline asm
	{add.f16 %rs199,%rs200,%rs201;
}
	// end inline asm
	st.shared.u16 	[%r5], %rs199;
$L__BB2_22:
	setp.gt.u32 	%p14, %r4, 3;
	@%p14 bra 	$L__BB2_24;
	ld.shared.u16 	%rs203, [%r5];
	ld.shared.u16 	%rs204, [%r5+8];
	// begin inline asm
	{add.f16 %rs202,%rs203,%rs204;
}
	// end inline asm
	st.shared.u16 	[%r5], %rs202;
$L__BB2_24:
	setp.gt.u32 	%p15, %r4, 1;
	@%p15 bra 	$L__BB2_26;
	ld.shared.u16 	%rs206, [%r5];
	ld.shared.u16 	%rs207, [%r5+4];
	// begin inline asm
	{add.f16 %rs205,%rs206,%rs207;
}
	// end inline asm
	st.shared.u16 	[%r5], %rs205;
$L__BB2_26:
	setp.ne.s32 	%p16, %r4, 0;
	@%p16 bra 	$L__BB2_28;
	ld.shared.u16 	%rs209, [%r5];
	ld.shared.u16 	%rs210, [%r3+2];
	// begin inline asm
	{add.f16 %rs208,%rs209,%rs210;
}
	// end inline asm
	st.shared.u16 	[%r5], %rs208;
$L__BB2_28:
	mov.u32 	%r82, %ctaid.x;
	cvta.to.global.u64 	%rd73, %rd3;
	mul.wide.u32 	%rd74, %r82, 2;
	add.s64 	%rd75, %rd73, %rd74;
	ld.shared.u16 	%rs212, [%r3];
	ld.global.u16 	%rs213, [%rd75];
	// begin inline asm
	{add.f16 %rs211,%rs212,%rs213;
}
	// end inline asm
	mad.lo.s32 	%r83, %r40, %r2, %r82;
	cvta.to.global.u64 	%rd76, %rd4;
	mul.wide.u32 	%rd77, %r83, 2;
	add.s64 	%rd78, %rd76, %rd77;
	st.global.u16 	[%rd78], %rs211;
$L__BB2_29:
	ret;

}
	// .globl	_Z23_hhlpLinearBackwardBiasILi32EfEvPKT0_PS0_ii
.visible .entry _Z23_hhlpLinearBackwardBiasILi32EfEvPKT0_PS0_ii(
	.param .u64 .ptr .align 1 _Z23_hhlpLinearBackwardBiasILi32EfEvPKT0_PS0_ii_param_0,
	.param .u64 .ptr .align 1 _Z23_hhlpLinearBackwardBiasILi32EfEvPKT0_PS0_ii_param_1,
	.param .u32 _Z23_hhlpLinearBackwardBiasILi32EfEvPKT0_PS0_ii_param_2,
	.param .u32 _Z23_hhlpLinearBackwardBiasILi32EfEvPKT0_PS0_ii_param_3
)
{
	.reg .pred 	%p<11>;
	.reg .b32 	%r<39>;
	.reg .b32 	%f<85>;
	.reg .b64 	%rd<43>;

	ld.param.u64 	%rd3, [_Z23_hhlpLinearBackwardBiasILi32EfEvPKT0_PS0_ii_param_0];
	ld.param.u64 	%rd2, [_Z23_hhlpLinearBackwardBiasILi32EfEvPKT0_PS0_ii_param_1];
	ld.param.u32 	%r25, [_Z23_hhlpLinearBackwardBiasILi32EfEvPKT0_PS0_ii_param_2];
	ld.param.u32 	%r26, [_Z23_hhlpLinearBackwardBiasILi32EfEvPKT0_PS0_ii_param_3];
	cvta.to.global.u64 	%rd1, %rd3;
	mov.u32 	%r27, %ctaid.y;
	shl.b32 	%r1, %r27, 5;
	mov.u32 	%r2, %tid.y;
	add.s32 	%r3, %r1, %r2;
	setp.ge.s32 	%p1, %r3, %r25;
	@%p1 bra 	$L__BB3_15;
	setp.lt.s32 	%p2, %r26, 1;
	mov.f32 	%f84, 0f00000000;
	@%p2 bra 	$L__BB3_14;
	and.b32  	%r4, %r26, 15;
	setp.lt.u32 	%p3, %r26, 16;
	mov.f32 	%f84, 0f00000000;
	mov.b32 	%r35, 0;
	@%p3 bra 	$L__BB3_5;
	and.b32  	%r35, %r26, 2147483632;
	neg.s32 	%r33, %r35;
	shl.b32 	%r7, %r25, 4;
	mov.f32 	%f84, 0f00000000;
	mul.wide.s32 	%rd6, %r25, 4;
	mov.u32 	%r32, %r3;
$L__BB3_4:
	.pragma "nounroll";
	mul.wide.s32 	%rd4, %r32, 4;
	add.s64 	%rd5, %rd1, %rd4;
	ld.global.f32 	%f18, [%rd5];
	add.f32 	%f19, %f84, %f18;
	add.s64 	%rd7, %rd5, %rd6;
	ld.global.f32 	%f20, [%rd7];
	add.f32 	%f21, %f19, %f20;
	add.s64 	%rd8, %rd7, %rd6;
	ld.global.f32 	%f22, [%rd8];
	add.f32 	%f23, %f21, %f22;
	add.s64 	%rd9, %rd8, %rd6;
	ld.global.f32 	%f24, [%rd9];
	add.f32 	%f25, %f23, %f24;
	add.s64 	%rd10, %rd9, %rd6;
	ld.global.f32 	%f26, [%rd10];
	add.f32 	%f27, %f25, %f26;
	add.s64 	%rd11, %rd10, %rd6;
	ld.global.f32 	%f28, [%rd11];
	add.f32 	%f29, %f27, %f28;
	add.s64 	%rd12, %rd11, %rd6;
	ld.global.f32 	%f30, [%rd12];
	add.f32 	%f31, %f29, %f30;
	add.s64 	%rd13, %rd12, %rd6;
	ld.global.f32 	%f32, [%rd13];
	add.f32 	%f33, %f31, %f32;
	add.s64 	%rd14, %rd13, %rd6;
	ld.global.f32 	%f34, [%rd14];
	add.f32 	%f35, %f33, %f34;
	add.s64 	%rd15, %rd14, %rd6;
	ld.global.f32 	%f36, [%rd15];
	add.f32 	%f37, %f35, %f36;
	add.s64 	%rd16, %rd15, %rd6;
	ld.global.f32 	%f38, [%rd16];
	add.f32 	%f39, %f37, %f38;
	add.s64 	%rd17, %rd16, %rd6;
	ld.global.f32 	%f40, [%rd17];
	add.f32 	%f41, %f39, %f40;
	add.s64 	%rd18, %rd17, %rd6;
	ld.global.f32 	%f42, [%rd18];
	add.f32 	%f43, %f41, %f42;
	add.s64 	%rd19, %rd18, %rd6;
	ld.global.f32 	%f44, [%rd19];
	add.f32 	%f45, %f43, %f44;
	add.s64 	%rd20, %rd19, %rd6;
	ld.global.f32 	%f46, [%rd20];
	add.f32 	%f47, %f45, %f46;
	add.s64 	%rd21, %rd20, %rd6;
	ld.global.f32 	%f48, [%rd21];
	add.f32 	%f84, %f47, %f48;
	add.s32 	%r33, %r33, 16;
	add.s32 	%r32, %r32, %r7;
	setp.ne.s32 	%p4, %r33, 0;
	@%p4 bra 	$L__BB3_4;
$L__BB3_5:
	setp.eq.s32 	%p5, %r4, 0;
	@%p5 bra 	$L__BB3_14;
	and.b32  	%r13, %r26, 7;
	setp.lt.u32 	%p6, %r4, 8;
	@%p6 bra 	$L__BB3_8;
	mad.lo.s32 	%r29, %r35, %r25, %r3;
	mul.wide.s32 	%rd22, %r29, 4;
	add.s64 	%rd23, %rd1, %rd22;
	ld.global.f32 	%f50, [%rd23];
	add.f32 	%f51, %f84, %f50;
	mul.wide.s32 	%rd24, %r25, 4;
	add.s64 	%rd25, %rd23, %rd24;
	ld.global.f32 	%f52, [%rd25];
	add.f32 	%f53, %f51, %f52;
	add.s64 	%rd26, %rd25, %rd24;
	ld.global.f32 	%f54, [%rd26];
	add.f32 	%f55, %f53, %f54;
	add.s64 	%rd27, %rd26, %rd24;
	ld.global.f32 	%f56, [%rd27];
	add.f32 	%f57, %f55, %f56;
	add.s64 	%rd28, %rd27, %rd24;
	ld.global.f32 	%f58, [%rd28];
	add.f32 	%f59, %f57, %f58;
	add.s64 	%rd29, %rd28, %rd24;
	ld.global.f32 	%f60, [%rd29];
	add.f32 	%f61, %f59, %f60;
	add.s64 	%rd30, %rd29, %rd24;
	ld.global.f32 	%f62, [%rd30];
	add.f32 	%f63, %f61, %f62;
	add.s64 	%rd31, %rd30, %rd24;
	ld.global.f32 	%f64, [%rd31];
	add.f32 	%f84, %f63, %f64;
	add.s32 	%r35, %r35, 8;
$L__BB3_8:
	setp.eq.s32 	%p7, %r13, 0;
	@%p7 bra 	$L__BB3_14;
	and.b32  	%r16, %r26, 3;
	setp.lt.u32 	%p8, %r13, 4;
	@%p8 bra 	$L__BB3_11;
	mad.lo.s32 	%r30, %r35, %r25, %r3;
	mul.wide.s32 	%rd32, %r30, 4;
	add.s64 	%rd33, %rd1, %rd32;
	ld.global.f32 	%f66, [%rd33];
	add.f32 	%f67, %f84, %f66;
	mul.wide.s32 	%rd34, %r25, 4;
	add.s64 	%rd35, %rd33, %rd34;
	ld.global.f32 	%f68, [%rd35];
	add.f32 	%f69, %f67, %f68;
	add.s64 	%rd36, %rd35, %rd34;
	ld.global.f32 	%f70, [%rd36];
	add.f32 	%f71, %f69, %f70;
	add.s64 	%rd37, %rd36, %rd34;
	ld.global.f32 	%f72, [%rd37];
	add.f32 	%f84, %f71, %f72;
	add.s32 	%r35, %r35, 4;
$L__BB3_11:
	setp.eq.s32 	%p9, %r16, 0;
	@%p9 bra 	$L__BB3_14;
	mad.lo.s32 	%r31, %r35, %r25, %r2;
	add.s32 	%r38, %r31, %r1;
	neg.s32 	%r37, %r16;
$L__BB3_13:
	.pragma "nounroll";
	mul.wide.s32 	%rd38, %r38, 4;
	add.s64 	%rd39, %rd1, %rd38;
	ld.global.f32 	%f73, [%rd39];
	add.f32 	%f84, %f84, %f73;
	add.s32 	%r38, %r38, %r25;
	add.s32 	%r37, %r37, 1;
	setp.ne.s32 	%p10, %r37, 0;
	@%p10 bra 	$L__BB3_13;
$L__BB3_14:
	cvt.rn.f32.s32 	%f74, %r26;
	div.rn.f32 	%f75, %f84, %f74;
	cvta.to.global.u64 	%rd40, %rd2;
	mul.wide.u32 	%rd41, %r3, 4;
	add.s64 	%rd42, %rd40, %rd41;
	st.global.f32 	[%rd42], %f75;
$L__BB3_15:
	ret;

}
	// .globl	_Z23_hhlpLinearBackwardBiasILi32EdEvPKT0_PS0_ii
.visible .entry _Z23_hhlpLinearBackwardBiasILi32EdEvPKT0_PS0_ii(
	.param .u64 .ptr .align 1 _Z23_hhlpLinearBackwardBiasILi32EdEvPKT0_PS0_ii_param_0,
	.param .u64 .ptr .align 1 _Z23_hhlpLinearBackwardBiasILi32EdEvPKT0_PS0_ii_param_1,
	.param .u32 _Z23_hhlpLinearBackwardBiasILi32EdEvPKT0_PS0_ii_param_2,
	.param .u32 _Z23_hhlpLinearBackwardBiasILi32EdEvPKT0_PS0_ii_param_3
)
{
	.reg .pred 	%p<11>;
	.reg .b32 	%r<39>;
	.reg .b64 	%rd<43>;
	.reg .b64 	%fd<85>;

	ld.param.u64 	%rd3, [_Z23_hhlpLinearBackwardBiasILi32EdEvPKT0_PS0_ii_param_0];
	ld.param.u64 	%rd2, [_Z23_hhlpLinearBackwardBiasILi32EdEvPKT0_PS0_ii_param_1];
	ld.param.u32 	%r25, [_Z23_hhlpLinearBackwardBiasILi32EdEvPKT0_PS0_ii_param_2];
	ld.param.u32 	%r26, [_Z23_hhlpLinearBackwardBiasILi32EdEvPKT0_PS0_ii_param_3];
	cvta.to.global.u64 	%rd1, %rd3;
	mov.u32 	%r27, %ctaid.y;
	shl.b32 	%r1, %r27, 5;
	mov.u32 	%r2, %tid.y;
	add.s32 	%r3, %r1, %r2;
	setp.ge.s32 	%p1, %r3, %r25;
	@%p1 bra 	$L__BB4_15;
	setp.lt.s32 	%p2, %r26, 1;
	mov.f64 	%fd84, 0d0000000000000000;
	@%p2 bra 	$L__BB4_14;
	and.b32  	%r4, %r26, 15;
	setp.lt.u32 	%p3, %r26, 16;
	mov.f64 	%fd84, 0d0000000000000000;
	mov.b32 	%r35, 0;
	@%p3 bra 	$L__BB4_5;
	and.b32  	%r35, %r26, 2147483632;
	neg.s32 	%r33, %r35;
	shl.b32 	%r7, %r25, 4;
	mov.f64 	%fd84, 0d0000000000000000;
	mul.wide.s32 	%rd6, %r25, 8;
	mov.u32 	%r32, %r3;
$L__BB4_4:
	.pragma "nounroll";
	mul.wide.s32 	%rd4, %r32, 8;
	add.s64 	%rd5, %rd1, %rd4;
	ld.global.f64 	%fd18, [%rd5];
	add.f64 	%fd19, %fd84, %fd18;
	add.s64 	%rd7, %rd5, %rd6;
	ld.global.f64 	%fd20, [%rd7];
	add.f64 	%fd21, %fd19, %fd20;
	add.s64 	%rd8, %rd7, %rd6;
	ld.global.f64 	%fd22, [%rd8];
	add.f64 	%fd23, %fd21, %fd22;
	add.s64 	%rd9, %rd8, %rd6;
	ld.global.f64 	%fd24, [%rd9];
	add.f64 	%fd25, %fd23, %fd24;
	add.s64 	%rd10, %rd9, %rd6;
	ld.global.f64 	%fd26, [%rd10];
	add.f64 	%fd27, %fd25, %fd26;
	add.s64 	%rd11, %rd10, %rd6;
	ld.global.f64 	%fd28, [%rd11];
	add.f64 	%fd29, %fd27, %fd28;
	add.s64 	%rd12, %rd11, %rd6;
	ld.global.f64 	%fd30, [%rd12];
	add.f64 	%fd31, %fd29, %fd30;
	add.s64 	%rd13, %rd12, %rd6;
	ld.global.f64 	%fd32, [%rd13];
	add.f64 	%fd33, %fd31, %fd32;
	add.s64 	%rd14, %rd13, %rd6;
	ld.global.f64 	%fd34, [%rd14];
	add.f64 	%fd35, %fd33, %fd34;
	add.s64 	%rd15, %rd14, %rd6;
	ld.global.f64 	%fd36, [%rd15];
	add.f64 	%fd37, %fd35, %fd36;
	add.s64 	%rd16, %rd15, %rd6;
	ld.global.f64 	%fd38, [%rd16];
	add.f64 	%fd39, %fd37, %fd38;
	add.s64 	%rd17, %rd16, %rd6;
	ld.global.f64 	%fd40, [%rd17];
	add.f64 	%fd41, %fd39, %fd40;
	add.s64 	%rd18, %rd17, %rd6;
	ld.global.f64 	%fd42, [%rd18];
	add.f64 	%fd43, %fd41, %fd42;
	add.s64 	%rd19, %rd18, %rd6;
	ld.global.f64 	%fd44, [%rd19];
	add.f64 	%fd45, %fd43, %fd44;
	add.s64 	%rd20, %rd19, %rd6;
	ld.global.f64 	%fd46, [%rd20];
	add.f64 	%fd47, %fd45, %fd46;
	add.s64 	%rd21, %rd20, %rd6;
	ld.global.f64 	%fd48, [%rd21];
	add.f64 	%fd84, %fd47, %fd48;
	add.s32 	%r33, %r33, 16;
	add.s32 	%r32, %r32, %r7;
	setp.ne.s32 	%p4, %r33, 0;
	@%p4 bra 	$L__BB4_4;
$L__BB4_5:
	setp.eq.s32 	%p5, %r4, 0;
	@%p5 bra 	$L__BB4_14;
	and.b32  	%r13, %r26, 7;
	setp.lt.u32 	%p6, %r4, 8;
	@%p6 bra 	$L__BB4_8;
	mad.lo.s32 	%r29, %r35, %r25, %r3;
	mul.wide.s32 	%rd22, %r29, 8;
	add.s64 	%rd23, %rd1, %rd22;
	ld.global.f64 	%fd50, [%rd23];
	add.f64 	%fd51, %fd84, %fd50;
	mul.wide.s32 	%rd24, %r25, 8;
	add.s64 	%rd25, %rd23, %rd24;
	ld.global.f64 	%fd52, [%rd25];
	add.f64 	%fd53, %fd51, %fd52;
	add.s64 	%rd26, %rd25, %rd24;
	ld.global.f64 	%fd54, [%rd26];
	add.f64 	%fd55, %fd53, %fd54;
	add.s64 	%rd27, %rd26, %rd24;
	ld.global.f64 	%fd56, [%rd27];
	add.f64 	%fd57, %fd55, %fd56;
	add.s64 	%rd28, %rd27, %rd24;
	ld.global.f64 	%fd58, [%rd28];
	add.f64 	%fd59, %fd57, %fd58;
	add.s64 	%rd29, %rd28, %rd24;
	ld.global.f64 	%fd60, [%rd29];
	add.f64 	%fd61, %fd59, %fd60;
	add.s64 	%rd30, %rd29, %rd24;
	ld.global.f64 	%fd62, [%rd30];
	add.f64 	%fd63, %fd61, %fd62;
	add.s64 	%rd31, %rd30, %rd24;
	ld.global.f64 	%fd64, [%rd31];
	add.f64 	%fd84, %fd63, %fd64;
	add.s32 	%r35, %r35, 8;
$L__BB4_8:
	setp.eq.s32 	%p7, %r13, 0;
	@%p7 bra 	$L__BB4_14;
	and.b32  	%r16, %r26, 3;
	setp.lt.u32 	%p8, %r13, 4;
	@%p8 bra 	$L__BB4_11;
	mad.lo.s32 	%r30, %r35, %r25, %r3;
	mul.wide.s32 	%rd32, %r30, 8;
	add.s64 	%rd33, %rd1, %rd32;
	ld.global.f64 	%fd66, [%rd33];
	add.f64 	%fd67, %fd84, %fd66;
	mul.wide.s32 	%rd34, %r25, 8;
	add.s64 	%rd35, %rd33, %rd34;
	ld.global.f64 	%fd68, [%rd35];
	add.f64 	%fd69, %fd67, %fd68;
	add.s64 	%rd36, %rd35, %rd34;
	ld.global.f64 	%fd70, [%rd36];
	add.f64 	%fd71, %fd69, %fd70;
	add.s64 	%rd37, %rd36, %rd34;
	ld.global.f64 	%fd72, [%rd37];
	add.f64 	%fd84, %fd71, %fd72;
	add.s32 	%r35, %r35, 4;
$L__BB4_11:
	setp.eq.s32 	%p9, %r16, 0;
	@%p9 bra 	$L__BB4_14;
	mad.lo.s32 	%r31, %r35, %r25, %r2;
	add.s32 	%r38, %r31, %r1;
	neg.s32 	%r37, %r16;
$L__BB4_13:
	.pragma "nounroll";
	mul.wide.s32 	%rd38, %r38, 8;
	add.s64 	%rd39, %rd1, %rd38;
	ld.global.f64 	%fd73, [%rd39];
	add.f64 	%fd84, %fd84, %fd73;
	add.s32 	%r38, %r38, %r25;
	add.s32 	%r37, %r37, 1;
	setp.ne.s32 	%p10, %r37, 0;
	@%p10 bra 	$L__BB4_13;
$L__BB4_14:
	cvt.rn.f64.s32 	%fd74, %r26;
	div.rn.f64 	%fd75, %fd84, %fd74;
	cvta.to.global.u64 	%rd40, %rd2;
	mul.wide.u32 	%rd41, %r3, 8;
	add.s64 	%rd42, %rd40, %rd41;
	st.global.f64 	[%rd42], %fd75;
$L__BB4_15:
	ret;

}
	// .globl	_Z23_hhlpLinearBackwardBiasILi32E6__halfEvPKT0_PS1_ii
.visible .entry _Z23_hhlpLinearBackwardBiasILi32E6__halfEvPKT0_PS1_ii(
	.param .u64 .ptr .align 1 _Z23_hhlpLinearBackwardBiasILi32E6__halfEvPKT0_PS1_ii_param_0,
	.param .u64 .ptr .align 1 _Z23_hhlpLinearBackwardBiasILi32E6__halfEvPKT0_PS1_ii_param_1,
	.param .u32 _Z23_hhlpLinearBackwardBiasILi32E6__halfEvPKT0_PS1_ii_param_2,
	.param .u32 _Z23_hhlpLinearBackwardBiasILi32E6__halfEvPKT0_PS1_ii_param_3
)
{
	.reg .pred 	%p<13>;
	.reg .b16 	%rs<134>;
	.reg .b32 	%r<41>;
	.reg .b32 	%f<14>;
	.reg .b64 	%rd<43>;

	ld.param.u64 	%rd3, [_Z23_hhlpLinearBackwardBiasILi32E6__halfEvPKT0_PS1_ii_param_0];
	ld.param.u64 	%rd2, [_Z23_hhlpLinearBackwardBiasILi32E6__halfEvPKT0_PS1_ii_param_1];
	ld.param.u32 	%r25, [_Z23_hhlpLinearBackwardBiasILi32E6__halfEvPKT0_PS1_ii_param_2];
	ld.param.u32 	%r26, [_Z23_hhlpLinearBackwardBiasILi32E6__halfEvPKT0_PS1_ii_param_3];
	cvta.to.global.u64 	%rd1, %rd3;
	mov.u32 	%r27, %ctaid.y;
	shl.b32 	%r1, %r27, 5;
	mov.u32 	%r2, %tid.y;
	add.s32 	%r3, %r1, %r2;
	setp.ge.s32 	%p1, %r3, %r25;
	@%p1 bra 	$L__BB5_18;
	mov.b32 	%r28, 0;
	// begin inline asm
	cvt.rn.f16.s32 %rs132, %r28;
	// end inline asm
	setp.lt.s32 	%p2, %r26, 1;
	@%p2 bra 	$L__BB5_14;
	and.b32  	%r4, %r26, 15;
	setp.lt.u32 	%p3, %r26, 16;
	mov.b32 	%r37, 0;
	@%p3 bra 	$L__BB5_5;
	and.b32  	%r37, %r26, 2147483632;
	neg.s32 	%r35, %r37;
	shl.b32 	%r7, %r25, 4;
	mul.wide.s32 	%rd6, %r25, 2;
	mov.u32 	%r34, %r3;
$L__BB5_4:
	.pragma "nounroll";
	mul.wide.s32 	%rd4, %r34, 2;
	add.s64 	%rd5, %rd1, %rd4;
	ld.global.u16 	%rs23, [%rd5];
	// begin inline asm
	{add.f16 %rs21,%rs132,%rs23;
}
	// end inline asm
	add.s64 	%rd7, %rd5, %rd6;
	ld.global.u16 	%rs26, [%rd7];
	// begin inline asm
	{add.f16 %rs24,%rs21,%rs26;
}
	// end inline asm
	add.s64 	%rd8, %rd7, %rd6;
	ld.global.u16 	%rs29, [%rd8];
	// begin inline asm
	{add.f16 %rs27,%rs24,%rs29;
}
	// end inline asm
	add.s64 	%rd9, %rd8, %rd6;
	ld.global.u16 	%rs32, [%rd9];
	// begin inline asm
	{add.f16 %rs30,%rs27,%rs32;
}
	// end inline asm
	add.s64 	%rd10, %rd9, %rd6;
	ld.global.u16 	%rs35, [%rd10];
	// begin inline asm
	{add.f16 %rs33,%rs30,%rs35;
}
	// end inline asm
	add.s64 	%rd11, %rd10, %rd6;
	ld.global.u16 	%rs38, [%rd11];
	// begin inline asm
	{add.f16 %rs36,%rs33,%rs38;
}
	// end inline asm
	add.s64 	%rd12, %rd11, %rd6;
	ld.global.u16 	%rs41, [%rd12];
	// begin inline asm
	{add.f16 %rs39,%rs36,%rs41;
}
	// end inline asm
	add.s64 	%rd13, %rd12, %rd6;
	ld.global.u16 	%rs44, [%rd13];
	// begin inline asm
	{add.f16 %rs42,%rs39,%rs44;
}
	// end inline asm
	add.s64 	%rd14, %rd13, %rd6;
	ld.global.u16 	%rs47, [%rd14];
	// begin inline asm
	{add.f16 %rs45,%rs42,%rs47;
}
	// end inline asm
	add.s64 	%rd15, %rd14, %rd6;
	ld.global.u16 	%rs50, [%rd15];
	// begin inline asm
	{add.f16 %rs48,%rs45,%rs50;
}
	// end inline asm
	add.s64 	%rd16, %rd15, %rd6;
	ld.global.u16 	%rs53, [%rd16];
	// begin inline asm
	{add.f16 %rs51,%rs48,%rs53;
}
	// end inline asm
	add.s64 	%rd17, %rd16, %rd6;
	ld.global.u16 	%rs56, [%rd17];
	// begin inline asm
	{add.f16 %rs54,%rs51,%rs56;
}
	// end inline asm
	add.s64 	%rd18, %rd17, %rd6;
	ld.global.u16 	%rs59, [%rd18];
	// begin inline asm
	{add.f16 %rs57,%rs54,%rs59;
}
	// end inline asm
	add.s64 	%rd19, %rd18, %rd6;
	ld.global.u16 	%rs62, [%rd19];
	// begin inline asm
	{add.f16 %rs60,%rs57,%rs62;
}
	// end inline asm
	add.s64 	%rd20, %rd19, %rd6;
	ld.global.u16 	%rs65, [%rd20];
	// begin inline asm
	{add.f16 %rs63,%rs60,%rs65;
}
	// end inline asm
	add.s64 	%rd21, %rd20, %rd6;
	ld.global.u16 	%rs68, [%rd21];
	// begin inline asm
	{add.f16 %rs132,%rs63,%rs68;
}
	// end inline asm
	add.s32 	%r35, %r35, 16;
	add.s32 	%r34, %r34, %r7;
	setp.ne.s32 	%p4, %r35, 0;
	@%p4 bra 	$L__BB5_4;
$L__BB5_5:
	setp.eq.s32 	%p5, %r4, 0;
	@%p5 bra 	$L__BB5_14;
	and.b32  	%r13, %r26, 7;
	setp.lt.u32 	%p6, %r4, 8;
	@%p6 bra 	$L__BB5_8;
	mad.lo.s32 	%r30, %r37, %r25, %r3;
	mul.wide.s32 	%rd22, %r30, 2;
	add.s64 	%rd23, %rd1, %rd22;
	ld.global.u16 	%rs72, [%rd23];
	// begin inline asm
	{add.f16 %rs70,%rs132,%rs72;
}
	// end inline asm
	mul.wide.s32 	%rd24, %r25, 2;
	add.s64 	%rd25, %rd23, %rd24;
	ld.global.u16 	%rs75, [%rd25];
	// begin inline asm
	{add.f16 %rs73,%rs70,%rs75;
}
	// end inline asm
	add.s64 	%rd26, %rd25, %rd24;
	ld.global.u16 	%rs78, [%rd26];
	// begin inline asm
	{add.f16 %rs76,%rs73,%rs78;
}
	// end inline asm
	add.s64 	%rd27, %rd26, %rd24;
	ld.global.u16 	%rs81, [%rd27];
	// begin inline asm
	{add.f16 %rs79,%rs76,%rs81;
}
	// end inline asm
	add.s64 	%rd28, %rd27, %rd24;
	ld.global.u16 	%rs84, [%rd28];
	// begin inline asm
	{add.f16 %rs82,%rs79,%rs84;
}
	// end inline asm
	add.s64 	%rd29, %rd28, %rd24;
	ld.global.u16 	%rs87, [%rd29];
	// begin inline asm
	{add.f16 %rs85,%rs82,%rs87;
}
	// end inline asm
	add.s64 	%rd30, %rd29, %rd24;
	ld.global.u16 	%rs90, [%rd30];
	// begin inline asm
	{add.f16 %rs88,%rs85,%rs90;
}
	// end inline asm
	add.s64 	%rd31, %rd30, %rd24;
	ld.global.u16 	%rs93, [%rd31];
	// begin inline asm
	{add.f16 %rs132,%rs88,%rs93;
}
	// end inline asm
	add.s32 	%r37, %r37, 8;
$L__BB5_8:
	setp.eq.s32 	%p7, %r13, 0;
	@%p7 bra 	$L__BB5_14;
	and.b32  	%r16, %r26, 3;
	setp.lt.u32 	%p8, %r13, 4;
	@%p8 bra 	$L__BB5_11;
	mad.lo.s32 	%r31, %r37, %r25, %r3;
	mul.wide.s32 	%rd32, %r31, 2;
	add.s64 	%rd33, %rd1, %rd32;
	ld.global.u16 	%rs97, [%rd33];
	// begin inline asm
	{add.f16 %rs95,%rs132,%rs97;
}
	// end inline asm
	mul.wide.s32 	%rd34, %r25, 2;
	add.s64 	%rd35, %rd33, %rd34;
	ld.global.u16 	%rs100, [%rd35];
	// begin inline asm
	{add.f16 %rs98,%rs95,%rs100;
}
	// end inline asm
	add.s64 	%rd36, %rd35, %rd34;
	ld.global.u16 	%rs103, [%rd36];
	// begin inline asm
	{add.f16 %rs101,%rs98,%rs103;
}
	// end inline asm
	add.s64 	%rd37, %rd36, %rd34;
	ld.global.u16 	%rs106, [%rd37];
	// begin inline asm
	{add.f16 %rs132,%rs101,%rs106;
}
	// end inline asm
	add.s32 	%r37, %r37, 4;
$L__BB5_11:
	setp.eq.s32 	%p9, %r16, 0;
	@%p9 bra 	$L__BB5_14;
	mad.lo.s32 	%r32, %r37, %r25, %r2;
	add.s32 	%r40, %r32, %r1;
	neg.s32 	%r39, %r16;
$L__BB5_13:
	.pragma "nounroll";
	mul.wide.s32 	%rd38, %r40, 2;
	add.s64 	%rd39, %rd1, %rd38;
	ld.global.u16 	%rs109, [%rd39];
	// begin inline asm
	{add.f16 %rs132,%rs132,%rs109;
}
	// end inline asm
	add.s32 	%r40, %r40, %r25;
	add.s32 	%r39, %r39, 1;
	setp.ne.s32 	%p10, %r39, 0;
	@%p10 bra 	$L__BB5_13;
$L__BB5_14:
	// begin inline asm
	cvt.rn.f16.s32 %rs110, %r26;
	// end inline asm
	// begin inline asm
	{  cvt.f32.f16 %f5, %rs132;}

	// end inline asm
	// begin inline asm
	{  cvt.f32.f16 %f6, %rs110;}

	// end inline asm
	// begin inline asm
	{rcp.approx.ftz.f32 %f7, %f6;
}
	// end inline asm
	mul.f32 	%f9, %f5, %f7;
	// begin inline asm
	{  cvt.rn.f16.f32 %rs133, %f9;}

	// end inline asm
	// begin inline asm
	{abs.f16 %rs114,%rs133;
}
	// end inline asm
	mov.b16 	%rs118, 143;
	// begin inline asm
	{ .reg .pred __$temp3;
  setp.lt.f16  __$temp3, %rs114, %rs118;
  selp.u16 %rs116, 1, 0, __$temp3;}
	// end inline asm
	setp.eq.s16 	%p11, %rs116, 0;
	@%p11 bra 	$L__BB5_17;
	mov.f32 	%f10, 0f00000000;
	// begin inline asm
	{  cvt.rn.f16.f32 %rs119, %f10;}

	// end inline asm
	// begin inline asm
	{ .reg .pred __$temp3;
  setp.lt.f16  __$temp3, %rs119, %rs114;
  selp.u16 %rs120, 1, 0, __$temp3;}
	// end inline asm
	setp.eq.s16 	%p12, %rs120, 0;
	@%p12 bra 	$L__BB5_17;
	neg.f32 	%f12, %f6;
	fma.rn.f32 	%f13, %f12, %f9, %f5;
	fma.rn.f32 	%f11, %f7, %f13, %f9;
	// begin inline asm
	{  cvt.rn.f16.f32 %rs133, %f11;}

	// end inline asm
$L__BB5_17:
	cvta.to.global.u64 	%rd40, %rd2;
	mul.wide.u32 	%rd41, %r3, 2;
	add.s64 	%rd42, %rd40, %rd41;
	st.global.u16 	[%rd42], %rs133;
$L__BB5_18:
	ret;

}
	// .globl	_Z26_hhlpLinearBackwardWeightsILi4EfEvPKT0_S2_PS0_iii
.visible .entry _Z26_hhlpLinearBackwardWeightsILi4EfEvPKT0_S2_PS0_iii(
	.param .u64 .ptr .align 1 _Z26_hhlpLinearBackwardWeightsILi4EfEvPKT0_S2_PS0_iii_param_0,
	.param .u64 .ptr .align 1 _Z26_hhlpLinearBackwardWeightsILi4EfEvPKT0_S2_PS0_iii_param_1,
	.param .u64 .ptr .align 1 _Z26_hhlpLinearBackwardWeightsILi4EfEvPKT0_S2_PS0_iii_param_2,
	.param .u32 _Z26_hhlpLinearBackwardWeightsILi4EfEvPKT0_S2_PS0_iii_param_3,
	.param .u32 _Z26_hhlpLinearBackwardWeightsILi4EfEvPKT0_S2_PS0_iii_param_4,
	.param .u32 _Z26_hhlpLinearBackwardWeightsILi4EfEvPKT0_S2_PS0_iii_param_5
)
{
	.reg .pred 	%p<13>;
	.reg .b32 	%r<44>;
	.reg .b32 	%f<70>;
	.reg .b64 	%rd<53>;

	ld.param.u64 	%rd4, [_Z26_hhlpLinearBackwardWeightsILi4EfEvPKT0_S2_PS0_iii_param_0];
	ld.param.u64 	%rd5, [_Z26_hhlpLinearBackwardWeightsILi4EfEvPKT0_S2_PS0_iii_param_1];
	ld.param.u64 	%rd3, [_Z26_hhlpLinearBackwardWeightsILi4EfEvPKT0_S2_PS0_iii_param_2];
	ld.param.u32 	%r20, [_Z26_hhlpLinearBackwardWeightsILi4EfEvPKT0_S2_PS0_iii_param_3];
	ld.param.u32 	%r21, [_Z26_hhlpLinearBackwardWeightsILi4EfEvPKT0_S2_PS0_iii_param_4];
	ld.param.u32 	%r22, [_Z26_hhlpLinearBackwardWeightsILi4EfEvPKT0_S2_PS0_iii_param_5];
	cvta.to.global.u64 	%rd1, %rd5;
	cvta.to.global.u64 	%rd2, %rd4;
	mov.u32 	%r23, %ctaid.y;
	shl.b32 	%r24, %r23, 2;
	mov.u32 	%r25, %tid.y;
	add.s32 	%r1, %r24, %r25;
	mov.u32 	%r26, %ctaid.x;
	shl.b32 	%r27, %r26, 2;
	mov.u32 	%r28, %tid.x;
	add.s32 	%r2, %r27, %r28;
	setp.ge.s32 	%p1, %r1, %r20;
	setp.ge.s32 	%p2, %r2, %r21;
	or.pred  	%p3, %p1, %p2;
	@%p3 bra 	$L__BB6_14;
	setp.lt.s32 	%p4, %r22, 1;
	mov.f32 	%f69, 0f00000000;
	@%p4 bra 	$L__BB6_13;
	and.b32  	%r3, %r22, 7;
	setp.lt.u32 	%p5, %r22, 8;
	mov.f32 	%f69, 0f00000000;
	mov.b32 	%r42, 0;
	@%p5 bra 	$L__BB6_5;
	and.b32  	%r42, %r22, 2147483640;
	neg.s32 	%r40, %r42;
	shl.b32 	%r6, %r21, 3;
	shl.b32 	%r7, %r20, 3;
	mov.f32 	%f69, 0f00000000;
	mul.wide.s32 	%rd10, %r20, 4;
	mul.wide.s32 	%rd12, %r21, 4;
	mov.u32 	%r38, %r1;
	mov.u32 	%r39, %r2;
$L__BB6_4:
	.pragma "nounroll";
	mul.wide.s32 	%rd6, %r38, 4;
	add.s64 	%rd7, %rd2, %rd6;
	ld.global.f32 	%f17, [%rd7];
	mul.wide.s32 	%rd8, %r39, 4;
	add.s64 	%rd9, %rd1, %rd8;
	ld.global.f32 	%f18, [%rd9];
	fma.rn.f32 	%f19, %f17, %f18, %f69;
	add.s64 	%rd11, %rd7, %rd10;
	ld.global.f32 	%f20, [%rd11];
	add.s64 	%rd13, %rd9, %rd12;
	ld.global.f32 	%f21, [%rd13];
	fma.rn.f32 	%f22, %f20, %f21, %f19;
	add.s64 	%rd14, %rd11, %rd10;
	ld.global.f32 	%f23, [%rd14];
	add.s64 	%rd15, %rd13, %rd12;
	ld.global.f32 	%f24, [%rd15];
	fma.rn.f32 	%f25, %f23, %f24, %f22;
	add.s64 	%rd16, %rd14, %rd10;
	ld.global.f32 	%f26, [%rd16];
	add.s64 	%rd17, %rd15, %rd12;
	ld.global.f32 	%f27, [%rd17];
	fma.rn.f32 	%f28, %f26, %f27, %f25;
	add.s64 	%rd18, %rd16, %rd10;
	ld.global.f32 	%f29, [%rd18];
	add.s64 	%rd19, %rd17, %rd12;
	ld.global.f32 	%f30, [%rd19];
	fma.rn.f32 	%f31, %f29, %f30, %f28;
	add.s64 	%rd20, %rd18, %rd10;
	ld.global.f32 	%f32, [%rd20];
	add.s64 	%rd21, %rd19, %rd12;
	ld.global.f32 	%f33, [%rd21];
	fma.rn.f32 	%f34, %f32, %f33, %f31;
	add.s64 	%rd22, %rd20, %rd10;
	ld.global.f32 	%f35, [%rd22];
	add.s64 	%rd23, %rd21, %rd12;
	ld.global.f32 	%f36, [%rd23];
	fma.rn.f32 	%f37, %f35, %f36, %f34;
	add.s64 	%rd24, %rd22, %rd10;
	ld.global.f32 	%f38, [%rd24];
	add.s64 	%rd25, %rd23, %rd12;
	ld.global.f32 	%f39, [%rd25];
	fma.rn.f32 	%f69, %f38, %f39, %f37;
	add.s32 	%r40, %r40, 8;
	add.s32 	%r39, %r39, %r6;
	add.s32 	%r38, %r38, %r7;
	setp.ne.s32 	%p6, %r40, 0;
	@%p6 bra 	$L__BB6_4;
$L__BB6_5:
	setp.eq.s32 	%p7, %r3, 0;
	@%p7 bra 	$L__BB6_13;
	and.b32  	%r15, %r22, 3;
	setp.lt.u32 	%p8, %r3, 4;
	@%p8 bra 	$L__BB6_8;
	mad.lo.s32 	%r30, %r42, %r20, %r1;
	mul.wide.s32 	%rd26, %r30, 4;
	add.s64 	%rd27, %rd2, %rd26;
	ld.global.f32 	%f41, [%rd27];
	mad.lo.s32 	%r31, %r42, %r21, %r2;
	mul.wide.s32 	%rd28, %r31, 4;
	add.s64 	%rd29, %rd1, %rd28;
	ld.global.f32 	%f42, [%rd29];
	fma.rn.f32 	%f43, %f41, %f42, %f69;
	mul.wide.s32 	%rd30, %r20, 4;
	add.s64 	%rd31, %rd27, %rd30;
	ld.global.f32 	%f44, [%rd31];
	mul.wide.s32 	%rd32, %r21, 4;
	add.s64 	%rd33, %rd29, %rd32;
	ld.global.f32 	%f45, [%rd33];
	fma.rn.f32 	%f46, %f44, %f45, %f43;
	add.s64 	%rd34, %rd31, %rd30;
	ld.global.f32 	%f47, [%rd34];
	add.s64 	%rd35, %rd33, %rd32;
	ld.global.f32 	%f48, [%rd35];
	fma.rn.f32 	%f49, %f47, %f48, %f46;
	add.s64 	%rd36, %rd34, %rd30;
	ld.global.f32 	%f50, [%rd36];
	add.s64 	%rd37, %rd35, %rd32;
	ld.global.f32 	%f51, [%rd37];
	fma.rn.f32 	%f69, %f50, %f51, %f49;
	add.s32 	%r42, %r42, 4;
$L__BB6_8:
	setp.eq.s32 	%p9, %r15, 0;
	@%p9 bra 	$L__BB6_13;
	setp.eq.s32 	%p10, %r15, 1;
	@%p10 bra 	$L__BB6_11;
	mad.lo.s32 	%r32, %r42, %r20, %r1;
	mul.wide.s32 	%rd38, %r32, 4;
	add.s64 	%rd39, %rd2, %rd38;
	ld.global.f32 	%f53, [%rd39];
	mad.lo.s32 	%r33, %r42, %r21, %r2;
	mul.wide.s32 	%rd40, %r33, 4;
	add.s64 	%rd41, %rd1, %rd40;
	ld.global.f32 	%f54, [%rd41];
	fma.rn.f32 	%f55, %f53, %f54, %f69;
	mul.wide.s32 	%rd42, %r20, 4;
	add.s64 	%rd43, %rd39, %rd42;
	ld.global.f32 	%f56, [%rd43];
	mul.wide.s32 	%rd44, %r21, 4;
	add.s64 	%rd45, %rd41, %rd44;
	ld.global.f32 	%f57, [%rd45];
	fma.rn.f32 	%f69, %f56, %f57, %f55;
	add.s32 	%r42, %r42, 2;
$L__BB6_11:
	and.b32  	%r34, %r22, 1;
	setp.eq.b32 	%p11, %r34, 1;
	not.pred 	%p12, %p11;
	@%p12 bra 	$L__BB6_13;
	mad.lo.s32 	%r35, %r42, %r20, %r1;
	mul.wide.s32 	%rd46, %r35, 4;
	add.s64 	%rd47, %rd2, %rd46;
	ld.global.f32 	%f58, [%rd47];
	mad.lo.s32 	%r36, %r42, %r21, %r2;
	mul.wide.s32 	%rd48, %r36, 4;
	add.s64 	%rd49, %rd1, %rd48;
	ld.global.f32 	%f59, [%rd49];
	fma.rn.f32 	%f69, %f58, %f59, %f69;
$L__BB6_13:
	cvt.rn.f32.s32 	%f60, %r22;
	div.rn.f32 	%f61, %f69, %f60;
	mad.lo.s32 	%r37, %r21, %r1, %r2;
	cvta.to.global.u64 	%rd50, %rd3;
	mul.wide.s32 	%rd51, %r37, 4;
	add.s64 	%rd52, %rd50, %rd51;
	st.global.f32 	[%rd52], %f61;
$L__BB6_14:
	ret;

}
	// .globl	_Z26_hhlpLinearBackwardWeightsILi4EdEvPKT0_S2_PS0_iii
.visible .entry _Z26_hhlpLinearBackwardWeightsILi4EdEvPKT0_S2_PS0_iii(
	.param .u64 .ptr .align 1 _Z26_hhlpLinearBackwardWeightsILi4EdEvPKT0_S2_PS0_iii_param_0,
	.param .u64 .ptr .align 1 _Z26_hhlpLinearBackwardWeightsILi4EdEvPKT0_S2_PS0_iii_param_1,
	.param .u64 .ptr .align 1 _Z26_hhlpLinearBackwardWeightsILi4EdEvPKT0_S2_PS0_iii_param_2,
	.param .u32 _Z26_hhlpLinearBackwardWeightsILi4EdEvPKT0_S2_PS0_iii_param_3,
	.param .u32 _Z26_hhlpLinearBackwardWeightsILi4EdEvPKT0_S2_PS0_iii_param_4,
	.param .u32 _Z26_hhlpLinearBackwardWeightsILi4EdEvPKT0_S2_PS0_iii_param_5
)
{
	.reg .pred 	%p<13>;
	.reg .b32 	%r<44>;
	.reg .b64 	%rd<54>;
	.reg .b64 	%fd<70>;

	ld.param.u64 	%rd4, [_Z26_hhlpLinearBackwardWeightsILi4EdEvPKT0_S2_PS0_iii_param_0];
	ld.param.u64 	%rd5, [_Z26_hhlpLinearBackwardWeightsILi4EdEvPKT0_S2_PS0_iii_param_1];
	ld.param.u32 	%r20, [_Z26_hhlpLinearBackwardWeightsILi4EdEvPKT0_S2_PS0_iii_param_3];
	ld.param.u32 	%r21, [_Z26_hhlpLinearBackwardWeightsILi4EdEvPKT0_S2_PS0_iii_param_4];
	ld.param.u32 	%r22, [_Z26_hhlpLinearBackwardWeightsILi4EdEvPKT0_S2_PS0_iii_param_5];
	cvta.to.global.u64 	%rd1, %rd5;
	cvta.to.global.u64 	%rd2, %rd4;
	mov.u32 	%r23, %ctaid.y;
	shl.b32 	%r24, %r23, 2;
	mov.u32 	%r25, %tid.y;
	add.s32 	%r1, %r24, %r25;
	mov.u32 	%r26, %ctaid.x;
	shl.b32 	%r27, %r26, 2;
	mov.u32 	%r28, %tid.x;
	add.s32 	%r2, %r27, %r28;
	setp.ge.s32 	%p1, %r1, %r20;
	setp.ge.s32 	%p2, %r2, %r21;
	or.pred  	%p3, %p1, %p2;
	@%p3 bra 	$L__BB7_14;
	setp.lt.s32 	%p4, %r22, 1;
	mov.f64 	%fd69, 0d0000000000000000;
	@%p4 bra 	$L__BB7_13;
	and.b32  	%r3, %r22, 7;
	setp.lt.u32 	%p5, %r22, 8;
	mov.f64 	%fd69, 0d0000000000000000;
	mov.b32 	%r42, 0;
	@%p5 bra 	$L__BB7_5;
	and.b32  	%r42, %r22, 2147483640;
	neg.s32 	%r40, %r42;
	shl.b32 	%r6, %r21, 3;
	shl.b32 	%r7, %r20, 3;
	mov.f64 	%fd69, 0d0000000000000000;
	mul.wide.s32 	%rd10, %r20, 8;
	mul.wide.s32 	%rd12, %r21, 8;
	mov.u32 	%r38, %r1;
	mov.u32 	%r39, %r2;
$L__BB7_4:
	.pragma "nounroll";
	mul.wide.s32 	%rd6, %r38, 8;
	add.s64 	%rd7, %rd2, %rd6;
	ld.global.f64 	%fd17, [%rd7];
	mul.wide.s32 	%rd8, %r39, 8;
	add.s64 	%rd9, %rd1, %rd8;
	ld.global.f64 	%fd18, [%rd9];
	fma.rn.f64 	%fd19, %fd17, %fd18, %fd69;
	add.s64 	%rd11, %rd7, %rd10;
	ld.global.f64 	%fd20, [%rd11];
	add.s64 	%rd13, %rd9, %rd12;
	ld.global.f64 	%fd21, [%rd13];
	fma.rn.f64 	%fd22, %fd20, %fd21, %fd19;
	add.s64 	%rd14, %rd11, %rd10;
	ld.global.f64 	%fd23, [%rd14];
	add.s64 	%rd15, %rd13, %rd12;
	ld.global.f64 	%fd24, [%rd15];
	fma.rn.f64 	%fd25, %fd23, %fd24, %fd22;
	add.s64 	%rd16, %rd14, %rd10;
	ld.global.f64 	%fd26, [%rd16];
	add.s64 	%rd17, %rd15, %rd12;
	ld.global.f64 	%fd27, [%rd17];
	fma.rn.f64 	%fd28, %fd26, %fd27, %fd25;
	add.s64 	%rd18, %rd16, %rd10;
	ld.global.f64 	%fd29, [%rd18];
	add.s64 	%rd19, %rd17, %rd12;
	ld.global.f64 	%fd30, [%rd19];
	fma.rn.f64 	%fd31, %fd29, %fd30, %fd28;
	add.s64 	%rd20, %rd18, %rd10;
	ld.global.f64 	%fd32, [%rd20];
	add.s64 	%rd21, %rd19, %rd12;
	ld.global.f64 	%fd33, [%rd21];
	fma.rn.f64 	%fd34, %fd32, %fd33, %fd31;
	add.s64 	%rd22, %rd20, %rd10;
	ld.global.f64 	%fd35, [%rd22];
	add.s64 	%rd23, %rd21, %rd12;
	ld.global.f64 	%fd36, [%rd23];
	fma.rn.f64 	%fd37, %fd35, %fd36, %fd34;
	add.s64 	%rd24, %rd22, %rd10;
	ld.global.f64 	%fd38, [%rd24];
	add.s64 	%rd25, %rd23, %rd12;
	ld.global.f64 	%fd39, [%rd25];
	fma.rn.f64 	%fd69, %fd38, %fd39, %fd37;
	add.s32 	%r40, %r40, 8;
	add.s32 	%r39, %r39, %r6;
	add.s32 	%r38, %r38, %r7;
	setp.ne.s32 	%p6, %r40, 0;
	@%p6 bra 	$L__BB7_4;
$L__BB7_5:
	setp.eq.s32 	%p7, %r3, 0;
	@%p7 bra 	$L__BB7_13;
	and.b32  	%r15, %r22, 3;
	setp.lt.u32 	%p8, %r3, 4;
	@%p8 bra 	$L__BB7_8;
	mad.lo.s32 	%r30, %r42, %r20, %r1;
	mul.wide.s32 	%rd26, %r30, 8;
	add.s64 	%rd27, %rd2, %rd26;
	ld.global.f64 	%fd41, [%rd27];
	mad.lo.s32 	%r31, %r42, %r21, %r2;
	mul.wide.s32 	%rd28, %r31, 8;
	add.s64 	%rd29, %rd1, %rd28;
	ld.global.f64 	%fd42, [%rd29];
	fma.rn.f64 	%fd43, %fd41, %fd42, %fd69;
	mul.wide.s32 	%rd30, %r20, 8;
	add.s64 	%rd31, %rd27, %rd30;
	ld.global.f64 	%fd44, [%rd31];
	mul.wide.s32 	%rd32, %r21, 8;
	add.s64 	%rd33, %rd29, %rd32;
	ld.global.f64 	%fd45, [%rd33];
	fma.rn.f64 	%fd46, %fd44, %fd45, %fd43;
	add.s64 	%rd34, %rd31, %rd30;
	ld.global.f64 	%fd47, [%rd34];
	add.s64 	%rd35, %rd33, %rd32;
	ld.global.f64 	%fd48, [%rd35];
	fma.rn.f64 	%fd49, %fd47, %fd48, %fd46;
	add.s64 	%rd36, %rd34, %rd30;
	ld.global.f64 	%fd50, [%rd36];
	add.s64 	%rd37, %rd35, %rd32;
	ld.global.f64 	%fd51, [%rd37];
	fma.rn.f64 	%fd69, %fd50, %fd51, %fd49;
	add.s32 	%r42, %r42, 4;
$L__BB7_8:
	setp.eq.s32 	%p9, %r15, 0;
	@%p9 bra 	$L__BB7_13;
	setp.eq.s32 	%p10, %r15, 1;
	@%p10 bra 	$L__BB7_11;
	mad.lo.s32 	%r32, %r42, %r20, %r1;
	mul.wide.s32 	%rd38, %r32, 8;
	add.s64 	%rd39, %rd2, %rd38;
	ld.global.f64 	%fd53, [%rd39];
	mad.lo.s32 	%r33, %r42, %r21, %r2;
	mul.wide.s32 	%rd40, %r33, 8;
	add.s64 	%rd41, %rd1, %rd40;
	ld.global.f64 	%fd54, [%rd41];
	fma.rn.f64 	%fd55, %fd53, %fd54, %fd69;
	mul.wide.s32 	%rd42, %r20, 8;
	add.s64 	%rd43, %rd39, %rd42;
	ld.global.f64 	%fd56, [%rd43];
	mul.wide.s32 	%rd44, %r21, 8;
	add.s64 	%rd45, %rd41, %rd44;
	ld.global.f64 	%fd57, [%rd45];
	fma.rn.f64 	%fd69, %fd56, %fd57, %fd55;
	add.s32 	%r42, %r42, 2;
$L__BB7_11:
	and.b32  	%r34, %r22, 1;
	setp.eq.b32 	%p11, %r34, 1;
	not.pred 	%p12, %p11;
	@%p12 bra 	$L__BB7_13;
	mad.lo.s32 	%r35, %r42, %r20, %r1;
	mul.wide.s32 	%rd46, %r35, 8;
	add.s64 	%rd47, %rd2, %rd46;
	ld.global.f64 	%fd58, [%rd47];
	mad.lo.s32 	%r36, %r42, %r21, %r2;
	mul.wide.s32 	%rd48, %r36, 8;
	add.s64 	%rd49, %rd1, %rd48;
	ld.global.f64 	%fd59, [%rd49];
	fma.rn.f64 	%fd69, %fd58, %fd59, %fd69;
$L__BB7_13:
	ld.param.u64 	%rd53, [_Z26_hhlpLinearBackwardWeightsILi4EdEvPKT0_S2_PS0_iii_param_2];
	cvt.rn.f64.s32 	%fd60, %r22;
	div.rn.f64 	%fd61, %fd69, %fd60;
	mad.lo.s32 	%r37, %r21, %r1, %r2;
	cvta.to.global.u64 	%rd50, %rd53;
	mul.wide.s32 	%rd51, %r37, 8;
	add.s64 	%rd52, %rd50, %rd51;
	st.global.f64 	[%rd52], %fd61;
$L__BB7_14:
	ret;

}
	// .globl	_Z26_hhlpLinearBackwardWeightsILi4E6__halfEvPKT0_S3_PS1_iii
.visible .entry _Z26_hhlpLinearBackwardWeightsILi4E6__halfEvPKT0_S3_PS1_iii(
	.param .u64 .ptr .align 1 _Z26_hhlpLinearBackwardWeightsILi4E6__halfEvPKT0_S3_PS1_iii_param_0,
	.param .u64 .ptr .align 1 _Z26_hhlpLinearBackwardWeightsILi4E6__halfEvPKT0_S3_PS1_iii_param_1,
	.param .u64 .ptr .align 1 _Z26_hhlpLinearBackwardWeightsILi4E6__halfEvPKT0_S3_PS1_iii_param_2,
	.param .u32 _Z26_hhlpLinearBackwardWeightsILi4E6__halfEvPKT0_S3_PS1_iii_param_3,
	.param .u32 _Z26_hhlpLinearBackwardWeightsILi4E6__halfEvPKT0_S3_PS1_iii_param_4,
	.param .u32 _Z26_hhlpLinearBackwardWeightsILi4E6__halfEvPKT0_S3_PS1_iii_param_5
)
{
	.reg .pred 	%p<15>;
	.reg .b16 	%rs<221>;
	.reg .b32 	%r<58>;
	.reg .b32 	%f<14>;
	.reg .b64 	%rd<82>;

	ld.param.u64 	%rd4, [_Z26_hhlpLinearBackwardWeightsILi4E6__halfEvPKT0_S3_PS1_iii_param_0];
	ld.param.u64 	%rd5, [_Z26_hhlpLinearBackwardWeightsILi4E6__halfEvPKT0_S3_PS1_iii_param_1];
	ld.param.u32 	%r34, [_Z26_hhlpLinearBackwardWeightsILi4E6__halfEvPKT0_S3_PS1_iii_param_3];
	ld.param.u32 	%r35, [_Z26_hhlpLinearBackwardWeightsILi4E6__halfEvPKT0_S3_PS1_iii_param_4];
	ld.param.u32 	%r36, [_Z26_hhlpLinearBackwardWeightsILi4E6__halfEvPKT0_S3_PS1_iii_param_5];
	cvta.to.global.u64 	%rd1, %rd5;
	cvta.to.global.u64 	%rd2, %rd4;
	mov.u32 	%r37, %ctaid.y;
	shl.b32 	%r1, %r37, 2;
	mov.u32 	%r2, %tid.y;
	add.s32 	%r3, %r1, %r2;
	mov.u32 	%r38, %ctaid.x;
	shl.b32 	%r4, %r38, 2;
	mov.u32 	%r5, %tid.x;
	add.s32 	%r6, %r4, %r5;
	setp.ge.s32 	%p1, %r3, %r34;
	setp.ge.s32 	%p2, %r6, %r35;
	or.pred  	%p3, %p1, %p2;
	@%p3 bra 	$L__BB8_18;
	mov.b32 	%r39, 0;
	// begin inline asm
	cvt.rn.f16.s32 %rs219, %r39;
	// end inline asm
	setp.lt.s32 	%p4, %r36, 1;
	@%p4 bra 	$L__BB8_14;
	and.b32  	%r7, %r36, 15;
	setp.lt.u32 	%p5, %r36, 16;
	mov.b32 	%r53, 0;
	@%p5 bra 	$L__BB8_5;
	and.b32  	%r53, %r36, 2147483632;
	neg.s32 	%r51, %r53;
	shl.b32 	%r10, %r35, 4;
	shl.b32 	%r11, %r34, 4;
	mul.wide.s32 	%rd10, %r34, 2;
	mul.wide.s32 	%rd12, %r35, 2;
	mov.u32 	%r49, %r3;
	mov.u32 	%r50, %r6;
$L__BB8_4:
	.pragma "nounroll";
	mul.wide.s32 	%rd6, %r49, 2;
	add.s64 	%rd7, %rd2, %rd6;
	mul.wide.s32 	%rd8, %r50, 2;
	add.s64 	%rd9, %rd1, %rd8;
	ld.global.u16 	%rs22, [%rd7];
	ld.global.u16 	%rs23, [%rd9];
	// begin inline asm
	{mul.f16 %rs21,%rs22,%rs23;
}
	// end inline asm
	// begin inline asm
	{add.f16 %rs24,%rs219,%rs21;
}
	// end inline asm
	add.s64 	%rd11, %rd7, %rd10;
	add.s64 	%rd13, %rd9, %rd12;
	ld.global.u16 	%rs28, [%rd11];
	ld.global.u16 	%rs29, [%rd13];
	// begin inline asm
	{mul.f16 %rs27,%rs28,%rs29;
}
	// end inline asm
	// begin inline asm
	{add.f16 %rs30,%rs24,%rs27;
}
	// end inline asm
	add.s64 	%rd14, %rd11, %rd10;
	add.s64 	%rd15, %rd13, %rd12;
	ld.global.u16 	%rs34, [%rd14];
	ld.global.u16 	%rs35, [%rd15];
	// begin inline asm
	{mul.f16 %rs33,%rs34,%rs35;
}
	// end inline asm
	// begin inline asm
	{add.f16 %rs36,%rs30,%rs33;
}
	// end inline asm
	add.s64 	%rd16, %rd14, %rd10;
	add.s64 	%rd17, %rd15, %rd12;
	ld.global.u16 	%rs40, [%rd16];
	ld.global.u16 	%rs41, [%rd17];
	// begin inline asm
	{mul.f16 %rs39,%rs40,%rs41;
}
	// end inline asm
	// begin inline asm
	{add.f16 %rs42,%rs36,%rs39;
}
	// end inline asm
	add.s64 	%rd18, %rd16, %rd10;
	add.s64 	%rd19, %rd17, %rd12;
	ld.global.u16 	%rs46, [%rd18];
	ld.global.u16 	%rs47, [%rd19];
	// begin inline asm
	{mul.f16 %rs45,%rs46,%rs47;
}
	// end inline asm
	// begin inline asm
	{add.f16 %rs48,%rs42,%rs45;
}
	// end inline asm
	add.s64 	%rd20, %rd18, %rd10;
	add.s64 	%rd21, %rd19, %rd12;
	ld.global.u16 	%rs52, [%rd20];
	ld.global.u16 	%rs53, [%rd21];
	// begin inline asm
	{mul.f16 %rs51,%rs52,%rs53;
}
	// end inline asm
	// begin inline asm
	{add.f16 %rs54,%rs48,%rs51;
}
	// end inline asm
	add.s64 	%rd22, %rd20, %rd10;
	add.s64 	%rd23, %rd21, %rd12;
	ld.global.u16 	%rs58, [%rd22];
	ld.global.u16 	%rs59, [%rd23];
	// begin inline asm
	{mul.f16 %rs57,%rs58,%rs59;
}
	// end inline asm
	// begin inline asm
	{add.f16 %rs60,%rs54,%rs57;
}
	// end inline asm
	add.s64 	%rd24, %rd22, %rd10;
	add.s64 	%rd25, %rd23, %rd12;
	ld.global.u16 	%rs64, [%rd24];
	ld.global.u16 	%rs65, [%rd25];
	// begin inline asm
	{mul.f16 %rs63,%rs64,%rs65;
}
	// end inline asm
	// begin inline asm
	{add.f16 %rs66,%rs60,%rs63;
}
	// end inline asm
	add.s64 	%rd26, %rd24, %rd10;
	add.s64 	%rd27, %rd25, %rd12;
	ld.global.u16 	%rs70, [%rd26];
	ld.global.u16 	%rs71, [%rd27];
	// begin inline asm
	{mul.f16 %rs69,%rs70,%rs71;
}
	// end inline asm
	// begin inline asm
	{add.f16 %rs72,%rs66,%rs69;
}
	// end inline asm
	add.s64 	%rd28, %rd26, %rd10;
	add.s64 	%rd29, %rd27, %rd12;
	ld.global.u16 	%rs76, [%rd28];
	ld.global.u16 	%rs77, [%rd29];
	// begin inline asm
	{mul.f16 %rs75,%rs76,%rs77;
}
	// end inline asm
	// begin inline asm
	{add.f16 %rs78,%rs72,%rs75;
}
	// end inline asm
	add.s64 	%rd30, %rd28, %rd10;
	add.s64 	%rd31, %rd29, %rd12;
	ld.global.u16 	%rs82, [%rd30];
	ld.global.u16 	%rs83, [%rd31];
	// begin inline asm
	{mul.f16 %rs81,%rs82,%rs83;
}
	// end inline asm
	// begin inline asm
	{add.f16 %rs84,%rs78,%rs81;
}
	// end inline asm
	add.s64 	%rd32, %rd30, %rd10;
	add.s64 	%rd33, %rd31, %rd12;
	ld.global.u16 	%rs88, [%rd32];
	ld.global.u16 	%rs89, [%rd33];
	// begin inline asm
	{mul.f16 %rs87,%rs88,%rs89;
}
	// end inline asm
	// begin inline asm
	{add.f16 %rs90,%rs84,%rs87;
}
	// end inline asm
	add.s64 	%rd34, %rd32, %rd10;
	add.s64 	%rd35, %rd33, %rd12;
	ld.global.u16 	%rs94, [%rd34];
	ld.global.u16 	%rs95, [%rd35];
	// begin inline asm
	{mul.f16 %rs93,%rs94,%rs95;
}
	// end inline asm
	// begin inline asm
	{add.f16 %rs96,%rs90,%rs93;
}
	// end inline asm
	add.s64 	%rd36, %rd34, %rd10;
	add.s64 	%rd37, %rd35, %rd12;
	ld.global.u16 	%rs100, [%rd36];
	ld.global.u16 	%rs101, [%rd37];
	// begin inline asm
	{mul.f16 %rs99,%rs100,%rs101;
}
	// end inline asm
	// begin inline asm
	{add.f16 %rs102,%rs96,%rs99;
}
	// end inline asm
	add.s64 	%rd38, %rd36, %rd10;
	add.s64 	%rd39, %rd37, %rd12;
	ld.global.u16 	%rs106, [%rd38];
	ld.global.u16 	%rs107, [%rd39];
	// begin inline asm
	{mul.f16 %rs105,%rs106,%rs107;
}
	// end inline asm
	// begin inline asm
	{add.f16 %rs108,%rs102,%rs105;
}
	// end inline asm
	add.s64 	%rd40, %rd38, %rd10;
	add.s64 	%rd41, %rd39, %rd12;
	ld.global.u16 	%rs112, [%rd40];
	ld.global.u16 	%rs113, [%rd41];
	// begin inline asm
	{mul.f16 %rs111,%rs112,%rs113;
}
	// end inline asm
	// begin inline asm
	{add.f16 %rs219,%rs108,%rs111;
}
	// end inline asm
	add.s32 	%r51, %r51, 16;
	add.s32 	%r50, %r50, %r10;
	add.s32 	%r49, %r49, %r11;
	setp.ne.s32 	%p6, %r51, 0;
	@%p6 bra 	$L__BB8_4;
$L__BB8_5:
	setp.eq.s32 	%p7, %r7, 0;
	@%p7 bra 	$L__BB8_14;
	and.b32  	%r19, %r36, 7;
	setp.lt.u32 	%p8, %r7, 8;
	@%p8 bra 	$L__BB8_8;
	mad.lo.s32 	%r41, %r53, %r34, %r3;
	mul.wide.s32 	%rd42, %r41, 2;
	add.s64 	%rd43, %rd2, %rd42;
	mad.lo.s32 	%r42, %r53, %r35, %r6;
	mul.wide.s32 	%rd44, %r42, 2;
	add.s64 	%rd45, %rd1, %rd44;
	ld.global.u16 	%rs119, [%rd43];
	ld.global.u16 	%rs120, [%rd45];
	// begin inline asm
	{mul.f16 %rs118,%rs119,%rs120;
}
	// end inline asm
	// begin inline asm
	{add.f16 %rs121,%rs219,%rs118;
}
	// end inline asm
	mul.wide.s32 	%rd46, %r34, 2;
	add.s64 	%rd47, %rd43, %rd46;
	mul.wide.s32 	%rd48, %r35, 2;
	add.s64 	%rd49, %rd45, %rd48;
	ld.global.u16 	%rs125, [%rd47];
	ld.global.u16 	%rs126, [%rd49];
	// begin inline asm
	{mul.f16 %rs124,%rs125,%rs126;
}
	// end inline asm
	// begin inline asm
	{add.f16 %rs127,%rs121,%rs124;
}
	// end inline asm
	add.s64 	%rd50, %rd47, %rd46;
	add.s64 	%rd51, %rd49, %rd48;
	ld.global.u16 	%rs131, [%rd50];
	ld.global.u16 	%rs132, [%rd51];
	// begin inline asm
	{mul.f16 %rs130,%rs131,%rs132;
}
	// end inline asm
	// begin inline asm
	{add.f16 %rs133,%rs127,%rs130;
}
	// end inline asm
	add.s64 	%rd52, %rd50, %rd46;
	add.s64 	%rd53, %rd51, %rd48;
	ld.global.u16 	%rs137, [%rd52];
	ld.global.u16 	%rs138, [%rd53];
	// begin inline asm
	{mul.f16 %rs136,%rs137,%rs138;
}
	// end inline asm
	// begin inline asm
	{add.f16 %rs139,%rs133,%rs136;
}
	// end inline asm
	add.s64 	%rd54, %rd52, %rd46;
	add.s64 	%rd55, %rd53, %rd48;
	ld.global.u16 	%rs143, [%rd54];
	ld.global.u16 	%rs144, [%rd55];
	// begin inline asm
	{mul.f16 %rs142,%rs143,%rs144;
}
	// end inline asm
	// begin inline asm
	{add.f16 %rs145,%rs139,%rs142;
}
	// end inline asm
	add.s64 	%rd56, %rd54, %rd46;
	add.s64 	%rd57, %rd55, %rd48;
	ld.global.u16 	%rs149, [%rd56];
	ld.global.u16 	%rs150, [%rd57];
	// begin inline asm
	{mul.f16 %rs148,%rs149,%rs150;
}
	// end inline asm
	// begin inline asm
	{add.f16 %rs151,%rs145,%rs148;
}
	// end inline asm
	add.s64 	%rd58, %rd56, %rd46;
	add.s64 	%rd59, %rd57, %rd48;
	ld.global.u16 	%rs155, [%rd58];
	ld.global.u16 	%rs156, [%rd59];
	// begin inline asm
	{mul.f16 %rs154,%rs155,%rs156;
}
	// end inline asm
	// begin inline asm
	{add.f16 %rs157,%rs151,%rs154;
}
	// end inline asm
	add.s64 	%rd60, %rd58, %rd46;
	add.s64 	%rd61, %rd59, %rd48;
	ld.global.u16 	%rs161, [%rd60];
	ld.global.u16 	%rs162, [%rd61];
	// begin inline asm
	{mul.f16 %rs160,%rs161,%rs162;
}
	// end inline asm
	// begin inline asm
	{add.f16 %rs219,%rs157,%rs160;
}
	// end inline asm
	add.s32 	%r53, %r53, 8;
$L__BB8_8:
	setp.eq.s32 	%p9, %r19, 0;
	@%p9 bra 	$L__BB8_14;
	and.b32  	%r22, %r36, 3;
	setp.lt.u32 	%p10, %r19, 4;
	@%p10 bra 	$L__BB8_11;
	mad.lo.s32 	%r43, %r53, %r34, %r3;
	mul.wide.s32 	%rd62, %r43, 2;
	add.s64 	%rd63, %rd2, %rd62;
	mad.lo.s32 	%r44, %r53, %r35, %r6;
	mul.wide.s32 	%rd64, %r44, 2;
	add.s64 	%rd65, %rd1, %rd64;
	ld.global.u16 	%rs168, [%rd63];
	ld.global.u16 	%rs169, [%rd65];
	// begin inline asm
	{mul.f16 %rs167,%rs168,%rs169;
}
	// end inline asm
	// begin inline asm
	{add.f16 %rs170,%rs219,%rs167;
}
	// end inline asm
	mul.wide.s32 	%rd66, %r34, 2;
	add.s64 	%rd67, %rd63, %rd66;
	mul.wide.s32 	%rd68, %r35, 2;
	add.s64 	%rd69, %rd65, %rd68;
	ld.global.u16 	%rs174, [%rd67];
	ld.global.u16 	%rs175, [%rd69];
	// begin inline asm
	{mul.f16 %rs173,%rs174,%rs175;
}
	// end inline asm
	// begin inline asm
	{add.f16 %rs176,%rs170,%rs173;
}
	// end inline asm
	add.s64 	%rd70, %rd67, %rd66;
	add.s64 	%rd71, %rd69, %rd68;
	ld.global.u16 	%rs180, [%rd70];
	ld.global.u16 	%rs181, [%rd71];
	// begin inline asm
	{mul.f16 %rs179,%rs180,%rs181;
}
	// end inline asm
	// begin inline asm
	{add.f16 %rs182,%rs176,%rs179;
}
	// end inline asm
	add.s64 	%rd72, %rd70, %rd66;
	add.s64 	%rd73, %rd71, %rd68;
	ld.global.u16 	%rs186, [%rd72];
	ld.global.u16 	%rs187, [%rd73];
	// begin inline asm
	{mul.f16 %rs185,%rs186,%rs187;
}
	// end inline asm
	// begin inline asm
	{add.f16 %rs219,%rs182,%rs185;
}
	// end inline asm
	add.s32 	%r53, %r53, 4;
$L__BB8_11:
	setp.eq.s32 	%p11, %r22, 0;
	@%p11 bra 	$L__BB8_14;
	mad.lo.s32 	%r45, %r53, %r35, %r5;
	add.s32 	%r57, %r45, %r4;
	mad.lo.s32 	%r46, %r53, %r34, %r2;
	add.s32 	%r56, %r46, %r1;
	neg.s32 	%r55, %r22;
$L__BB8_13:
	.pragma "nounroll";
	mul.wide.s32 	%rd74, %r56, 2;
	add.s64 	%rd75, %rd2, %rd74;
	mul.wide.s32 	%rd76, %r57, 2;
	add.s64 	%rd77, %rd1, %rd76;
	ld.global.u16 	%rs192, [%rd75];
	ld.global.u16 	%rs193, [%rd77];
	// begin inline asm
	{mul.f16 %rs191,%rs192,%rs193;
}
	// end inline asm
	// begin inline asm
	{add.f16 %rs219,%rs219,%rs191;
}
	// end inline asm
	add.s32 	%r57, %r57, %r35;
	add.s32 	%r56, %r56, %r34;
	add.s32 	%r55, %r55, 1;
	setp.ne.s32 	%p12, %r55, 0;
	@%p12 bra 	$L__BB8_13;
$L__BB8_14:
	// begin inline asm
	cvt.rn.f16.s32 %rs197, %r36;
	// end inline asm
	// begin inline asm
	{  cvt.f32.f16 %f5, %rs219;}

	// end inline asm
	// begin inline asm
	{  cvt.f32.f16 %f6, %rs197;}

	// end inline asm
	// begin inline asm
	{rcp.approx.ftz.f32 %f7, %f6;
}
	// end inline asm
	mul.f32 	%f9, %f5, %f7;
	// begin inline asm
	{  cvt.rn.f16.f32 %rs220, %f9;}

	// end inline asm
	// begin inline asm
	{abs.f16 %rs201,%rs220;
}
	// end inline asm
	mov.b16 	%rs205, 143;
	// begin inline asm
	{ .reg .pred __$temp3;
  setp.lt.f16  __$temp3, %rs201, %rs205;
  selp.u16 %rs203, 1, 0, __$temp3;}
	// end inline asm
	setp.eq.s16 	%p13, %rs203, 0;
	@%p13 bra 	$L__BB8_17;
	mov.f32 	%f10, 0f00000000;
	// begin inline asm
	{  cvt.rn.f16.f32 %rs206, %f10;}

	// end inline asm
	// begin inline asm
	{ .reg .pred __$temp3;
  setp.lt.f16  __$temp3, %rs206, %rs201;
  selp.u16 %rs207, 1, 0, __$temp3;}
	// end inline asm
	setp.eq.s16 	%p14, %rs207, 0;
	@%p14 bra 	$L__BB8_17;
	neg.f32 	%f12, %f6;
	fma.rn.f32 	%f13, %f12, %f9, %f5;
	fma.rn.f32 	%f11, %f7, %f13, %f9;
	// begin inline asm
	{  cvt.rn.f16.f32 %rs220, %f11;}

	// end inline asm
$L__BB8_17:
	ld.param.u64 	%rd81, [_Z26_hhlpLinearBackwardWeightsILi4E6__halfEvPKT0_S3_PS1_iii_param_2];
	mad.lo.s32 	%r48, %r35, %r3, %r6;
	cvta.to.global.u64 	%rd78, %rd81;
	mul.wide.s32 	%rd79, %r48, 2;
	add.s64 	%rd80, %rd78, %rd79;
	st.global.u16 	[%rd80], %rs220;
$L__BB8_18:
	ret;

}
	// .globl	_Z23_hhlpLinearBackwardDataILi32EfEvPKT0_S2_PS0_iii
.visible .entry _Z23_hhlpLinearBackwardDataILi32EfEvPKT0_S2_PS0_iii(
	.param .u64 .ptr .align 1 _Z23_hhlpLinearBackwardDataILi32EfEvPKT0_S2_PS0_iii_param_0,
	.param .u64 .ptr .align 1 _Z23_hhlpLinearBackwardDataILi32EfEvPKT0_S2_PS0_iii_param_1,
	.param .u64 .ptr .align 1 _Z23_hhlpLinearBackwardDataILi32EfEvPKT0_S2_PS0_iii_param_2,
	.param .u32 _Z23_hhlpLinearBackwardDataILi32EfEvPKT0_S2_PS0_iii_param_3,
	.param .u32 _Z23_hhlpLinearBackwardDataILi32EfEvPKT0_S2_PS0_iii_param_4,
	.param .u32 _Z23_hhlpLinearBackwardDataILi32EfEvPKT0_S2_PS0_iii_param_5
)
{
	.reg .pred 	%p<13>;
	.reg .b32 	%r<72>;
	.reg .b32 	%f<68>;
	.reg .b64 	%rd<90>;

	ld.param.u64 	%rd9, [_Z23_hhlpLinearBackwardDataILi32EfEvPKT0_S2_PS0_iii_param_0];
	ld.param.u64 	%rd10, [_Z23_hhlpLinearBackwardDataILi32EfEvPKT0_S2_PS0_iii_param_1];
	ld.param.u32 	%r37, [_Z23_hhlpLinearBackwardDataILi32EfEvPKT0_S2_PS0_iii_param_3];
	ld.param.u32 	%r39, [_Z23_hhlpLinearBackwardDataILi32EfEvPKT0_S2_PS0_iii_param_4];
	ld.param.u32 	%r40, [_Z23_hhlpLinearBackwardDataILi32EfEvPKT0_S2_PS0_iii_param_5];
	cvta.to.global.u64 	%rd1, %rd10;
	cvta.to.global.u64 	%rd2, %rd9;
	mov.u32 	%r41, %ctaid.x;
	shl.b32 	%r42, %r41, 5;
	mov.u32 	%r43, %tid.x;
	add.s32 	%r1, %r42, %r43;
	mov.u32 	%r44, %ctaid.y;
	shl.b32 	%r45, %r44, 5;
	mov.u32 	%r46, %tid.y;
	add.s32 	%r47, %r45, %r46;
	setp.ge.s32 	%p1, %r1, %r40;
	setp.ge.s32 	%p2, %r47, %r39;
	or.pred  	%p3, %p1, %p2;
	@%p3 bra 	$L__BB9_14;
	cvt.u64.u32 	%rd3, %r47;
	mul.lo.s32 	%r48, %r37, %r1;
	cvt.s64.s32 	%rd4, %r48;
	setp.lt.s32 	%p4, %r37, 1;
	mov.f32 	%f67, 0f00000000;
	@%p4 bra 	$L__BB9_13;
	and.b32  	%r3, %r37, 7;
	setp.lt.u32 	%p5, %r37, 8;
	mov.f32 	%f67, 0f00000000;
	mov.b32 	%r70, 0;
	@%p5 bra 	$L__BB9_5;
	and.b32  	%r70, %r37, 2147483640;
	neg.s32 	%r68, %r70;
	shl.b32 	%r6, %r39, 3;
	shl.b32 	%r66, %r39, 1;
	mul.lo.s32 	%r65, %r39, 3;
	shl.b32 	%r64, %r39, 2;
	mul.lo.s32 	%r63, %r39, 5;
	mul.lo.s32 	%r62, %r39, 6;
	mul.lo.s32 	%r61, %r39, 7;
	shl.b64 	%rd11, %rd4, 2;
	add.s64 	%rd12, %rd11, %rd2;
	add.s64 	%rd89, %rd12, 16;
	mov.f32 	%f67, 0f00000000;
	mov.b32 	%r60, 0;
	mov.u32 	%r67, %r39;
$L__BB9_4:
	.pragma "nounroll";
	ld.global.f32 	%f17, [%rd89+-16];
	cvt.s64.s32 	%rd13, %r60;
	add.s64 	%rd14, %rd13, %rd3;
	shl.b64 	%rd15, %rd14, 2;
	add.s64 	%rd16, %rd1, %rd15;
	ld.global.f32 	%f18, [%rd16];
	fma.rn.f32 	%f19, %f17, %f18, %f67;
	ld.global.f32 	%f20, [%rd89+-12];
	cvt.s64.s32 	%rd17, %r67;
	add.s64 	%rd18, %rd17, %rd3;
	shl.b64 	%rd19, %rd18, 2;
	add.s64 	%rd20, %rd1, %rd19;
	ld.global.f32 	%f21, [%rd20];
	fma.rn.f32 	%f22, %f20, %f21, %f19;
	ld.global.f32 	%f23, [%rd89+-8];
	cvt.s64.s32 	%rd21, %r66;
	add.s64 	%rd22, %rd21, %rd3;
	shl.b64 	%rd23, %rd22, 2;
	add.s64 	%rd24, %rd1, %rd23;
	ld.global.f32 	%f24, [%rd24];
	fma.rn.f32 	%f25, %f23, %f24, %f22;
	ld.global.f32 	%f26, [%rd89+-4];
	cvt.s64.s32 	%rd25, %r65;
	add.s64 	%rd26, %rd25, %rd3;
	shl.b64 	%rd27, %rd26, 2;
	add.s64 	%rd28, %rd1, %rd27;
	ld.global.f32 	%f27, [%rd28];
	fma.rn.f32 	%f28, %f26, %f27, %f25;
	ld.global.f32 	%f29, [%rd89];
	cvt.s64.s32 	%rd29, %r64;
	add.s64 	%rd30, %rd29, %rd3;
	shl.b64 	%rd31, %rd30, 2;
	add.s64 	%rd32, %rd1, %rd31;
	ld.global.f32 	%f30, [%rd32];
	fma.rn.f32 	%f31, %f29, %f30, %f28;
	ld.global.f32 	%f32, [%rd89+4];
	cvt.s64.s32 	%rd33, %r63;
	add.s64 	%rd34, %rd33, %rd3;
	shl.b64 	%rd35, %rd34, 2;
	add.s64 	%rd36, %rd1, %rd35;
	ld.global.f32 	%f33, [%rd36];
	fma.rn.f32 	%f34, %f32, %f33, %f31;
	ld.global.f32 	%f35, [%rd89+8];
	cvt.s64.s32 	%rd37, %r62;
	add.s64 	%rd38, %rd37, %rd3;
	shl.b64 	%rd39, %rd38, 2;
	add.s64 	%rd40, %rd1, %rd39;
	ld.global.f32 	%f36, [%rd40];
	fma.rn.f32 	%f37, %f35, %f36, %f34;
	ld.global.f32 	%f38, [%rd89+12];
	cvt.s64.s32 	%rd41, %r61;
	add.s64 	%rd42, %rd41, %rd3;
	shl.b64 	%rd43, %rd42, 2;
	add.s64 	%rd44, %rd1, %rd43;
	ld.global.f32 	%f39, [%rd44];
	fma.rn.f32 	%f67, %f38, %f39, %f37;
	add.s32 	%r68, %r68, 8;
	add.s32 	%r67, %r67, %r6;
	add.s32 	%r66, %r66, %r6;
	add.s32 	%r65, %r65, %r6;
	add.s32 	%r64, %r64, %r6;
	add.s32 	%r63, %r63, %r6;
	add.s32 	%r62, %r62, %r6;
	add.s32 	%r61, %r61, %r6;
	add.s32 	%r60, %r60, %r6;
	add.s64 	%rd89, %rd89, 32;
	setp.ne.s32 	%p6, %r68, 0;
	@%p6 bra 	$L__BB9_4;
$L__BB9_5:
	setp.eq.s32 	%p7, %r3, 0;
	@%p7 bra 	$L__BB9_13;
	and.b32  	%r32, %r37, 3;
	setp.lt.u32 	%p8, %r3, 4;
	@%p8 bra 	$L__BB9_8;
	cvt.u64.u32 	%rd45, %r70;
	add.s64 	%rd46, %rd45, %rd4;
	shl.b64 	%rd47, %rd46, 2;
	add.s64 	%rd48, %rd2, %rd47;
	ld.global.f32 	%f41, [%rd48];
	mul.lo.s32 	%r51, %r70, %r39;
	cvt.s64.s32 	%rd49, %r51;
	add.s64 	%rd50, %rd49, %rd3;
	shl.b64 	%rd51, %rd50, 2;
	add.s64 	%rd52, %rd1, %rd51;
	ld.global.f32 	%f42, [%rd52];
	fma.rn.f32 	%f43, %f41, %f42, %f67;
	ld.global.f32 	%f44, [%rd48+4];
	add.s32 	%r52, %r51, %r39;
	cvt.s64.s32 	%rd53, %r52;
	add.s64 	%rd54, %rd53, %rd3;
	shl.b64 	%rd55, %rd54, 2;
	add.s64 	%rd56, %rd1, %rd55;
	ld.global.f32 	%f45, [%rd56];
	fma.rn.f32 	%f46, %f44, %f45, %f43;
	ld.global.f32 	%f47, [%rd48+8];
	add.s32 	%r53, %r52, %r39;
	cvt.s64.s32 	%rd57, %r53;
	add.s64 	%rd58, %rd57, %rd3;
	shl.b64 	%rd59, %rd58, 2;
	add.s64 	%rd60, %rd1, %rd59;
	ld.global.f32 	%f48, [%rd60];
	fma.rn.f32 	%f49, %f47, %f48, %f46;
	ld.global.f32 	%f50, [%rd48+12];
	add.s32 	%r54, %r53, %r39;
	cvt.s64.s32 	%rd61, %r54;
	add.s64 	%rd62, %rd61, %rd3;
	shl.b64 	%rd63, %rd62, 2;
	add.s64 	%rd64, %rd1, %rd63;
	ld.global.f32 	%f51, [%rd64];
	fma.rn.f32 	%f67, %f50, %f51, %f49;
	add.s32 	%r70, %r70, 4;
$L__BB9_8:
	setp.eq.s32 	%p9, %r32, 0;
	@%p9 bra 	$L__BB9_13;
	setp.eq.s32 	%p10, %r32, 1;
	@%p10 bra 	$L__BB9_11;
	cvt.u64.u32 	%rd65, %r70;
	add.s64 	%rd66, %rd65, %rd4;
	shl.b64 	%rd67, %rd66, 2;
	add.s64 	%rd68, %rd2, %rd67;
	ld.global.f32 	%f53, [%rd68];
	mul.lo.s32 	%r55, %r70, %r39;
	cvt.s64.s32 	%rd69, %r55;
	add.s64 	%rd70, %rd69, %rd3;
	shl.b64 	%rd71, %rd70, 2;
	add.s64 	%rd72, %rd1, %rd71;
	ld.global.f32 	%f54, [%rd72];
	fma.rn.f32 	%f55, %f53, %f54, %f67;
	ld.global.f32 	%f56, [%rd68+4];
	add.s32 	%r56, %r55, %r39;
	cvt.s64.s32 	%rd73, %r56;
	add.s64 	%rd74, %rd73, %rd3;
	shl.b64 	%rd75, %rd74, 2;
	add.s64 	%rd76, %rd1, %rd75;
	ld.global.f32 	%f57, [%rd76];
	fma.rn.f32 	%f67, %f56, %f57, %f55;
	add.s32 	%r70, %r70, 2;
$L__BB9_11:
	and.b32  	%r57, %r37, 1;
	setp.eq.b32 	%p11, %r57, 1;
	not.pred 	%p12, %p11;
	@%p12 bra 	$L__BB9_13;
	cvt.u64.u32 	%rd77, %r70;
	add.s64 	%rd78, %rd77, %rd4;
	shl.b64 	%rd79, %rd78, 2;
	add.s64 	%rd80, %rd2, %rd79;
	ld.global.f32 	%f58, [%rd80];
	mul.lo.s32 	%r58, %r70, %r39;
	cvt.s64.s32 	%rd81, %r58;
	add.s64 	%rd82, %rd81, %rd3;
	shl.b64 	%rd83, %rd82, 2;
	add.s64 	%rd84, %rd1, %rd83;
	ld.global.f32 	%f59, [%rd84];
	fma.rn.f32 	%f67, %f58, %f59, %f67;
$L__BB9_13:
	ld.param.u64 	%rd88, [_Z23_hhlpLinearBackwardDataILi32EfEvPKT0_S2_PS0_iii_param_2];
	mad.lo.s32 	%r59, %r39, %r1, %r47;
	cvta.to.global.u64 	%rd85, %rd88;
	mul.wide.s32 	%rd86, %r59, 4;
	add.s64 	%rd87, %rd85, %rd86;
	st.global.f32 	[%rd87], %f67;
$L__BB9_14:
	ret;

}
	// .globl	_Z23_hhlpLinearBackwardDataILi32EdEvPKT0_S2_PS0_iii
.visible .entry _Z23_hhlpLinearBackwardDataILi32EdEvPKT0_S2_PS0_iii(
	.param .u64 .ptr .align 1 _Z23_hhlpLinearBackwardDataILi32EdEvPKT0_S2_PS0_iii_param_0,
	.param .u64 .ptr .align 1 _Z23_hhlpLinearBackwardDataILi32EdEvPKT0_S2_PS0_iii_param_1,
	.param .u64 .ptr .align 1 _Z23_hhlpLinearBackwardDataILi32EdEvPKT0_S2_PS0_iii_param_2,
	.param .u32 _Z23_hhlpLinearBackwardDataILi32EdEvPKT0_S2_PS0_iii_param_3,
	.param .u32 _Z23_hhlpLinearBackwardDataILi32EdEvPKT0_S2_PS0_iii_param_4,
	.param .u32 _Z23_hhlpLinearBackwardDataILi32EdEvPKT0_S2_PS0_iii_param_5
)
{
	.reg .pred 	%p<13>;
	.reg .b32 	%r<72>;
	.reg .b64 	%rd<91>;
	.reg .b64 	%fd<68>;

	ld.param.u64 	%rd9, [_Z23_hhlpLinearBackwardDataILi32EdEvPKT0_S2_PS0_iii_param_0];
	ld.param.u64 	%rd10, [_Z23_hhlpLinearBackwardDataILi32EdEvPKT0_S2_PS0_iii_param_1];
	ld.param.u32 	%r37, [_Z23_hhlpLinearBackwardDataILi32EdEvPKT0_S2_PS0_iii_param_3];
	ld.param.u32 	%r39, [_Z23_hhlpLinearBackwardDataILi32EdEvPKT0_S2_PS0_iii_param_4];
	ld.param.u32 	%r40, [_Z23_hhlpLinearBackwardDataILi32EdEvPKT0_S2_PS0_iii_param_5];
	cvta.to.global.u64 	%rd1, %rd10;
	cvta.to.global.u64 	%rd2, %rd9;
	mov.u32 	%r41, %ctaid.x;
	shl.b32 	%r42, %r41, 5;
	mov.u32 	%r43, %tid.x;
	add.s32 	%r1, %r42, %r43;
	mov.u32 	%r44, %ctaid.y;
	shl.b32 	%r45, %r44, 5;
	mov.u32 	%r46, %tid.y;
	add.s32 	%r47, %r45, %r46;
	setp.ge.s32 	%p1, %r1, %r40;
	setp.ge.s32 	%p2, %r47, %r39;
	or.pred  	%p3, %p1, %p2;
	@%p3 bra 	$L__BB10_14;
	mul.lo.s32 	%r48, %r37, %r1;
	cvt.s64.s32 	%rd3, %r48;
	setp.lt.s32 	%p4, %r37, 1;
	mov.f64 	%fd67, 0d0000000000000000;
	@%p4 bra 	$L__BB10_13;
	and.b32  	%r3, %r37, 7;
	setp.lt.u32 	%p5, %r37, 8;
	mov.f64 	%fd67, 0d0000000000000000;
	mov.b32 	%r70, 0;
	@%p5 bra 	$L__BB10_5;
	and.b32  	%r70, %r37, 2147483640;
	neg.s32 	%r68, %r70;
	shl.b32 	%r6, %r39, 3;
	shl.b32 	%r66, %r39, 1;
	mul.lo.s32 	%r65, %r39, 3;
	shl.b32 	%r64, %r39, 2;
	mul.lo.s32 	%r63, %r39, 5;
	mul.lo.s32 	%r62, %r39, 6;
	mul.lo.s32 	%r61, %r39, 7;
	shl.b64 	%rd11, %rd3, 3;
	add.s64 	%rd12, %rd11, %rd2;
	add.s64 	%rd90, %rd12, 32;
	mov.f64 	%fd67, 0d0000000000000000;
	mov.b32 	%r60, 0;
	cvt.u64.u32 	%rd14, %r47;
	mov.u32 	%r67, %r39;
$L__BB10_4:
	.pragma "nounroll";
	ld.global.f64 	%fd17, [%rd90+-32];
	cvt.s64.s32 	%rd13, %r60;
	add.s64 	%rd15, %rd13, %rd14;
	shl.b64 	%rd16, %rd15, 3;
	add.s64 	%rd17, %rd1, %rd16;
	ld.global.f64 	%fd18, [%rd17];
	fma.rn.f64 	%fd19, %fd17, %fd18, %fd67;
	ld.global.f64 	%fd20, [%rd90+-24];
	cvt.s64.s32 	%rd18, %r67;
	add.s64 	%rd19, %rd18, %rd14;
	shl.b64 	%rd20, %rd19, 3;
	add.s64 	%rd21, %rd1, %rd20;
	ld.global.f64 	%fd21, [%rd21];
	fma.rn.f64 	%fd22, %fd20, %fd21, %fd19;
	ld.global.f64 	%fd23, [%rd90+-16];
	cvt.s64.s32 	%rd22, %r66;
	add.s64 	%rd23, %rd22, %rd14;
	shl.b64 	%rd24, %rd23, 3;
	add.s64 	%rd25, %rd1, %rd24;
	ld.global.f64 	%fd24, [%rd25];
	fma.rn.f64 	%fd25, %fd23, %fd24, %fd22;
	ld.global.f64 	%fd26, [%rd90+-8];
	cvt.s64.s32 	%rd26, %r65;
	add.s64 	%rd27, %rd26, %rd14;
	shl.b64 	%rd28, %rd27, 3;
	add.s64 	%rd29, %rd1, %rd28;
	ld.global.f64 	%fd27, [%rd29];
	fma.rn.f64 	%fd28, %fd26, %fd27, %fd25;
	ld.global.f64 	%fd29, [%rd90];
	cvt.s64.s32 	%rd30, %r64;
	add.s64 	%rd31, %rd30, %rd14;
	shl.b64 	%rd32, %rd31, 3;
	add.s64 	%rd33, %rd1, %rd32;
	ld.global.f64 	%fd30, [%rd33];
	fma.rn.f64 	%fd31, %fd29, %fd30, %fd28;
	ld.global.f64 	%fd32, [%rd90+8];
	cvt.s64.s32 	%rd34, %r63;
	add.s64 	%rd35, %rd34, %rd14;
	shl.b64 	%rd36, %rd35, 3;
	add.s64 	%rd37, %rd1, %rd36;
	ld.global.f64 	%fd33, [%rd37];
	fma.rn.f64 	%fd34, %fd32, %fd33, %fd31;
	ld.global.f64 	%fd35, [%rd90+16];
	cvt.s64.s32 	%rd38, %r62;
	add.s64 	%rd39, %rd38, %rd14;
	shl.b64 	%rd40, %rd39, 3;
	add.s64 	%rd41, %rd1, %rd40;
	ld.global.f64 	%fd36, [%rd41];
	fma.rn.f64 	%fd37, %fd35, %fd36, %fd34;
	ld.global.f64 	%fd38, [%rd90+24];
	cvt.s64.s32 	%rd42, %r61;
	add.s64 	%rd43, %rd42, %rd14;
	shl.b64 	%rd44, %rd43, 3;
	add.s64 	%rd45, %rd1, %rd44;
	ld.global.f64 	%fd39, [%rd45];
	fma.rn.f64 	%fd67, %fd38, %fd39, %fd37;
	add.s32 	%r68, %r68, 8;
	add.s32 	%r67, %r67, %r6;
	add.s32 	%r66, %r66, %r6;
	add.s32 	%r65, %r65, %r6;
	add.s32 	%r64, %r64, %r6;
	add.s32 	%r63, %r63, %r6;
	add.s32 	%r62, %r62, %r6;
	add.s32 	%r61, %r61, %r6;
	add.s32 	%r60, %r60, %r6;
	add.s64 	%rd90, %rd90, 64;
	setp.ne.s32 	%p6, %r68, 0;
	@%p6 bra 	$L__BB10_4;
$L__BB10_5:
	setp.eq.s32 	%p7, %r3, 0;
	@%p7 bra 	$L__BB10_13;
	cvt.u64.u32 	%rd7, %r47;
	and.b32  	%r32, %r37, 3;
	setp.lt.u32 	%p8, %r3, 4;
	@%p8 bra 	$L__BB10_8;
	cvt.u64.u32 	%rd46, %r70;
	add.s64 	%rd47, %rd46, %rd3;
	shl.b64 	%rd48, %rd47, 3;
	add.s64 	%rd49, %rd2, %rd48;
	ld.global.f64 	%fd41, [%rd49];
	mul.lo.s32 	%r51, %r70, %r39;
	cvt.s64.s32 	%rd50, %r51;
	add.s64 	%rd51, %rd50, %rd7;
	shl.b64 	%rd52, %rd51, 3;
	add.s64 	%rd53, %rd1, %rd52;
	ld.global.f64 	%fd42, [%rd53];
	fma.rn.f64 	%fd43, %fd41, %fd42, %fd67;
	ld.global.f64 	%fd44, [%rd49+8];
	add.s32 	%r52, %r51, %r39;
	cvt.s64.s32 	%rd54, %r52;
	add.s64 	%rd55, %rd54, %rd7;
	shl.b64 	%rd56, %rd55, 3;
	add.s64 	%rd57, %rd1, %rd56;
	ld.global.f64 	%fd45, [%rd57];
	fma.rn.f64 	%fd46, %fd44, %fd45, %fd43;
	ld.global.f64 	%fd47, [%rd49+16];
	add.s32 	%r53, %r52, %r39;
	cvt.s64.s32 	%rd58, %r53;
	add.s64 	%rd59, %rd58, %rd7;
	shl.b64 	%rd60, %rd59, 3;
	add.s64 	%rd61, %rd1, %rd60;
	ld.global.f64 	%fd48, [%rd61];
	fma.rn.f64 	%fd49, %fd47, %fd48, %fd46;
	ld.global.f64 	%fd50, [%rd49+24];
	add.s32 	%r54, %r53, %r39;
	cvt.s64.s32 	%rd62, %r54;
	add.s64 	%rd63, %rd62, %rd7;
	shl.b64 	%rd64, %rd63, 3;
	add.s64 	%rd65, %rd1, %rd64;
	ld.global.f64 	%fd51, [%rd65];
	fma.rn.f64 	%fd67, %fd50, %fd51, %fd49;
	add.s32 	%r70, %r70, 4;
$L__BB10_8:
	setp.eq.s32 	%p9, %r32, 0;
	@%p9 bra 	$L__BB10_13;
	setp.eq.s32 	%p10, %r32, 1;
	@%p10 bra 	$L__BB10_11;
	cvt.u64.u32 	%rd66, %r70;
	add.s64 	%rd67, %rd66, %rd3;
	shl.b64 	%rd68, %rd67, 3;
	add.s64 	%rd69, %rd2, %rd68;
	ld.global.f64 	%fd53, [%rd69];
	mul.lo.s32 	%r55, %r70, %r39;
	cvt.s64.s32 	%rd70, %r55;
	add.s64 	%rd71, %rd70, %rd7;
	shl.b64 	%rd72, %rd71, 3;
	add.s64 	%rd73, %rd1, %rd72;
	ld.global.f64 	%fd54, [%rd73];
	fma.rn.f64 	%fd55, %fd53, %fd54, %fd67;
	ld.global.f64 	%fd56, [%rd69+8];
	add.s32 	%r56, %r55, %r39;
	cvt.s64.s32 	%rd74, %r56;
	add.s64 	%rd75, %rd74, %rd7;
	shl.b64 	%rd76, %rd75, 3;
	add.s64 	%rd77, %rd1, %rd76;
	ld.global.f64 	%fd57, [%rd77];
	fma.rn.f64 	%fd67, %fd56, %fd57, %fd55;
	add.s32 	%r70, %r70, 2;
$L__BB10_11:
	and.b32  	%r57, %r37, 1;
	setp.eq.b32 	%p11, %r57, 1;
	not.pred 	%p12, %p11;
	@%p12 bra 	$L__BB10_13;
	cvt.u64.u32 	%rd78, %r70;
	add.s64 	%rd79, %rd78, %rd3;
	shl.b64 	%rd80, %rd79, 3;
	add.s64 	%rd81, %rd2, %rd80;
	ld.global.f64 	%fd58, [%rd81];
	mul.lo.s32 	%r58, %r70, %r39;
	cvt.s64.s32 	%rd82, %r58;
	add.s64 	%rd83, %rd82, %rd7;
	shl.b64 	%rd84, %rd83, 3;
	add.s64 	%rd85, %rd1, %rd84;
	ld.global.f64 	%fd59, [%rd85];
	fma.rn.f64 	%fd67, %fd58, %fd59, %fd67;
$L__BB10_13:
	ld.param.u64 	%rd89, [_Z23_hhlpLinearBackwardDataILi32EdEvPKT0_S2_PS0_iii_param_2];
	mad.lo.s32 	%r59, %r39, %r1, %r47;
	cvta.to.global.u64 	%rd86, %rd89;
	mul.wide.s32 	%rd87, %r59, 8;
	add.s64 	%rd88, %rd86, %rd87;
	st.global.f64 	[%rd88], %fd67;
$L__BB10_14:
	ret;

}
	// .globl	_Z23_hhlpLinearBackwardDataILi32E6__halfEvPKT0_S3_PS1_iii
.visible .entry _Z23_hhlpLinearBackwardDataILi32E6__halfEvPKT0_S3_PS1_iii(
	.param .u64 .ptr .align 1 _Z23_hhlpLinearBackwardDataILi32E6__halfEvPKT0_S3_PS1_iii_param_0,
	.param .u64 .ptr .align 1 _Z23_hhlpLinearBackwardDataILi32E6__halfEvPKT0_S3_PS1_iii_param_1,
	.param .u64 .ptr .align 1 _Z23_hhlpLinearBackwardDataILi32E6__halfEvPKT0_S3_PS1_iii_param_2,
	.param .u32 _Z23_hhlpLinearBackwardDataILi32E6__halfEvPKT0_S3_PS1_iii_param_3,
	.param .u32 _Z23_hhlpLinearBackwardDataILi32E6__halfEvPKT0_S3_PS1_iii_param_4,
	.param .u32 _Z23_hhlpLinearBackwardDataILi32E6__halfEvPKT0_S3_PS1_iii_param_5
)
{
	.reg .pred 	%p<13>;
	.reg .b16 	%rs<116>;
	.reg .b32 	%r<73>;
	.reg .b64 	%rd<91>;

	ld.param.u64 	%rd9, [_Z23_hhlpLinearBackwardDataILi32E6__halfEvPKT0_S3_PS1_iii_param_0];
	ld.param.u64 	%rd10, [_Z23_hhlpLinearBackwardDataILi32E6__halfEvPKT0_S3_PS1_iii_param_1];
	ld.param.u32 	%r37, [_Z23_hhlpLinearBackwardDataILi32E6__halfEvPKT0_S3_PS1_iii_param_3];
	ld.param.u32 	%r39, [_Z23_hhlpLinearBackwardDataILi32E6__halfEvPKT0_S3_PS1_iii_param_4];
	ld.param.u32 	%r40, [_Z23_hhlpLinearBackwardDataILi32E6__halfEvPKT0_S3_PS1_iii_param_5];
	cvta.to.global.u64 	%rd1, %rd10;
	cvta.to.global.u64 	%rd2, %rd9;
	mov.u32 	%r41, %ctaid.x;
	shl.b32 	%r42, %r41, 5;
	mov.u32 	%r43, %tid.x;
	add.s32 	%r1, %r42, %r43;
	mov.u32 	%r44, %ctaid.y;
	shl.b32 	%r45, %r44, 5;
	mov.u32 	%r46, %tid.y;
	add.s32 	%r47, %r45, %r46;
	setp.ge.s32 	%p1, %r1, %r40;
	setp.ge.s32 	%p2, %r47, %r39;
	or.pred  	%p3, %p1, %p2;
	@%p3 bra 	$L__BB11_14;
	mov.b32 	%r48, 0;
	// begin inline asm
	cvt.rn.f16.s32 %rs115, %r48;
	// end inline asm
	mul.lo.s32 	%r49, %r37, %r1;
	cvt.s64.s32 	%rd3, %r49;
	setp.lt.s32 	%p4, %r37, 1;
	@%p4 bra 	$L__BB11_13;
	and.b32  	%r3, %r37, 7;
	setp.lt.u32 	%p5, %r37, 8;
	mov.b32 	%r71, 0;
	@%p5 bra 	$L__BB11_5;
	and.b32  	%r71, %r37, 2147483640;
	neg.s32 	%r69, %r71;
	shl.b32 	%r6, %r39, 3;
	shl.b32 	%r67, %r39, 1;
	mul.lo.s32 	%r66, %r39, 3;
	shl.b32 	%r65, %r39, 2;
	mul.lo.s32 	%r64, %r39, 5;
	mul.lo.s32 	%r63, %r39, 6;
	mul.lo.s32 	%r62, %r39, 7;
	shl.b64 	%rd11, %rd3, 1;
	add.s64 	%rd12, %rd11, %rd2;
	add.s64 	%rd90, %rd12, 8;
	mov.b32 	%r61, 0;
	cvt.u64.u32 	%rd14, %r47;
	mov.u32 	%r68, %r39;
$L__BB11_4:
	.pragma "nounroll";
	cvt.s64.s32 	%rd13, %r61;
	add.s64 	%rd15, %rd13, %rd14;
	shl.b64 	%rd16, %rd15, 1;
	add.s64 	%rd17, %rd1, %rd16;
	ld.global.u16 	%rs17, [%rd90+-8];
	ld.global.u16 	%rs18, [%rd17];
	// begin inline asm
	{mul.f16 %rs16,%rs17,%rs18;
}
	// end inline asm
	// begin inline asm
	{add.f16 %rs19,%rs115,%rs16;
}
	// end inline asm
	cvt.s64.s32 	%rd18, %r68;
	add.s64 	%rd19, %rd18, %rd14;
	shl.b64 	%rd20, %rd19, 1;
	add.s64 	%rd21, %rd1, %rd20;
	ld.global.u16 	%rs23, [%rd90+-6];
	ld.global.u16 	%rs24, [%rd21];
	// begin inline asm
	{mul.f16 %rs22,%rs23,%rs24;
}
	// end inline asm
	// begin inline asm
	{add.f16 %rs25,%rs19,%rs22;
}
	// end inline asm
	cvt.s64.s32 	%rd22, %r67;
	add.s64 	%rd23, %rd22, %rd14;
	shl.b64 	%rd24, %rd23, 1;
	add.s64 	%rd25, %rd1, %rd24;
	ld.global.u16 	%rs29, [%rd90+-4];
	ld.global.u16 	%rs30, [%rd25];
	// begin inline asm
	{mul.f16 %rs28,%rs29,%rs30;
}
	// end inline asm
	// begin inline asm
	{add.f16 %rs31,%rs25,%rs28;
}
	// end inline asm
	cvt.s64.s32 	%rd26, %r66;
	add.s64 	%rd27, %rd26, %rd14;
	shl.b64 	%rd28, %rd27, 1;
	add.s64 	%rd29, %rd1, %rd28;
	ld.global.u16 	%rs35, [%rd90+-2];
	ld.global.u16 	%rs36, [%rd29];
	// begin inline asm
	{mul.f16 %rs34,%rs35,%rs36;
}
	// end inline asm
	// begin inline asm
	{add.f16 %rs37,%rs31,%rs34;
}
	// end inline asm
	cvt.s64.s32 	%rd30, %r65;
	add.s64 	%rd31, %rd30, %rd14;
	shl.b64 	%rd32, %rd31, 1;
	add.s64 	%rd33, %rd1, %rd32;
	ld.global.u16 	%rs41, [%rd90];
	ld.global.u16 	%rs42, [%rd33];
	// begin inline asm
	{mul.f16 %rs40,%rs41,%rs42;
}
	// end inline asm
	// begin inline asm
	{add.f16 %rs43,%rs37,%rs40;
}
	// end inline asm
	cvt.s64.s32 	%rd34, %r64;
	add.s64 	%rd35, %rd34, %rd14;
	shl.b64 	%rd36, %rd35, 1;
	add.s64 	%rd37, %rd1, %rd36;
	ld.global.u16 	%rs47, [%rd90+2];
	ld.global.u16 	%rs48, [%rd37];
	// begin inline asm
	{mul.f16 %rs46,%rs47,%rs48;
}
	// end inline asm
	// begin inline asm
	{add.f16 %rs49,%rs43,%rs46;
}
	// end inline asm
	cvt.s64.s32 	%rd38, %r63;
	add.s64 	%rd39, %rd38, %rd14;
	shl.b64 	%rd40, %rd39, 1;
	add.s64 	%rd41, %rd1, %rd40;
	ld.global.u16 	%rs53, [%rd90+4];
	ld.global.u16 	%rs54, [%rd41];
	// begin inline asm
	{mul.f16 %rs52,%rs53,%rs54;
}
	// end inline asm
	// begin inline asm
	{add.f16 %rs55,%rs49,%rs52;
}
	// end inline asm
	cvt.s64.s32 	%rd42, %r62;
	add.s64 	%rd43, %rd42, %rd14;
	shl.b64 	%rd44, %rd43, 1;
	add.s64 	%rd45, %rd1, %rd44;
	ld.global.u16 	%rs59, [%rd90+6];
	ld.global.u16 	%rs60, [%rd45];
	// begin inline asm
	{mul.f16 %rs58,%rs59,%rs60;
}
	// end inline asm
	// begin inline asm
	{add.f16 %rs115,%rs55,%rs58;
}
	// end inline asm
	add.s32 	%r69, %r69, 8;
	add.s32 	%r68, %r68, %r6;
	add.s32 	%r67, %r67, %r6;
	add.s32 	%r66, %r66, %r6;
	add.s32 	%r65, %r65, %r6;
	add.s32 	%r64, %r64, %r6;
	add.s32 	%r63, %r63, %r6;
	add.s32 	%r62, %r62, %r6;
	add.s32 	%r61, %r61, %r6;
	add.s64 	%rd90, %rd90, 16;
	setp.ne.s32 	%p6, %r69, 0;
	@%p6 bra 	$L__BB11_4;
$L__BB11_5:
	setp.eq.s32 	%p7, %r3, 0;
	@%p7 bra 	$L__BB11_13;
	cvt.u64.u32 	%rd7, %r47;
	and.b32  	%r32, %r37, 3;
	setp.lt.u32 	%p8, %r3, 4;
	@%p8 bra 	$L__BB11_8;
	cvt.u64.u32 	%rd46, %r71;
	add.s64 	%rd47, %rd46, %rd3;
	shl.b64 	%rd48, %rd47, 1;
	add.s64 	%rd49, %rd2, %rd48;
	mul.lo.s32 	%r52, %r71, %r39;
	cvt.s64.s32 	%rd50, %r52;
	add.s64 	%rd51, %rd50, %rd7;
	shl.b64 	%rd52, %rd51, 1;
	add.s64 	%rd53, %rd1, %rd52;
	ld.global.u16 	%rs66, [%rd49];
	ld.global.u16 	%rs67, [%rd53];
	// begin inline asm
	{mul.f16 %rs65,%rs66,%rs67;
}
	// end inline asm
	// begin inline asm
	{add.f16 %rs68,%rs115,%rs65;
}
	// end inline asm
	add.s32 	%r53, %r52, %r39;
	cvt.s64.s32 	%rd54, %r53;
	add.s64 	%rd55, %rd54, %rd7;
	shl.b64 	%rd56, %rd55, 1;
	add.s64 	%rd57, %rd1, %rd56;
	ld.global.u16 	%rs72, [%rd49+2];
	ld.global.u16 	%rs73, [%rd57];
	// begin inline asm
	{mul.f16 %rs71,%rs72,%rs73;
}
	// end inline asm
	// begin inline asm
	{add.f16 %rs74,%rs68,%rs71;
}
	// end inline asm
	add.s32 	%r54, %r53, %r39;
	cvt.s64.s32 	%rd58, %r54;
	add.s64 	%rd59, %rd58, %rd7;
	shl.b64 	%rd60, %rd59, 1;
	add.s64 	%rd61, %rd1, %rd60;
	ld.global.u16 	%rs78, [%rd49+4];
	ld.global.u16 	%rs79, [%rd61];
	// begin inline asm
	{mul.f16 %rs77,%rs78,%rs79;
}
	// end inline asm
	// begin inline asm
	{add.f16 %rs80,%rs74,%rs77;
}
	// end inline asm
	add.s32 	%r55, %r54, %r39;
	cvt.s64.s32 	%rd62, %r55;
	add.s64 	%rd63, %rd62, %rd7;
	shl.b64 	%rd64, %rd63, 1;
	add.s64 	%rd65, %rd1, %rd64;
	ld.global.u16 	%rs84, [%rd49+6];
	ld.global.u16 	%rs85, [%rd65];
	// begin inline asm
	{mul.f16 %rs83,%rs84,%rs85;
}
	// end inline asm
	// begin inline asm
	{add.f16 %rs115,%rs80,%rs83;
}
	// end inline asm
	add.s32 	%r71, %r71, 4;
$L__BB11_8:
	setp.eq.s32 	%p9, %r32, 0;
	@%p9 bra 	$L__BB11_13;
	setp.eq.s32 	%p10, %r32, 1;
	@%p10 bra 	$L__BB11_11;
	cvt.u64.u32 	%rd66, %r71;
	add.s64 	%rd67, %rd66, %rd3;
	shl.b64 	%rd68, %rd67, 1;
	add.s64 	%rd69, %rd2, %rd68;
	mul.lo.s32 	%r56, %r71, %r39;
	cvt.s64.s32 	%rd70, %r56;
	add.s64 	%rd71, %rd70, %rd7;
	shl.b64 	%rd72, %rd71, 1;
	add.s64 	%rd73, %rd1, %rd72;
	ld.global.u16 	%rs91, [%rd69];
	ld.global.u16 	%rs92, [%rd73];
	// begin inline asm
	{mul.f16 %rs90,%rs91,%rs92;
}
	// end inline asm
	// begin inline asm
	{add.f16 %rs93,%rs115,%rs90;
}
	// end inline asm
	add.s32 	%r57, %r56, %r39;
	cvt.s64.s32 	%rd74, %r57;
	add.s64 	%rd75, %rd74, %rd7;
	shl.b64 	%rd76, %rd75, 1;
	add.s64 	%rd77, %rd1, %rd76;
	ld.global.u16 	%rs97, [%rd69+2];
	ld.global.u16 	%rs98, [%rd77];
	// begin inline asm
	{mul.f16 %rs96,%rs97,%rs98;
}
	// end inline asm
	// begin inline asm
	{add.f16 %rs115,%rs93,%rs96;
}
	// end inline asm
	add.s32 	%r71, %r71, 2;
$L__BB11_11:
	and.b32  	%r58, %r37, 1;
	setp.eq.b32 	%p11, %r58, 1;
	not.pred 	%p12, %p11;
	@%p12 bra 	$L__BB11_13;
	cvt.u64.u32 	%rd78, %r71;
	add.s64 	%rd79, %rd78, %rd3;
	shl.b64 	%rd80, %rd79, 1;
	add.s64 	%rd81, %rd2, %rd80;
	mul.lo.s32 	%r59, %r71, %r39;
	cvt.s64.s32 	%rd82, %r59;
	add.s64 	%rd83, %rd82, %rd7;
	shl.b64 	%rd84, %rd83, 1;
	add.s64 	%rd85, %rd1, %rd84;
	ld.global.u16 	%rs103, [%rd81];
	ld.global.u16 	%rs104, [%rd85];
	// begin inline asm
	{mul.f16 %rs102,%rs103,%rs104;
}
	// end inline asm
	// begin inline asm
	{add.f16 %rs115,%rs115,%rs102;
}
	// end inline asm
$L__BB11_13:
	ld.param.u64 	%rd89, [_Z23_hhlpLinearBackwardDataILi32E6__halfEvPKT0_S3_PS1_iii_param_2];
	mad.lo.s32 	%r60, %r39, %r1, %r47;
	cvta.to.global.u64 	%rd86, %rd89;
	mul.wide.s32 	%rd87, %r60, 2;
	add.s64 	%rd88, %rd86, %rd87;
	st.global.u16 	[%rd88], %rs115;
$L__BB11_14:
	ret;

}


// ===== COMPILED SASS (sm_100) =====

	.target	sm_100

	.elftype	@"ET_EXEC"


//--------------------- .note.nv.tkinfo           --------------------------
	.section	.note.nv.tkinfo,"",@"SHT_NOTE"
	.sectionflags	@"SHF_NOTE_NV_TKINFO"
	.tkinfo
        /*0018*/ 	.word	0x00000002
        /*0030*/ 	.string	""
        /*0030*/ 	.string	"ptxas"
        /*0030*/ 	.string	"Cuda compilation tools, release 13.0, V13.0.88"
        /*0030*/ 	.string	"Build cuda_13.0.r13.0/compiler.36424714_0"
        /*0030*/ 	.string	"-arch sm_100 -m 64 "



//--------------------- .note.nv.cuinfo           --------------------------
	.section	.note.nv.cuinfo,"",@"SHT_NOTE"
	.sectionflags	@"SHF_NOTE_NV_CUINFO"
        /*0018*/ 	.short	0x0002
        /*001a*/ 	.short	0x0064
        /*001c*/ 	.short	0x0082
	.zero		2


//--------------------- .nv.info                  --------------------------
	.section	.nv.info,"",@"SHT_CUDA_INFO"
	.align	4


	//----- nvinfo : EIATTR_REGCOUNT
	.align		4
        /*0000*/ 	.byte	0x04, 0x2f
        /*0002*/ 	.short	(.L_1 - .L_0)
	.align		4
.L_0:
        /*0004*/ 	.word	index@(_Z18_hhlpLinearForwardILi64EfEvPKT0_S2_S2_PS0_iii)
        /*0008*/ 	.word	0x00000020


	//----- nvinfo : EIATTR_FRAME_SIZE
	.align		4
.L_1:
        /*000c*/ 	.byte	0x04, 0x11
        /*000e*/ 	.short	(.L_3 - .L_2)
	.align		4
.L_2:
        /*0010*/ 	.word	index@(_Z18_hhlpLinearForwardILi64EfEvPKT0_S2_S2_PS0_iii)
        /*0014*/ 	.word	0x00000000


	//----- nvinfo : EIATTR_REGCOUNT
	.align		4
.L_3:
        /*0018*/ 	.byte	0x04, 0x2f
        /*001a*/ 	.short	(.L_5 - .L_4)
	.align		4
.L_4:
        /*001c*/ 	.word	index@(_Z18_hhlpLinearForwardILi64EdEvPKT0_S2_S2_PS0_iii)
        /*0020*/ 	.word	0x00000020


	//----- nvinfo : EIATTR_FRAME_SIZE
	.align		4
.L_5:
        /*0024*/ 	.byte	0x04, 0x11
        /*0026*/ 	.short	(.L_7 - .L_6)
	.align		4
.L_6:
        /*0028*/ 	.word	index@(_Z18_hhlpLinearForwardILi64EdEvPKT0_S2_S2_PS0_iii)
        /*002c*/ 	.word	0x00000000


	//----- nvinfo : EIATTR_REGCOUNT
	.align		4
.L_7:
        /*0030*/ 	.byte	0x04, 0x2f
        /*0032*/ 	.short	(.L_9 - .L_8)
	.align		4
.L_8:
        /*0034*/ 	.word	index@(_Z18_hhlpLinearForwardILi64E6__halfEvPKT0_S3_S3_PS1_iii)
        /*0038*/ 	.word	0x00000020


	//----- nvinfo : EIATTR_FRAME_SIZE
	.align		4
.L_9:
        /*003c*/ 	.byte	0x04, 0x11
        /*003e*/ 	.short	(.L_11 - .L_10)
	.align		4
.L_10:
        /*0040*/ 	.word	index@(_Z18_hhlpLinearForwardILi64E6__halfEvPKT0_S3_S3_PS1_iii)
        /*0044*/ 	.word	0x00000000


	//----- nvinfo : EIATTR_REGCOUNT
	.align		4
.L_11:
        /*0048*/ 	.byte	0x04, 0x2f
        /*004a*/ 	.short	(.L_13 - .L_12)
	.align		4
.L_12:
        /*004c*/ 	.word	index@(_Z23_hhlpLinearBackwardBiasILi32EfEvPKT0_PS0_ii)
        /*0050*/ 	.word	0x00000020


	//----- nvinfo : EIATTR_FRAME_SIZE
	.align		4
.L_13:
        /*0054*/ 	.byte	0x04, 0x11
        /*0056*/ 	.short	(.L_15 - .L_14)
	.align		4
.L_14:
        /*0058*/ 	.word	index@($__internal_3_$__cuda_sm3x_div_rn_noftz_f32_slowpath)
        /*005c*/ 	.word	0x00000000


	//----- nvinfo : EIATTR_FRAME_SIZE
	.align		4
.L_15:
        /*0060*/ 	.byte	0x04, 0x11
        /*0062*/ 	.short	(.L_17 - .L_16)
	.align		4
.L_16:
        /*0064*/ 	.word	index@(_Z23_hhlpLinearBackwardBiasILi32EfEvPKT0_PS0_ii)
        /*0068*/ 	.word	0x00000000


	//----- nvinfo : EIATTR_REGCOUNT
	.align		4
.L_17:
        /*006c*/ 	.byte	0x04, 0x2f
        /*006e*/ 	.short	(.L_19 - .L_18)
	.align		4
.L_18:
        /*0070*/ 	.word	index@(_Z23_hhlpLinearBackwardBiasILi32EdEvPKT0_PS0_ii)
        /*0074*/ 	.word	0x00000020


	//----- nvinfo : EIATTR_FRAME_SIZE
	.align		4
.L_19:
        /*0078*/ 	.byte	0x04, 0x11
        /*007a*/ 	.short	(.L_21 - .L_20)
	.align		4
.L_20:
        /*007c*/ 	.word	index@($__internal_2_$__cuda_sm20_div_rn_f64_full)
        /*0080*/ 	.word	0x00000000


	//----- nvinfo : EIATTR_FRAME_SIZE
	.align		4
.L_21:
        /*0084*/ 	.byte	0x04, 0x11
        /*0086*/ 	.short	(.L_23 - .L_22)
	.align		4
.L_22:
        /*0088*/ 	.word	index@(_Z23_hhlpLinearBackwardBiasILi32EdEvPKT0_PS0_ii)
        /*008c*/ 	.word	0x00000000


	//----- nvinfo : EIATTR_REGCOUNT
	.align		4
.L_23:
        /*0090*/ 	.byte	0x04, 0x2f
        /*0092*/ 	.short	(.L_25 - .L_24)
	.align		4
.L_24:
        /*0094*/ 	.word	index@(_Z23_hhlpLinearBackwardBiasILi32E6__halfEvPKT0_PS1_ii)
        /*0098*/ 	.word	0x00000020


	//----- nvinfo : EIATTR_FRAME_SIZE
	.align		4
.L_25:
        /*009c*/ 	.byte	0x04, 0x11
        /*009e*/ 	.short	(.L_27 - .L_26)
	.align		4
.L_26:
        /*00a0*/ 	.word	index@(_Z23_hhlpLinearBackwardBiasILi32E6__halfEvPKT0_PS1_ii)
        /*00a4*/ 	.word	0x00000000


	//----- nvinfo : EIATTR_REGCOUNT
	.align		4
.L_27:
        /*00a8*/ 	.byte	0x04, 0x2f
        /*00aa*/ 	.short	(.L_29 - .L_28)
	.align		4
.L_28:
        /*00ac*/ 	.word	index@(_Z26_hhlpLinearBackwardWeightsILi4EfEvPKT0_S2_PS0_iii)
        /*00b0*/ 	.word	0x00000020


	//----- nvinfo : EIATTR_FRAME_SIZE
	.align		4
.L_29:
        /*00b4*/ 	.byte	0x04, 0x11
        /*00b6*/ 	.short	(.L_31 - .L_30)
	.align		4
.L_30:
        /*00b8*/ 	.word	index@($__internal_1_$__cuda_sm3x_div_rn_noftz_f32_slowpath)
        /*00bc*/ 	.word	0x00000000


	//----- nvinfo : EIATTR_FRAME_SIZE
	.align		4
.L_31:
        /*00c0*/ 	.byte	0x04, 0x11
        /*00c2*/ 	.short	(.L_33 - .L_32)
	.align		4
.L_32:
        /*00c4*/ 	.word	index@(_Z26_hhlpLinearBackwardWeightsILi4EfEvPKT0_S2_PS0_iii)
        /*00c8*/ 	.word	0x00000000


	//----- nvinfo : EIATTR_REGCOUNT
	.align		4
.L_33:
        /*00cc*/ 	.byte	0x04, 0x2f
        /*00ce*/ 	.short	(.L_35 - .L_34)
	.align		4
.L_34:
        /*00d0*/ 	.word	index@(_Z26_hhlpLinearBackwardWeightsILi4EdEvPKT0_S2_PS0_iii)
        /*00d4*/ 	.word	0x00000020


	//----- nvinfo : EIATTR_FRAME_SIZE
	.align		4
.L_35:
        /*00d8*/ 	.byte	0x04, 0x11
        /*00da*/ 	.short	(.L_37 - .L_36)
	.align		4
.L_36:
        /*00dc*/ 	.word	index@($__internal_0_$__cuda_sm20_div_rn_f64_full)
        /*00e0*/ 	.word	0x00000000


	//----- nvinfo : EIATTR_FRAME_SIZE
	.align		4
.L_37:
        /*00e4*/ 	.byte	0x04, 0x11
        /*00e6*/ 	.short	(.L_39 - .L_38)
	.align		4
.L_38:
        /*00e8*/ 	.word	index@(_Z26_hhlpLinearBackwardWeightsILi4EdEvPKT0_S2_PS0_iii)
        /*00ec*/ 	.word	0x00000000


	//----- nvinfo : EIATTR_REGCOUNT
	.align		4
.L_39:
        /*00f0*/ 	.byte	0x04, 0x2f
        /*00f2*/ 	.short	(.L_41 - .L_40)
	.align		4
.L_40:
        /*00f4*/ 	.word	index@(_Z26_hhlpLinearBackwardWeightsILi4E6__halfEvPKT0_S3_PS1_iii)
        /*00f8*/ 	.word	0x00000020


	//----- nvinfo : EIATTR_FRAME_SIZE
	.align		4
.L_41:
        /*00fc*/ 	.byte	0x04, 0x11
        /*00fe*/ 	.short	(.L_43 - .L_42)
	.align		4
.L_42:
        /*0100*/ 	.word	index@(_Z26_hhlpLinearBackwardWeightsILi4E6__halfEvPKT0_S3_PS1_iii)
        /*0104*/ 	.word	0x00000000


	//----- nvinfo : EIATTR_REGCOUNT
	.align		4
.L_43:
        /*0108*/ 	.byte	0x04, 0x2f
        /*010a*/ 	.short	(.L_45 - .L_44)
	.align		4
.L_44:
        /*010c*/ 	.word	index@(_Z23_hhlpLinearBackwardDataILi32EfEvPKT0_S2_PS0_iii)
        /*0110*/ 	.word	0x00000020


	//----- nvinfo : EIATTR_FRAME_SIZE
	.align		4
.L_45:
        /*0114*/ 	.byte	0x04, 0x11
        /*0116*/ 	.short	(.L_47 - .L_46)
	.align		4
.L_46:
        /*0118*/ 	.word	index@(_Z23_hhlpLinearBackwardDataILi32EfEvPKT0_S2_PS0_iii)
        /*011c*/ 	.word	0x00000000


	//----- nvinfo : EIATTR_REGCOUNT
	.align		4
.L_47:
        /*0120*/ 	.byte	0x04, 0x2f
        /*0122*/ 	.short	(.L_49 - .L_48)
	.align		4
.L_48:
        /*0124*/ 	.word	index@(_Z23_hhlpLinearBackwardDataILi32EdEvPKT0_S2_PS0_iii)
        /*0128*/ 	.word	0x00000020


	//----- nvinfo : EIATTR_FRAME_SIZE
	.align		4
.L_49:
        /*012c*/ 	.byte	0x04, 0x11
        /*012e*/ 	.short	(.L_51 - .L_50)
	.align		4
.L_50:
        /*0130*/ 	.word	index@(_Z23_hhlpLinearBackwardDataILi32EdEvPKT0_S2_PS0_iii)
        /*0134*/ 	.word	0x00000000


	//----- nvinfo : EIATTR_REGCOUNT
	.align		4
.L_51:
        /*0138*/ 	.byte	0x04, 0x2f
        /*013a*/ 	.short	(.L_53 - .L_52)
	.align		4
.L_52:
        /*013c*/ 	.word	index@(_Z23_hhlpLinearBackwardDataILi32E6__halfEvPKT0_S3_PS1_iii)
        /*0140*/ 	.word	0x00000020


	//----- nvinfo : EIATTR_FRAME_SIZE
	.align		4
.L_53:
        /*0144*/ 	.byte	0x04, 0x11
        /*0146*/ 	.short	(.L_55 - .L_54)
	.align		4
.L_54:
        /*0148*/ 	.word	index@(_Z23_hhlpLinearBackwardDataILi32E6__halfEvPKT0_S3_PS1_iii)
        /*014c*/ 	.word	0x00000000


	//----- nvinfo : EIATTR_MIN_STACK_SIZE
	.align		4
.L_55:
        /*0150*/ 	.byte	0x04, 0x12
        /*0152*/ 	.short	(.L_57 - .L_56)
	.align		4
.L_56:
        /*0154*/ 	.word	index@(_Z23_hhlpLinearBackwardDataILi32E6__halfEvPKT0_S3_PS1_iii)
        /*0158*/ 	.word	0x00000000


	//----- nvinfo : EIATTR_MIN_STACK_SIZE
	.align		4
.L_57:
        /*015c*/ 	.byte	0x04, 0x12
        /*015e*/ 	.short	(.L_59 - .L_58)
	.align		4
.L_58:
        /*0160*/ 	.word	index@(_Z23_hhlpLinearBackwardDataILi32EdEvPKT0_S2_PS0_iii)
        /*0164*/ 	.word	0x00000000


	//----- nvinfo : EIATTR_MIN_STACK_SIZE
	.align		4
.L_59:
        /*0168*/ 	.byte	0x04, 0x12
        /*016a*/ 	.short	(.L_61 - .L_60)
	.align		4
.L_60:
        /*016c*/ 	.word	index@(_Z23_hhlpLinearBackwardDataILi32EfEvPKT0_S2_PS0_iii)
        /*0170*/ 	.word	0x00000000


	//----- nvinfo : EIATTR_MIN_STACK_SIZE
	.align		4
.L_61:
        /*0174*/ 	.byte	0x04, 0x12
        /*0176*/ 	.short	(.L_63 - .L_62)
	.align		4
.L_62:
        /*0178*/ 	.word	index@(_Z26_hhlpLinearBackwardWeightsILi4E6__halfEvPKT0_S3_PS1_iii)
        /*017c*/ 	.word	0x00000000


	//----- nvinfo : EIATTR_MIN_STACK_SIZE
	.align		4
.L_63:
        /*0180*/ 	.byte	0x04, 0x12
        /*0182*/ 	.short	(.L_65 - .L_64)
	.align		4
.L_64:
        /*0184*/ 	.word	index@(_Z26_hhlpLinearBackwardWeightsILi4EdEvPKT0_S2_PS0_iii)
        /*0188*/ 	.word	0x00000000


	//----- nvinfo : EIATTR_MIN_STACK_SIZE
	.align		4
.L_65:
        /*018c*/ 	.byte	0x04, 0x12
        /*018e*/ 	.short	(.L_67 - .L_66)
	.align		4
.L_66:
        /*0190*/ 	.word	index@(_Z26_hhlpLinearBackwardWeightsILi4EfEvPKT0_S2_PS0_iii)
        /*0194*/ 	.word	0x00000000


	//----- nvinfo : EIATTR_MIN_STACK_SIZE
	.align		4
.L_67:
        /*0198*/ 	.byte	0x04, 0x12
        /*019a*/ 	.short	(.L_69 - .L_68)
	.align		4
.L_68:
        /*019c*/ 	.word	index@(_Z23_hhlpLinearBackwardBiasILi32E6__halfEvPKT0_PS1_ii)
        /*01a0*/ 	.word	0x00000000


	//----- nvinfo : EIATTR_MIN_STACK_SIZE
	.align		4
.L_69:
        /*01a4*/ 	.byte	0x04, 0x12
        /*01a6*/ 	.short	(.L_71 - .L_70)
	.align		4
.L_70:
        /*01a8*/ 	.word	index@(_Z23_hhlpLinearBackwardBiasILi32EdEvPKT0_PS0_ii)
        /*01ac*/ 	.word	0x00000000


	//----- nvinfo : EIATTR_MIN_STACK_SIZE
	.align		4
.L_71:
        /*01b0*/ 	.byte	0x04, 0x12
        /*01b2*/ 	.short	(.L_73 - .L_72)
	.align		4
.L_72:
        /*01b4*/ 	.word	index@(_Z23_hhlpLinearBackwardBiasILi32EfEvPKT0_PS0_ii)
        /*01b8*/ 	.word	0x00000000


	//----- nvinfo : EIATTR_MIN_STACK_SIZE
	.align		4
.L_73:
        /*01bc*/ 	.byte	0x04, 0x12
        /*01be*/ 	.short	(.L_75 - .L_74)
	.align		4
.L_74:
        /*01c0*/ 	.word	index@(_Z18_hhlpLinearForwardILi64E6__halfEvPKT0_S3_S3_PS1_iii)
        /*01c4*/ 	.word	0x00000000


	//----- nvinfo : EIATTR_MIN_STACK_SIZE
	.align		4
.L_75:
        /*01c8*/ 	.byte	0x04, 0x12
        /*01ca*/ 	.short	(.L_77 - .L_76)
	.align		4
.L_76:
        /*01cc*/ 	.word	index@(_Z18_hhlpLinearForwardILi64EdEvPKT0_S2_S2_PS0_iii)
        /*01d0*/ 	.word	0x00000000


	//----- nvinfo : EIATTR_MIN_STACK_SIZE
	.align		4
.L_77:
        /*01d4*/ 	.byte	0x04, 0x12
        /*01d6*/ 	.short	(.L_79 - .L_78)
	.align		4
.L_78:
        /*01d8*/ 	.word	index@(_Z18_hhlpLinearForwardILi64EfEvPKT0_S2_S2_PS0_iii)
        /*01dc*/ 	.word	0x00000000
.L_79:


//--------------------- .nv.compat                --------------------------
	.section	.nv.compat,"",@"SHT_CUDA_COMPAT_INFO"
	.align	4
        /*0000*/ 	.byte	0x02, 0x09, 0x00, 0x00, 0x02, 0x02, 0x01, 0x00, 0x02, 0x05, 0x05, 0x00, 0x03, 0x07, 0x01, 0x01
        /*0010*/ 	.byte	0x02, 0x03, 0x00, 0x00, 0x02, 0x06, 0x01, 0x00, 0x04, 0x0b, 0x08, 0x00, 0x01, 0x00, 0x00, 0x00
        /*0020*/ 	.byte	0x00, 0x00, 0x00, 0x00


//--------------------- .nv.info._Z23_hhlpLinearBackwardDataILi32E6__halfEvPKT0_S3_PS1_iii --------------------------
	.section	.nv.info._Z23_hhlpLinearBackwardDataILi32E6__halfEvPKT0_S3_PS1_iii,"",@"SHT_CUDA_INFO"
	.sectionflags	@""
	.align	4


	//----- nvinfo : EIATTR_CUDA_API_VERSION
	.align		4
        /*0000*/ 	.byte	0x04, 0x37
        /*0002*/ 	.short	(.L_81 - .L_80)
.L_80:
        /*0004*/ 	.word	0x00000082


	//----- nvinfo : EIATTR_KPARAM_INFO
	.align		4
.L_81:
        /*0008*/ 	.byte	0x04, 0x17
        /*000a*/ 	.short	(.L_83 - .L_82)
.L_82:
        /*000c*/ 	.word	0x00000000
        /*0010*/ 	.short	0x0005
        /*0012*/ 	.short	0x0020
        /*0014*/ 	.byte	0x00, 0xf0, 0x11, 0x00


	//----- nvinfo : EIATTR_KPARAM_INFO
	.align		4
.L_83:
        /*0018*/ 	.byte	0x04, 0x17
        /*001a*/ 	.short	(.L_85 - .L_84)
.L_84:
        /*001c*/ 	.word	0x00000000
        /*0020*/ 	.short	0x0004
        /*0022*/ 	.short	0x001c
        /*0024*/ 	.byte	0x00, 0xf0, 0x11, 0x00


	//----- nvinfo : EIATTR_KPARAM_INFO
	.align		4
.L_85:
        /*0028*/ 	.byte	0x04, 0x17
        /*002a*/ 	.short	(.L_87 - .L_86)
.L_86:
        /*002c*/ 	.word	0x00000000
        /*0030*/ 	.short	0x0003
        /*0032*/ 	.short	0x0018
        /*0034*/ 	.byte	0x00, 0xf0, 0x11, 0x00


	//----- nvinfo : EIATTR_KPARAM_INFO
	.align		4
.L_87:
        /*0038*/ 	.byte	0x04, 0x17
        /*003a*/ 	.short	(.L_89 - .L_88)
.L_88:
        /*003c*/ 	.word	0x00000000
        /*0040*/ 	.short	0x0002
        /*0042*/ 	.short	0x0010
        /*0044*/ 	.byte	0x00, 0xf5, 0x21, 0x00


	//----- nvinfo : EIATTR_KPARAM_INFO
	.align		4
.L_89:
        /*0048*/ 	.byte	0x04, 0x17
        /*004a*/ 	.short	(.L_91 - .L_90)
.L_90:
        /*004c*/ 	.word	0x00000000
        /*0050*/ 	.short	0x0001
        /*0052*/ 	.short	0x0008
        /*0054*/ 	.byte	0x00, 0xf5, 0x21, 0x00


	//----- nvinfo : EIATTR_KPARAM_INFO
	.align		4
.L_91:
        /*0058*/ 	.byte	0x04, 0x17
        /*005a*/ 	.short	(.L_93 - .L_92)
.L_92:
        /*005c*/ 	.word	0x00000000
        /*0060*/ 	.short	0x0000
        /*0062*/ 	.short	0x0000
        /*0064*/ 	.byte	0x00, 0xf5, 0x21, 0x00


	//----- nvinfo : EIATTR_SPARSE_MMA_MASK
	.align		4
.L_93:
        /*0068*/ 	.byte	0x03, 0x50
        /*006a*/ 	.short	0x0000


	//----- nvinfo : EIATTR_MAXREG_COUNT
	.align		4
        /*006c*/ 	.byte	0x03, 0x1b
        /*006e*/ 	.short	0x00ff


	//----- nvinfo : EIATTR_MERCURY_ISA_VERSION
	.align		4
        /*0070*/ 	.byte	0x03, 0x5f
        /*0072*/ 	.short	0x0101


	//----- nvinfo : EIATTR_VRC_CTA_INIT_COUNT
	.align		4
        /*0074*/ 	.byte	0x02, 0x4a
	.zero		1
	.zero		1


	//----- nvinfo : EIATTR_EXIT_INSTR_OFFSETS
	.align		4
        /*0078*/ 	.byte	0x04, 0x1c
        /*007a*/ 	.short	(.L_95 - .L_94)


	//   ....[0]....
.L_94:
        /*007c*/ 	.word	0x000000b0


	//   ....[1]....
        /*0080*/ 	.word	0x00000c70


	//----- nvinfo : EIATTR_CBANK_PARAM_SIZE
	.align		4
.L_95:
        /*0084*/ 	.byte	0x03, 0x19
        /*0086*/ 	.short	0x0024


	//----- nvinfo : EIATTR_PARAM_CBANK
	.align		4
        /*0088*/ 	.byte	0x04, 0x0a
        /*008a*/ 	.short	(.L_97 - .L_96)
	.align		4
.L_96:
        /*008c*/ 	.word	index@(.nv.constant0._Z23_hhlpLinearBackwardDataILi32E6__halfEvPKT0_S3_PS1_iii)
        /*0090*/ 	.short	0x0380
        /*0092*/ 	.short	0x0024


	//----- nvinfo : EIATTR_SW_WAR
	.align		4
.L_97:
        /*0094*/ 	.byte	0x04, 0x36
        /*0096*/ 	.short	(.L_99 - .L_98)
.L_98:
        /*0098*/ 	.word	0x00000008
.L_99:


//--------------------- .nv.info._Z23_hhlpLinearBackwardDataILi32EdEvPKT0_S2_PS0_iii --------------------------
	.section	.nv.info._Z23_hhlpLinearBackwardDataILi32EdEvPKT0_S2_PS0_iii,"",@"SHT_CUDA_INFO"
	.sectionflags	@""
	.align	4


	//----- nvinfo : EIATTR_CUDA_API_VERSION
	.align		4
        /*0000*/ 	.byte	0x04, 0x37
        /*0002*/ 	.short	(.L_101 - .L_100)
.L_100:
        /*0004*/ 	.word	0x00000082


	//----- nvinfo : EIATTR_KPARAM_INFO
	.align		4
.L_101:
        /*0008*/ 	.byte	0x04, 0x17
        /*000a*/ 	.short	(.L_103 - .L_102)
.L_102:
        /*000c*/ 	.word	0x00000000
        /*0010*/ 	.short	0x0005
        /*0012*/ 	.short	0x0020
        /*0014*/ 	.byte	0x00, 0xf0, 0x11, 0x00


	//----- nvinfo : EIATTR_KPARAM_INFO
	.align		4
.L_103:
        /*0018*/ 	.byte	0x04, 0x17
        /*001a*/ 	.short	(.L_105 - .L_104)
.L_104:
        /*001c*/ 	.word	0x00000000
        /*0020*/ 	.short	0x0004
        /*0022*/ 	.short	0x001c
        /*0024*/ 	.byte	0x00, 0xf0, 0x11, 0x00


	//----- nvinfo : EIATTR_KPARAM_INFO
	.align		4
.L_105:
        /*0028*/ 	.byte	0x04, 0x17
        /*002a*/ 	.short	(.L_107 - .L_106)
.L_106:
        /*002c*/ 	.word	0x00000000
        /*0030*/ 	.short	0x0003
        /*0032*/ 	.short	0x0018
        /*0034*/ 	.byte	0x00, 0xf0, 0x11, 0x00


	//----- nvinfo : EIATTR_KPARAM_INFO
	.align		4
.L_107:
        /*0038*/ 	.byte	0x04, 0x17
        /*003a*/ 	.short	(.L_109 - .L_108)
.L_108:
        /*003c*/ 	.word	0x00000000
        /*0040*/ 	.short	0x0002
        /*0042*/ 	.short	0x0010
        /*0044*/ 	.byte	0x00, 0xf5, 0x21, 0x00


	//----- nvinfo : EIATTR_KPARAM_INFO
	.align		4
.L_109:
        /*0048*/ 	.byte	0x04, 0x17
        /*004a*/ 	.short	(.L_111 - .L_110)
.L_110:
        /*004c*/ 	.word	0x00000000
        /*0050*/ 	.short	0x0001
        /*0052*/ 	.short	0x0008
        /*0054*/ 	.byte	0x00, 0xf5, 0x21, 0x00


	//----- nvinfo : EIATTR_KPARAM_INFO
	.align		4
.L_111:
        /*0058*/ 	.byte	0x04, 0x17
        /*005a*/ 	.short	(.L_113 - .L_112)
.L_112:
        /*005c*/ 	.word	0x00000000
        /*0060*/ 	.short	0x0000
        /*0062*/ 	.short	0x0000
        /*0064*/ 	.byte	0x00, 0xf5, 0x21, 0x00


	//----- nvinfo : EIATTR_SPARSE_MMA_MASK
	.align		4
.L_113:
        /*0068*/ 	.byte	0x03, 0x50
        /*006a*/ 	.short	0x0000


	//----- nvinfo : EIATTR_MAXREG_COUNT
	.align		4
        /*006c*/ 	.byte	0x03, 0x1b
        /*006e*/ 	.short	0x00ff


	//----- nvinfo : EIATTR_MERCURY_ISA_VERSION
	.align		4
        /*0070*/ 	.byte	0x03, 0x5f
        /*0072*/ 	.short	0x0101


	//----- nvinfo : EIATTR_VRC_CTA_INIT_COUNT
	.align		4
        /*0074*/ 	.byte	0x02, 0x4a
	.zero		1
	.zero		1


	//----- nvinfo : EIATTR_EXIT_INSTR_OFFSETS
	.align		4
        /*0078*/ 	.byte	0x04, 0x1c
        /*007a*/ 	.short	(.L_115 - .L_114)


	//   ....[0]....
.L_114:
        /*007c*/ 	.word	0x000000b0


	//   ....[1]....
        /*0080*/ 	.word	0x00000c90


	//----- nvinfo : EIATTR_CBANK_PARAM_SIZE
	.align		4
.L_115:
        /*0084*/ 	.byte	0x03, 0x19
        /*0086*/ 	.short	0x0024


	//----- nvinfo : EIATTR_PARAM_CBANK
	.align		4
        /*0088*/ 	.byte	0x04, 0x0a
        /*008a*/ 	.short	(.L_117 - .L_116)
	.align		4
.L_116:
        /*008c*/ 	.word	index@(.nv.constant0._Z23_hhlpLinearBackwardDataILi32EdEvPKT0_S2_PS0_iii)
        /*0090*/ 	.short	0x0380
        /*0092*/ 	.short	0x0024


	//----- nvinfo : EIATTR_SW_WAR
	.align		4
.L_117:
        /*0094*/ 	.byte	0x04, 0x36
        /*0096*/ 	.short	(.L_119 - .L_118)
.L_118:
        /*0098*/ 	.word	0x00000008
.L_119:


//--------------------- .nv.info._Z23_hhlpLinearBackwardDataILi32EfEvPKT0_S2_PS0_iii --------------------------
	.section	.nv.info._Z23_hhlpLinearBackwardDataILi32EfEvPKT0_S2_PS0_iii,"",@"SHT_CUDA_INFO"
	.sectionflags	@""
	.align	4


	//----- nvinfo : EIATTR_CUDA_API_VERSION
	.align		4
        /*0000*/ 	.byte	0x04, 0x37
        /*0002*/ 	.short	(.L_121 - .L_120)
.L_120:
        /*0004*/ 	.word	0x00000082


	//----- nvinfo : EIATTR_KPARAM_INFO
	.align		4
.L_121:
        /*0008*/ 	.byte	0x04, 0x17
        /*000a*/ 	.short	(.L_123 - .L_122)
.L_122:
        /*000c*/ 	.word	0x00000000
        /*0010*/ 	.short	0x0005
        /*0012*/ 	.short	0x0020
        /*0014*/ 	.byte	0x00, 0xf0, 0x11, 0x00


	//----- nvinfo : EIATTR_KPARAM_INFO
	.align		4
.L_123:
        /*0018*/ 	.byte	0x04, 0x17
        /*001a*/ 	.short	(.L_125 - .L_124)
.L_124:
        /*001c*/ 	.word	0x00000000
        /*0020*/ 	.short	0x0004
        /*0022*/ 	.short	0x001c
        /*0024*/ 	.byte	0x00, 0xf0, 0x11, 0x00


	//----- nvinfo : EIATTR_KPARAM_INFO
	.align		4
.L_125:
        /*0028*/ 	.byte	0x04, 0x17
        /*002a*/ 	.short	(.L_127 - .L_126)
.L_126:
        /*002c*/ 	.word	0x00000000
        /*0030*/ 	.short	0x0003
        /*0032*/ 	.short	0x0018
        /*0034*/ 	.byte	0x00, 0xf0, 0x11, 0x00


	//----- nvinfo : EIATTR_KPARAM_INFO
	.align		4
.L_127:
        /*0038*/ 	.byte	0x04, 0x17
        /*003a*/ 	.short	(.L_129 - .L_128)
.L_128:
        /*003c*/ 	.word	0x00000000
        /*0040*/ 	.short	0x0002
        /*0042*/ 	.short	0x0010
        /*0044*/ 	.byte	0x00, 0xf5, 0x21, 0x00


	//----- nvinfo : EIATTR_KPARAM_INFO
	.align		4
.L_129:
        /*0048*/ 	.byte	0x04, 0x17
        /*004a*/ 	.short	(.L_131 - .L_130)
.L_130:
        /*004c*/ 	.word	0x00000000
        /*0050*/ 	.short	0x0001
        /*0052*/ 	.short	0x0008
        /*0054*/ 	.byte	0x00, 0xf5, 0x21, 0x00


	//----- nvinfo : EIATTR_KPARAM_INFO
	.align		4
.L_131:
        /*0058*/ 	.byte	0x04, 0x17
        /*005a*/ 	.short	(.L_133 - .L_132)
.L_132:
        /*005c*/ 	.word	0x00000000
        /*0060*/ 	.short	0x0000
        /*0062*/ 	.short	0x0000
        /*0064*/ 	.byte	0x00, 0xf5, 0x21, 0x00


	//----- nvinfo : EIATTR_SPARSE_MMA_MASK
	.align		4
.L_133:
        /*0068*/ 	.byte	0x03, 0x50
        /*006a*/ 	.short	0x0000


	//----- nvinfo : EIATTR_MAXREG_COUNT
	.align		4
        /*006c*/ 	.byte	0x03, 0x1b
        /*006e*/ 	.short	0x00ff


	//----- nvinfo : EIATTR_MERCURY_ISA_VERSION
	.align		4
        /*0070*/ 	.byte	0x03, 0x5f
        /*0072*/ 	.short	0x0101


	//----- nvinfo : EIATTR_VRC_CTA_INIT_COUNT
	.align		4
        /*0074*/ 	.byte	0x02, 0x4a
	.zero		1
	.zero		1


	//----- nvinfo : EIATTR_EXIT_INSTR_OFFSETS
	.align		4
        /*0078*/ 	.byte	0x04, 0x1c
        /*007a*/ 	.short	(.L_135 - .L_134)


	//   ....[0]....
.L_134:
        /*007c*/ 	.word	0x000000b0


	//   ....[1]....
        /*0080*/ 	.word	0x00000c90


	//----- nvinfo : EIATTR_CBANK_PARAM_SIZE
	.align		4
.L_135:
        /*0084*/ 	.byte	0x03, 0x19
        /*0086*/ 	.short	0x0024


	//----- nvinfo : EIATTR_PARAM_CBANK
	.align		4
        /*0088*/ 	.byte	0x04, 0x0a
        /*008a*/ 	.short	(.L_137 - .L_136)
	.align		4
.L_136:
        /*008c*/ 	.word	index@(.nv.constant0._Z23_hhlpLinearBackwardDataILi32EfEvPKT0_S2_PS0_iii)
        /*0090*/ 	.short	0x0380
        /*0092*/ 	.short	0x0024


	//----- nvinfo : EIATTR_SW_WAR
	.align		4
.L_137:
        /*0094*/ 	.byte	0x04, 0x36
        /*0096*/ 	.short	(.L_139 - .L_138)
.L_138:
        /*0098*/ 	.word	0x00000008
.L_139:


//--------------------- .nv.info._Z26_hhlpLinearBackwardWeightsILi4E6__halfEvPKT0_S3_PS1_iii --------------------------
	.section	.nv.info._Z26_hhlpLinearBackwardWeightsILi4E6__halfEvPKT0_S3_PS1_iii,"",@"SHT_CUDA_INFO"
	.sectionflags	@""
	.align	4


	//----- nvinfo : EIATTR_CUDA_API_VERSION
	.align		4
        /*0000*/ 	.byte	0x04, 0x37
        /*0002*/ 	.short	(.L_141 - .L_140)
.L_140:
        /*0004*/ 	.word	0x00000082


	//----- nvinfo : EIATTR_KPARAM_INFO
	.align		4
.L_141:
        /*0008*/ 	.byte	0x04, 0x17
        /*000a*/ 	.short	(.L_143 - .L_142)
.L_142:
        /*000c*/ 	.word	0x00000000
        /*0010*/ 	.short	0x0005
        /*0012*/ 	.short	0x0020
        /*0014*/ 	.byte	0x00, 0xf0, 0x11, 0x00


	//----- nvinfo : EIATTR_KPARAM_INFO
	.align		4
.L_143:
        /*0018*/ 	.byte	0x04, 0x17
        /*001a*/ 	.short	(.L_145 - .L_144)
.L_144:
        /*001c*/ 	.word	0x00000000
        /*0020*/ 	.short	0x0004
        /*0022*/ 	.short	0x001c
        /*0024*/ 	.byte	0x00, 0xf0, 0x11, 0x00


	//----- nvinfo : EIATTR_KPARAM_INFO
	.align		4
.L_145:
        /*0028*/ 	.byte	0x04, 0x17
        /*002a*/ 	.short	(.L_147 - .L_146)
.L_146:
        /*002c*/ 	.word	0x00000000
        /*0030*/ 	.short	0x0003
        /*0032*/ 	.short	0x0018
        /*0034*/ 	.byte	0x00, 0xf0, 0x11, 0x00


	//----- nvinfo : EIATTR_KPARAM_INFO
	.align		4
.L_147:
        /*0038*/ 	.byte	0x04, 0x17
        /*003a*/ 	.short	(.L_149 - .L_148)
.L_148:
        /*003c*/ 	.word	0x00000000
        /*0040*/ 	.short	0x0002
        /*0042*/ 	.short	0x0010
        /*0044*/ 	.byte	0x00, 0xf5, 0x21, 0x00


	//----- nvinfo : EIATTR_KPARAM_INFO
	.align		4
.L_149:
        /*0048*/ 	.byte	0x04, 0x17
        /*004a*/ 	.short	(.L_151 - .L_150)
.L_150:
        /*004c*/ 	.word	0x00000000
        /*0050*/ 	.short	0x0001
        /*0052*/ 	.short	0x0008
        /*0054*/ 	.byte	0x00, 0xf5, 0x21, 0x00


	//----- nvinfo : EIATTR_KPARAM_INFO
	.align		4
.L_151:
        /*0058*/ 	.byte	0x04, 0x17
        /*005a*/ 	.short	(.L_153 - .L_152)
.L_152:
        /*005c*/ 	.word	0x00000000
        /*0060*/ 	.short	0x0000
        /*0062*/ 	.short	0x0000
        /*0064*/ 	.byte	0x00, 0xf5, 0x21, 0x00


	//----- nvinfo : EIATTR_SPARSE_MMA_MASK
	.align		4
.L_153:
        /*0068*/ 	.byte	0x03, 0x50
        /*006a*/ 	.short	0x0000


	//----- nvinfo : EIATTR_MAXREG_COUNT
	.align		4
        /*006c*/ 	.byte	0x03, 0x1b
        /*006e*/ 	.short	0x00ff


	//----- nvinfo : EIATTR_MERCURY_ISA_VERSION
	.align		4
        /*0070*/ 	.byte	0x03, 0x5f
        /*0072*/ 	.short	0x0101


	//----- nvinfo : EIATTR_VRC_CTA_INIT_COUNT
	.align		4
        /*0074*/ 	.byte	0x02, 0x4a
	.zero		1
	.zero		1


	//----- nvinfo : EIATTR_EXIT_INSTR_OFFSETS
	.align		4
        /*0078*/ 	.byte	0x04, 0x1c
        /*007a*/ 	.short	(.L_155 - .L_154)


	//   ....[0]....
.L_154:
        /*007c*/ 	.word	0x000000a0


	//   ....[1]....
        /*0080*/ 	.word	0x00000e20


	//----- nvinfo : EIATTR_CBANK_PARAM_SIZE
	.align		4
.L_155:
        /*0084*/ 	.byte	0x03, 0x19
        /*0086*/ 	.short	0x0024


	//----- nvinfo : EIATTR_PARAM_CBANK
	.align		4
        /*0088*/ 	.byte	0x04, 0x0a
        /*008a*/ 	.short	(.L_157 - .L_156)
	.align		4
.L_156:
        /*008c*/ 	.word	index@(.nv.constant0._Z26_hhlpLinearBackwardWeightsILi4E6__halfEvPKT0_S3_PS1_iii)
        /*0090*/ 	.short	0x0380
        /*0092*/ 	.short	0x0024


	//----- nvinfo : EIATTR_SW_WAR
	.align		4
.L_157:
        /*0094*/ 	.byte	0x04, 0x36
        /*0096*/ 	.short	(.L_159 - .L_158)
.L_158:
        /*0098*/ 	.word	0x00000008
.L_159:


//--------------------- .nv.info._Z26_hhlpLinearBackwardWeightsILi4EdEvPKT0_S2_PS0_iii --------------------------
	.section	.nv.info._Z26_hhlpLinearBackwardWeightsILi4EdEvPKT0_S2_PS0_iii,"",@"SHT_CUDA_INFO"
	.sectionflags	@""
	.align	4


	//----- nvinfo : EIATTR_CUDA_API_VERSION
	.align		4
        /*0000*/ 	.byte	0x04, 0x37
        /*0002*/ 	.short	(.L_161 - .L_160)
.L_160:
        /*0004*/ 	.word	0x00000082


	//----- nvinfo : EIATTR_KPARAM_INFO
	.align		4
.L_161:
        /*0008*/ 	.byte	0x04, 0x17
        /*000a*/ 	.short	(.L_163 - .L_162)
.L_162:
        /*000c*/ 	.word	0x00000000
        /*0010*/ 	.short	0x0005
        /*0012*/ 	.short	0x0020
        /*0014*/ 	.byte	0x00, 0xf0, 0x11, 0x00


	//----- nvinfo : EIATTR_KPARAM_INFO
	.align		4
.L_163:
        /*0018*/ 	.byte	0x04, 0x17
        /*001a*/ 	.short	(.L_165 - .L_164)
.L_164:
        /*001c*/ 	.word	0x00000000
        /*0020*/ 	.short	0x0004
        /*0022*/ 	.short	0x001c
        /*0024*/ 	.byte	0x00, 0xf0, 0x11, 0x00


	//----- nvinfo : EIATTR_KPARAM_INFO
	.align		4
.L_165:
        /*0028*/ 	.byte	0x04, 0x17
        /*002a*/ 	.short	(.L_167 - .L_166)
.L_166:
        /*002c*/ 	.word	0x00000000
        /*0030*/ 	.short	0x0003
        /*0032*/ 	.short	0x0018
        /*0034*/ 	.byte	0x00, 0xf0, 0x11, 0x00


	//----- nvinfo : EIATTR_KPARAM_INFO
	.align		4
.L_167:
        /*0038*/ 	.byte	0x04, 0x17
        /*003a*/ 	.short	(.L_169 - .L_168)
.L_168:
        /*003c*/ 	.word	0x00000000
        /*0040*/ 	.short	0x0002
        /*0042*/ 	.short	0x0010
        /*0044*/ 	.byte	0x00, 0xf5, 0x21, 0x00


	//----- nvinfo : EIATTR_KPARAM_INFO
	.align		4
.L_169:
        /*0048*/ 	.byte	0x04, 0x17
        /*004a*/ 	.short	(.L_171 - .L_170)
.L_170:
        /*004c*/ 	.word	0x00000000
        /*0050*/ 	.short	0x0001
        /*0052*/ 	.short	0x0008
        /*0054*/ 	.byte	0x00, 0xf5, 0x21, 0x00


	//----- nvinfo : EIATTR_KPARAM_INFO
	.align		4
.L_171:
        /*0058*/ 	.byte	0x04, 0x17
        /*005a*/ 	.short	(.L_173 - .L_172)
.L_172:
        /*005c*/ 	.word	0x00000000
        /*0060*/ 	.short	0x0000
        /*0062*/ 	.short	0x0000
        /*0064*/ 	.byte	0x00, 0xf5, 0x21, 0x00


	//----- nvinfo : EIATTR_SPARSE_MMA_MASK
	.align		4
.L_173:
        /*0068*/ 	.byte	0x03, 0x50
        /*006a*/ 	.short	0x0000


	//----- nvinfo : EIATTR_MAXREG_COUNT
	.align		4
        /*006c*/ 	.byte	0x03, 0x1b
        /*006e*/ 	.short	0x00ff


	//----- nvinfo : EIATTR_MERCURY_ISA_VERSION
	.align		4
        /*0070*/ 	.byte	0x03, 0x5f
        /*0072*/ 	.short	0x0101


	//----- nvinfo : EIATTR_VRC_CTA_INIT_COUNT
	.align		4
        /*0074*/ 	.byte	0x02, 0x4a
	.zero		1
	.zero		1


	//----- nvinfo : EIATTR_EXIT_INSTR_OFFSETS
	.align		4
        /*0078*/ 	.byte	0x04, 0x1c
        /*007a*/ 	.short	(.L_175 - .L_174)


	//   ....[0]....
.L_174:
        /*007c*/ 	.word	0x000000a0


	//   ....[1]....
        /*0080*/ 	.word	0x00000a00


	//----- nvinfo : EIATTR_CRS_STACK_SIZE
	.align		4
.L_175:
        /*0084*/ 	.byte	0x04, 0x1e
        /*0086*/ 	.short	(.L_177 - .L_176)
.L_176:
        /*0088*/ 	.word	0x00000000


	//----- nvinfo : EIATTR_CBANK_PARAM_SIZE
	.align		4
.L_177:
        /*008c*/ 	.byte	0x03, 0x19
        /*008e*/ 	.short	0x0024


	//----- nvinfo : EIATTR_PARAM_CBANK
	.align		4
        /*0090*/ 	.byte	0x04, 0x0a
        /*0092*/ 	.short	(.L_179 - .L_178)
	.align		4
.L_178:
        /*0094*/ 	.word	index@(.nv.constant0._Z26_hhlpLinearBackwardWeightsILi4EdEvPKT0_S2_PS0_iii)
        /*0098*/ 	.short	0x0380
        /*009a*/ 	.short	0x0024


	//----- nvinfo : EIATTR_SW_WAR
	.align		4
.L_179:
        /*009c*/ 	.byte	0x04, 0x36
        /*009e*/ 	.short	(.L_181 - .L_180)
.L_180:
        /*00a0*/ 	.word	0x00000008
.L_181:


//--------------------- .nv.info._Z26_hhlpLinearBackwardWeightsILi4EfEvPKT0_S2_PS0_iii --------------------------
	.section	.nv.info._Z26_hhlpLinearBackwardWeightsILi4EfEvPKT0_S2_PS0_iii,"",@"SHT_CUDA_INFO"
	.sectionflags	@""
	.align	4


	//----- nvinfo : EIATTR_CUDA_API_VERSION
	.align		4
        /*0000*/ 	.byte	0x04, 0x37
        /*0002*/ 	.short	(.L_183 - .L_182)
.L_182:
        /*0004*/ 	.word	0x00000082


	//----- nvinfo : EIATTR_KPARAM_INFO
	.align		4
.L_183:
        /*0008*/ 	.byte	0x04, 0x17
        /*000a*/ 	.short	(.L_185 - .L_184)
.L_184:
        /*000c*/ 	.word	0x00000000
        /*0010*/ 	.short	0x0005
        /*0012*/ 	.short	0x0020
        /*0014*/ 	.byte	0x00, 0xf0, 0x11, 0x00


	//----- nvinfo : EIATTR_KPARAM_INFO
	.align		4
.L_185:
        /*0018*/ 	.byte	0x04, 0x17
        /*001a*/ 	.short	(.L_187 - .L_186)
.L_186:
        /*001c*/ 	.word	0x00000000
        /*0020*/ 	.short	0x0004
        /*0022*/ 	.short	0x001c
        /*0024*/ 	.byte	0x00, 0xf0, 0x11, 0x00


	//----- nvinfo : EIATTR_KPARAM_INFO
	.align		4
.L_187:
        /*0028*/ 	.byte	0x04, 0x17
        /*002a*/ 	.short	(.L_189 - .L_188)
.L_188:
        /*002c*/ 	.word	0x00000000
        /*0030*/ 	.short	0x0003
        /*0032*/ 	.short	0x0018
        /*0034*/ 	.byte	0x00, 0xf0, 0x11, 0x00


	//----- nvinfo : EIATTR_KPARAM_INFO
	.align		4
.L_189:
        /*0038*/ 	.byte	0x04, 0x17
        /*003a*/ 	.short	(.L_191 - .L_190)
.L_190:
        /*003c*/ 	.word	0x00000000
        /*0040*/ 	.short	0x0002
        /*0042*/ 	.short	0x0010
        /*0044*/ 	.byte	0x00, 0xf5, 0x21, 0x00


	//----- nvinfo : EIATTR_KPARAM_INFO
	.align		4
.L_191:
        /*0048*/ 	.byte	0x04, 0x17
        /*004a*/ 	.short	(.L_193 - .L_192)
.L_192:
        /*004c*/ 	.word	0x00000000
        /*0050*/ 	.short	0x0001
        /*0052*/ 	.short	0x0008
        /*0054*/ 	.byte	0x00, 0xf5, 0x21, 0x00


	//----- nvinfo : EIATTR_KPARAM_INFO
	.align		4
.L_193:
        /*0058*/ 	.byte	0x04, 0x17
        /*005a*/ 	.short	(.L_195 - .L_194)
.L_194:
        /*005c*/ 	.word	0x00000000
        /*0060*/ 	.short	0x0000
        /*0062*/ 	.short	0x0000
        /*0064*/ 	.byte	0x00, 0xf5, 0x21, 0x00


	//----- nvinfo : EIATTR_SPARSE_MMA_MASK
	.align		4
.L_195:
        /*0068*/ 	.byte	0x03, 0x50
        /*006a*/ 	.short	0x0000


	//----- nvinfo : EIATTR_MAXREG_COUNT
	.align		4
        /*006c*/ 	.byte	0x03, 0x1b
        /*006e*/ 	.short	0x00ff


	//----- nvinfo : EIATTR_MERCURY_ISA_VERSION
	.align		4
        /*0070*/ 	.byte	0x03, 0x5f
        /*0072*/ 	.short	0x0101


	//----- nvinfo : EIATTR_VRC_CTA_INIT_COUNT
	.align		4
        /*0074*/ 	.byte	0x02, 0x4a
	.zero		1
	.zero		1


	//----- nvinfo : EIATTR_EXIT_INSTR_OFFSETS
	.align		4
        /*0078*/ 	.byte	0x04, 0x1c
        /*007a*/ 	.short	(.L_197 - .L_196)


	//   ....[0]....
.L_196:
        /*007c*/ 	.word	0x000000a0


	//   ....[1]....
        /*0080*/ 	.word	0x00000970


	//----- nvinfo : EIATTR_CRS_STACK_SIZE
	.align		4
.L_197:
        /*0084*/ 	.byte	0x04, 0x1e
        /*0086*/ 	.short	(.L_199 - .L_198)
.L_198:
        /*0088*/ 	.word	0x00000000


	//----- nvinfo : EIATTR_CBANK_PARAM_SIZE
	.align		4
.L_199:
        /*008c*/ 	.byte	0x03, 0x19
        /*008e*/ 	.short	0x0024


	//----- nvinfo : EIATTR_PARAM_CBANK
	.align		4
        /*0090*/ 	.byte	0x04, 0x0a
        /*0092*/ 	.short	(.L_201 - .L_200)
	.align		4
.L_200:
        /*0094*/ 	.word	index@(.nv.constant0._Z26_hhlpLinearBackwardWeightsILi4EfEvPKT0_S2_PS0_iii)
        /*0098*/ 	.short	0x0380
        /*009a*/ 	.short	0x0024


	//----- nvinfo : EIATTR_SW_WAR
	.align		4
.L_201:
        /*009c*/ 	.byte	0x04, 0x36
        /*009e*/ 	.short	(.L_203 - .L_202)
.L_202:
        /*00a0*/ 	.word	0x00000008
.L_203:


//--------------------- .nv.info._Z23_hhlpLinearBackwardBiasILi32E6__halfEvPKT0_PS1_ii --------------------------
	.section	.nv.info._Z23_hhlpLinearBackwardBiasILi32E6__halfEvPKT0_PS1_ii,"",@"SHT_CUDA_INFO"
	.sectionflags	@""
	.align	4


	//----- nvinfo : EIATTR_CUDA_API_VERSION
	.align		4
        /*0000*/ 	.byte	0x04, 0x37
        /*0002*/ 	.short	(.L_205 - .L_204)
.L_204:
        /*0004*/ 	.word	0x00000082


	//----- nvinfo : EIATTR_KPARAM_INFO
	.align		4
.L_205:
        /*0008*/ 	.byte	0x04, 0x17
        /*000a*/ 	.short	(.L_207 - .L_206)
.L_206:
        /*000c*/ 	.word	0x00000000
        /*0010*/ 	.short	0x0003
        /*0012*/ 	.short	0x0014
        /*0014*/ 	.byte	0x00, 0xf0, 0x11, 0x00


	//----- nvinfo : EIATTR_KPARAM_INFO
	.align		4
.L_207:
        /*0018*/ 	.byte	0x04, 0x17
        /*001a*/ 	.short	(.L_209 - .L_208)
.L_208:
        /*001c*/ 	.word	0x00000000
        /*0020*/ 	.short	0x0002
        /*0022*/ 	.short	0x0010
        /*0024*/ 	.byte	0x00, 0xf0, 0x11, 0x00


	//----- nvinfo : EIATTR_KPARAM_INFO
	.align		4
.L_209:
        /*0028*/ 	.byte	0x04, 0x17
        /*002a*/ 	.short	(.L_211 - .L_210)
.L_210:
        /*002c*/ 	.word	0x00000000
        /*0030*/ 	.short	0x0001
        /*0032*/ 	.short	0x0008
        /*0034*/ 	.byte	0x00, 0xf5, 0x21, 0x00


	//----- nvinfo : EIATTR_KPARAM_INFO
	.align		4
.L_211:
        /*0038*/ 	.byte	0x04, 0x17
        /*003a*/ 	.short	(.L_213 - .L_212)
.L_212:
        /*003c*/ 	.word	0x00000000
        /*0040*/ 	.short	0x0000
        /*0042*/ 	.short	0x0000
        /*0044*/ 	.byte	0x00, 0xf5, 0x21, 0x00


	//----- nvinfo : EIATTR_SPARSE_MMA_MASK
	.align		4
.L_213:
        /*0048*/ 	.byte	0x03, 0x50
        /*004a*/ 	.short	0x0000


	//----- nvinfo : EIATTR_MAXREG_COUNT
	.align		4
        /*004c*/ 	.byte	0x03, 0x1b
        /*004e*/ 	.short	0x00ff


	//----- nvinfo : EIATTR_MERCURY_ISA_VERSION
	.align		4
        /*0050*/ 	.byte	0x03, 0x5f
        /*0052*/ 	.short	0x0101


	//----- nvinfo : EIATTR_VRC_CTA_INIT_COUNT
	.align		4
        /*0054*/ 	.byte	0x02, 0x4a
	.zero		1
	.zero		1


	//----- nvinfo : EIATTR_EXIT_INSTR_OFFSETS
	.align		4
        /*0058*/ 	.byte	0x04, 0x1c
        /*005a*/ 	.short	(.L_215 - .L_214)


	//   ....[0]....
.L_214:
        /*005c*/ 	.word	0x00000060


	//   ....[1]....
        /*0060*/ 	.word	0x00000980


	//----- nvinfo : EIATTR_CBANK_PARAM_SIZE
	.align		4
.L_215:
        /*0064*/ 	.byte	0x03, 0x19
        /*0066*/ 	.short	0x0018


	//----- nvinfo : EIATTR_PARAM_CBANK
	.align		4
        /*0068*/ 	.byte	0x04, 0x0a
        /*006a*/ 	.short	(.L_217 - .L_216)
	.align		4
.L_216:
        /*006c*/ 	.word	index@(.nv.constant0._Z23_hhlpLinearBackwardBiasILi32E6__halfEvPKT0_PS1_ii)
        /*0070*/ 	.short	0x0380
        /*0072*/ 	.short	0x0018


	//----- nvinfo : EIATTR_SW_WAR
	.align		4
.L_217:
        /*0074*/ 	.byte	0x04, 0x36
        /*0076*/ 	.short	(.L_219 - .L_218)
.L_218:
        /*0078*/ 	.word	0x00000008
.L_219:


//--------------------- .nv.info._Z23_hhlpLinearBackwardBiasILi32EdEvPKT0_PS0_ii --------------------------
	.section	.nv.info._Z23_hhlpLinearBackwardBiasILi32EdEvPKT0_PS0_ii,"",@"SHT_CUDA_INFO"
	.sectionflags	@""
	.align	4


	//----- nvinfo : EIATTR_CUDA_API_VERSION
	.align		4
        /*0000*/ 	.byte	0x04, 0x37
        /*0002*/ 	.short	(.L_221 - .L_220)
.L_220:
        /*0004*/ 	.word	0x00000082


	//----- nvinfo : EIATTR_KPARAM_INFO
	.align		4
.L_221:
        /*0008*/ 	.byte	0x04, 0x17
        /*000a*/ 	.short	(.L_223 - .L_222)
.L_222:
        /*000c*/ 	.word	0x00000000
        /*0010*/ 	.short	0x0003
        /*0012*/ 	.short	0x0014
        /*0014*/ 	.byte	0x00, 0xf0, 0x11, 0x00


	//----- nvinfo : EIATTR_KPARAM_INFO
	.align		4
.L_223:
        /*0018*/ 	.byte	0x04, 0x17
        /*001a*/ 	.short	(.L_225 - .L_224)
.L_224:
        /*001c*/ 	.word	0x00000000
        /*0020*/ 	.short	0x0002
        /*0022*/ 	.short	0x0010
        /*0024*/ 	.byte	0x00, 0xf0, 0x11, 0x00


	//----- nvinfo : EIATTR_KPARAM_INFO
	.align		4
.L_225:
        /*0028*/ 	.byte	0x04, 0x17
        /*002a*/ 	.short	(.L_227 - .L_226)
.L_226:
        /*002c*/ 	.word	0x00000000
        /*0030*/ 	.short	0x0001
        /*0032*/ 	.short	0x0008
        /*0034*/ 	.byte	0x00, 0xf5, 0x21, 0x00


	//----- nvinfo : EIATTR_KPARAM_INFO
	.align		4
.L_227:
        /*0038*/ 	.byte	0x04, 0x17
        /*003a*/ 	.short	(.L_229 - .L_228)
.L_228:
        /*003c*/ 	.word	0x00000000
        /*0040*/ 	.short	0x0000
        /*0042*/ 	.short	0x0000
        /*0044*/ 	.byte	0x00, 0xf5, 0x21, 0x00


	//----- nvinfo : EIATTR_SPARSE_MMA_MASK
	.align		4
.L_229:
        /*0048*/ 	.byte	0x03, 0x50
        /*004a*/ 	.short	0x0000


	//----- nvinfo : EIATTR_MAXREG_COUNT
	.align		4
        /*004c*/ 	.byte	0x03, 0x1b
        /*004e*/ 	.short	0x00ff


	//----- nvinfo : EIATTR_MERCURY_ISA_VERSION
	.align		4
        /*0050*/ 	.byte	0x03, 0x5f
        /*0052*/ 	.short	0x0101


	//----- nvinfo : EIATTR_VRC_CTA_INIT_COUNT
	.align		4
        /*0054*/ 	.byte	0x02, 0x4a
	.zero		1
	.zero		1


	//----- nvinfo : EIATTR_EXIT_INSTR_OFFSETS
	.align		4
        /*0058*/ 	.byte	0x04, 0x1c
        /*005a*/ 	.short	(.L_231 - .L_230)


	//   ....[0]....
.L_230:
        /*005c*/ 	.word	0x00000060


	//   ....[1]....
        /*0060*/ 	.word	0x00000a50


	//----- nvinfo : EIATTR_CRS_STACK_SIZE
	.align		4
.L_231:
        /*0064*/ 	.byte	0x04, 0x1e
        /*0066*/ 	.short	(.L_233 - .L_232)
.L_232:
        /*0068*/ 	.word	0x00000000


	//----- nvinfo : EIATTR_CBANK_PARAM_SIZE
	.align		4
.L_233:
        /*006c*/ 	.byte	0x03, 0x19
        /*006e*/ 	.short	0x0018


	//----- nvinfo : EIATTR_PARAM_CBANK
	.align		4
        /*0070*/ 	.byte	0x04, 0x0a
        /*0072*/ 	.short	(.L_235 - .L_234)
	.align		4
.L_234:
        /*0074*/ 	.word	index@(.nv.constant0._Z23_hhlpLinearBackwardBiasILi32EdEvPKT0_PS0_ii)
        /*0078*/ 	.short	0x0380
        /*007a*/ 	.short	0x0018


	//----- nvinfo : EIATTR_SW_WAR
	.align		4
.L_235:
        /*007c*/ 	.byte	0x04, 0x36
        /*007e*/ 	.short	(.L_237 - .L_236)
.L_236:
        /*0080*/ 	.word	0x00000008
.L_237:


//--------------------- .nv.info._Z23_hhlpLinearBackwardBiasILi32EfEvPKT0_PS0_ii --------------------------
	.section	.nv.info._Z23_hhlpLinearBackwardBiasILi32EfEvPKT0_PS0_ii,"",@"SHT_CUDA_INFO"
	.sectionflags	@""
	.align	4


	//----- nvinfo : EIATTR_CUDA_API_VERSION
	.align		4
        /*0000*/ 	.byte	0x04, 0x37
        /*0002*/ 	.short	(.L_239 - .L_238)
.L_238:
        /*0004*/ 	.word	0x00000082


	//----- nvinfo : EIATTR_KPARAM_INFO
	.align		4
.L_239:
        /*0008*/ 	.byte	0x04, 0x17
        /*000a*/ 	.short	(.L_241 - .L_240)
.L_240:
        /*000c*/ 	.word	0x00000000
        /*0010*/ 	.short	0x0003
        /*0012*/ 	.short	0x0014
        /*0014*/ 	.byte	0x00, 0xf0, 0x11, 0x00


	//----- nvinfo : EIATTR_KPARAM_INFO
	.align		4
.L_241:
        /*0018*/ 	.byte	0x04, 0x17
        /*001a*/ 	.short	(.L_243 - .L_242)
.L_242:
        /*001c*/ 	.word	0x00000000
        /*0020*/ 	.short	0x0002
        /*0022*/ 	.short	0x0010
        /*0024*/ 	.byte	0x00, 0xf0, 0x11, 0x00


	//----- nvinfo : EIATTR_KPARAM_INFO
	.align		4
.L_243:
        /*0028*/ 	.byte	0x04, 0x17
        /*002a*/ 	.short	(.L_245 - .L_244)
.L_244:
        /*002c*/ 	.word	0x00000000
        /*0030*/ 	.short	0x0001
        /*0032*/ 	.short	0x0008
        /*0034*/ 	.byte	0x00, 0xf5, 0x21, 0x00


	//----- nvinfo : EIATTR_KPARAM_INFO
	.align		4
.L_245:
        /*0038*/ 	.byte	0x04, 0x17
        /*003a*/ 	.short	(.L_247 - .L_246)
.L_246:
        /*003c*/ 	.word	0x00000000
        /*0040*/ 	.short	0x0000
        /*0042*/ 	.short	0x0000
        /*0044*/ 	.byte	0x00, 0xf5, 0x21, 0x00


	//----- nvinfo : EIATTR_SPARSE_MMA_MASK
	.align		4
.L_247:
        /*0048*/ 	.byte	0x03, 0x50
        /*004a*/ 	.short	0x0000


	//----- nvinfo : EIATTR_MAXREG_COUNT
	.align		4
        /*004c*/ 	.byte	0x03, 0x1b
        /*004e*/ 	.short	0x00ff


	//----- nvinfo : EIATTR_MERCURY_ISA_VERSION
	.align		4
        /*0050*/ 	.byte	0x03, 0x5f
        /*0052*/ 	.short	0x0101


	//----- nvinfo : EIATTR_VRC_CTA_INIT_COUNT
	.align		4
        /*0054*/ 	.byte	0x02, 0x4a
	.zero		1
	.zero		1


	//----- nvinfo : EIATTR_EXIT_INSTR_OFFSETS
	.align		4
        /*0058*/ 	.byte	0x04, 0x1c
        /*005a*/ 	.short	(.L_249 - .L_248)


	//   ....[0]....
.L_248:
        /*005c*/ 	.word	0x00000060


	//   ....[1]....
        /*0060*/ 	.word	0x000009c0


	//----- nvinfo : EIATTR_CRS_STACK_SIZE
	.align		4
.L_249:
        /*0064*/ 	.byte	0x04, 0x1e
        /*0066*/ 	.short	(.L_251 - .L_250)
.L_250:
        /*0068*/ 	.word	0x00000000


	//----- nvinfo : EIATTR_CBANK_PARAM_SIZE
	.align		4
.L_251:
        /*006c*/ 	.byte	0x03, 0x19
        /*006e*/ 	.short	0x0018


	//----- nvinfo : EIATTR_PARAM_CBANK
	.align		4
        /*0070*/ 	.byte	0x04, 0x0a
        /*0072*/ 	.short	(.L_253 - .L_252)
	.align		4
.L_252:
        /*0074*/ 	.word	index@(.nv.constant0._Z23_hhlpLinearBackwardBiasILi32EfEvPKT0_PS0_ii)
        /*0078*/ 	.short	0x0380
        /*007a*/ 	.short	0x0018


	//----- nvinfo : EIATTR_SW_WAR
	.align		4
.L_253:
        /*007c*/ 	.byte	0x04, 0x36
        /*007e*/ 	.short	(.L_255 - .L_254)
.L_254:
        /*0080*/ 	.word	0x00000008
.L_255:


//--------------------- .nv.info._Z18_hhlpLinearForwardILi64E6__halfEvPKT0_S3_S3_PS1_iii --------------------------
	.section	.nv.info._Z18_hhlpLinearForwardILi64E6__halfEvPKT0_S3_S3_PS1_iii,"",@"SHT_CUDA_INFO"
	.sectionflags	@""
	.align	4


	//----- nvinfo : EIATTR_CUDA_API_VERSION
	.align		4
        /*0000*/ 	.byte	0x04, 0x37
        /*0002*/ 	.short	(.L_257 - .L_256)
.L_256:
        /*0004*/ 	.word	0x00000082


	//----- nvinfo : EIATTR_KPARAM_INFO
	.align		4
.L_257:
        /*0008*/ 	.byte	0x04, 0x17
        /*000a*/ 	.short	(.L_259 - .L_258)
.L_258:
        /*000c*/ 	.word	0x00000000
        /*0010*/ 	.short	0x0006
        /*0012*/ 	.short	0x0028
        /*0014*/ 	.byte	0x00, 0xf0, 0x11, 0x00


	//----- nvinfo : EIATTR_KPARAM_INFO
	.align		4
.L_259:
        /*0018*/ 	.byte	0x04, 0x17
        /*001a*/ 	.short	(.L_261 - .L_260)
.L_260:
        /*001c*/ 	.word	0x00000000
        /*0020*/ 	.short	0x0005
        /*0022*/ 	.short	0x0024
        /*0024*/ 	.byte	0x00, 0xf0, 0x11, 0x00


	//----- nvinfo : EIATTR_KPARAM_INFO
	.align		4
.L_261:
        /*0028*/ 	.byte	0x04, 0x17
        /*002a*/ 	.short	(.L_263 - .L_262)
.L_262:
        /*002c*/ 	.word	0x00000000
        /*0030*/ 	.short	0x0004
        /*0032*/ 	.short	0x0020
        /*0034*/ 	.byte	0x00, 0xf0, 0x11, 0x00


	//----- nvinfo : EIATTR_KPARAM_INFO
	.align		4
.L_263:
        /*0038*/ 	.byte	0x04, 0x17
        /*003a*/ 	.short	(.L_265 - .L_264)
.L_264:
        /*003c*/ 	.word	0x00000000
        /*0040*/ 	.short	0x0003
        /*0042*/ 	.short	0x0018
        /*0044*/ 	.byte	0x00, 0xf5, 0x21, 0x00


	//----- nvinfo : EIATTR_KPARAM_INFO
	.align		4
.L_265:
        /*0048*/ 	.byte	0x04, 0x17
        /*004a*/ 	.short	(.L_267 - .L_266)
.L_266:
        /*004c*/ 	.word	0x00000000
        /*0050*/ 	.short	0x0002
        /*0052*/ 	.short	0x0010
        /*0054*/ 	.byte	0x00, 0xf5, 0x21, 0x00


	//----- nvinfo : EIATTR_KPARAM_INFO
	.align		4
.L_267:
        /*0058*/ 	.byte	0x04, 0x17
        /*005a*/ 	.short	(.L_269 - .L_268)
.L_268:
        /*005c*/ 	.word	0x00000000
        /*0060*/ 	.short	0x0001
        /*0062*/ 	.short	0x0008
        /*0064*/ 	.byte	0x00, 0xf5, 0x21, 0x00


	//----- nvinfo : EIATTR_KPARAM_INFO
	.align		4
.L_269:
        /*0068*/ 	.byte	0x04, 0x17
        /*006a*/ 	.short	(.L_271 - .L_270)
.L_270:
        /*006c*/ 	.word	0x00000000
        /*0070*/ 	.short	0x0000
        /*0072*/ 	.short	0x0000
        /*0074*/ 	.byte	0x00, 0xf5, 0x21, 0x00


	//----- nvinfo : EIATTR_SPARSE_MMA_MASK
	.align		4
.L_271:
        /*0078*/ 	.byte	0x03, 0x50
        /*007a*/ 	.short	0x0000


	//----- nvinfo : EIATTR_MAXREG_COUNT
	.align		4
        /*007c*/ 	.byte	0x03, 0x1b
        /*007e*/ 	.short	0x00ff


	//----- nvinfo : EIATTR_NUM_BARRIERS
	.align		4
        /*0080*/ 	.byte	0x02, 0x4c
        /*0082*/ 	.byte	0x01
	.zero		1


	//----- nvinfo : EIATTR_MERCURY_ISA_VERSION
	.align		4
        /*0084*/ 	.byte	0x03, 0x5f
        /*0086*/ 	.short	0x0101


	//----- nvinfo : EIATTR_VRC_CTA_INIT_COUNT
	.align		4
        /*0088*/ 	.byte	0x02, 0x4a
	.zero		1
	.zero		1


	//----- nvinfo : EIATTR_EXIT_INSTR_OFFSETS
	.align		4
        /*008c*/ 	.byte	0x04, 0x1c
        /*008e*/ 	.short	(.L_273 - .L_272)


	//   ....[0]....
.L_272:
        /*0090*/ 	.word	0x00000060


	//   ....[1]....
        /*0094*/ 	.word	0x00001170


	//----- nvinfo : EIATTR_CRS_STACK_SIZE
	.align		4
.L_273:
        /*0098*/ 	.byte	0x04, 0x1e
        /*009a*/ 	.short	(.L_275 - .L_274)
.L_274:
        /*009c*/ 	.word	0x00000000


	//----- nvinfo : EIATTR_CBANK_PARAM_SIZE
	.align		4
.L_275:
        /*00a0*/ 	.byte	0x03, 0x19
        /*00a2*/ 	.short	0x002c


	//----- nvinfo : EIATTR_PARAM_CBANK
	.align		4
        /*00a4*/ 	.byte	0x04, 0x0a
        /*00a6*/ 	.short	(.L_277 - .L_276)
	.align		4
.L_276:
        /*00a8*/ 	.word	index@(.nv.constant0._Z18_hhlpLinearForwardILi64E6__halfEvPKT0_S3_S3_PS1_iii)
        /*00ac*/ 	.short	0x0380
        /*00ae*/ 	.short	0x002c


	//----- nvinfo : EIATTR_SW_WAR
	.align		4
.L_277:
        /*00b0*/ 	.byte	0x04, 0x36
        /*00b2*/ 	.short	(.L_279 - .L_278)
.L_278:
        /*00b4*/ 	.word	0x00000008
.L_279:


//--------------------- .nv.info._Z18_hhlpLinearForwardILi64EdEvPKT0_S2_S2_PS0_iii --------------------------
	.section	.nv.info._Z18_hhlpLinearForwardILi64EdEvPKT0_S2_S2_PS0_iii,"",@"SHT_CUDA_INFO"
	.sectionflags	@""
	.align	4


	//----- nvinfo : EIATTR_CUDA_API_VERSION
	.align		4
        /*0000*/ 	.byte	0x04, 0x37
        /*0002*/ 	.short	(.L_281 - .L_280)
.L_280:
        /*0004*/ 	.word	0x00000082


	//----- nvinfo : EIATTR_KPARAM_INFO
	.align		4
.L_281:
        /*0008*/ 	.byte	0x04, 0x17
        /*000a*/ 	.short	(.L_283 - .L_282)
.L_282:
        /*000c*/ 	.word	0x00000000
        /*0010*/ 	.short	0x0006
        /*0012*/ 	.short	0x0028
        /*0014*/ 	.byte	0x00, 0xf0, 0x11, 0x00


	//----- nvinfo : EIATTR_KPARAM_INFO
	.align		4
.L_283:
        /*0018*/ 	.byte	0x04, 0x17
        /*001a*/ 	.short	(.L_285 - .L_284)
.L_284:
        /*001c*/ 	.word	0x00000000
        /*0020*/ 	.short	0x0005
        /*0022*/ 	.short	0x0024
        /*0024*/ 	.byte	0x00, 0xf0, 0x11, 0x00


	//----- nvinfo : EIATTR_KPARAM_INFO
	.align		4
.L_285:
        /*0028*/ 	.byte	0x04, 0x17
        /*002a*/ 	.short	(.L_287 - .L_286)
.L_286:
        /*002c*/ 	.word	0x00000000
        /*0030*/ 	.short	0x0004
        /*0032*/ 	.short	0x0020
        /*0034*/ 	.byte	0x00, 0xf0, 0x11, 0x00


	//----- nvinfo : EIATTR_KPARAM_INFO
	.align		4
.L_287:
        /*0038*/ 	.byte	0x04, 0x17
        /*003a*/ 	.short	(.L_289 - .L_288)
.L_288:
        /*003c*/ 	.word	0x00000000
        /*0040*/ 	.short	0x0003
        /*0042*/ 	.short	0x0018
        /*0044*/ 	.byte	0x00, 0xf5, 0x21, 0x00


	//----- nvinfo : EIATTR_KPARAM_INFO
	.align		4
.L_289:
        /*0048*/ 	.byte	0x04, 0x17
        /*004a*/ 	.short	(.L_291 - .L_290)
.L_290:
        /*004c*/ 	.word	0x00000000
        /*0050*/ 	.short	0x0002
        /*0052*/ 	.short	0x0010
        /*0054*/ 	.byte	0x00, 0xf5, 0x21, 0x00


	//----- nvinfo : EIATTR_KPARAM_INFO
	.align		4
.L_291:
        /*0058*/ 	.byte	0x04, 0x17
        /*005a*/ 	.short	(.L_293 - .L_292)
.L_292:
        /*005c*/ 	.word	0x00000000
        /*0060*/ 	.short	0x0001
        /*0062*/ 	.short	0x0008
        /*0064*/ 	.byte	0x00, 0xf5, 0x21, 0x00


	//----- nvinfo : EIATTR_KPARAM_INFO
	.align		4
.L_293:
        /*0068*/ 	.byte	0x04, 0x17
        /*006a*/ 	.short	(.L_295 - .L_294)
.L_294:
        /*006c*/ 	.word	0x00000000
        /*0070*/ 	.short	0x0000
        /*0072*/ 	.short	0x0000
        /*0074*/ 	.byte	0x00, 0xf5, 0x21, 0x00


	//----- nvinfo : EIATTR_SPARSE_MMA_MASK
	.align		4
.L_295:
        /*0078*/ 	.byte	0x03, 0x50
        /*007a*/ 	.short	0x0000


	//----- nvinfo : EIATTR_MAXREG_COUNT
	.align		4
        /*007c*/ 	.byte	0x03, 0x1b
        /*007e*/ 	.short	0x00ff


	//----- nvinfo : EIATTR_NUM_BARRIERS
	.align		4
        /*0080*/ 	.byte	0x02, 0x4c
        /*0082*/ 	.byte	0x01
	.zero		1


	//----- nvinfo : EIATTR_MERCURY_ISA_VERSION
	.align		4
        /*0084*/ 	.byte	0x03, 0x5f
        /*0086*/ 	.short	0x0101


	//----- nvinfo : EIATTR_VRC_CTA_INIT_COUNT
	.align		4
        /*0088*/ 	.byte	0x02, 0x4a
	.zero		1
	.zero		1


	//----- nvinfo : EIATTR_EXIT_INSTR_OFFSETS
	.align		4
        /*008c*/ 	.byte	0x04, 0x1c
        /*008e*/ 	.short	(.L_297 - .L_296)


	//   ....[0]....
.L_296:
        /*0090*/ 	.word	0x00000060


	//   ....[1]....
        /*0094*/ 	.word	0x00001120


	//----- nvinfo : EIATTR_CRS_STACK_SIZE
	.align		4
.L_297:
        /*0098*/ 	.byte	0x04, 0x1e
        /*009a*/ 	.short	(.L_299 - .L_298)
.L_298:
        /*009c*/ 	.word	0x00000000


	//----- nvinfo : EIATTR_CBANK_PARAM_SIZE
	.align		4
.L_299:
        /*00a0*/ 	.byte	0x03, 0x19
        /*00a2*/ 	.short	0x002c


	//----- nvinfo : EIATTR_PARAM_CBANK
	.align		4
        /*00a4*/ 	.byte	0x04, 0x0a
        /*00a6*/ 	.short	(.L_301 - .L_300)
	.align		4
.L_300:
        /*00a8*/ 	.word	index@(.nv.constant0._Z18_hhlpLinearForwardILi64EdEvPKT0_S2_S2_PS0_iii)
        /*00ac*/ 	.short	0x0380
        /*00ae*/ 	.short	0x002c


	//----- nvinfo : EIATTR_SW_WAR
	.align		4
.L_301:
        /*00b0*/ 	.byte	0x04, 0x36
        /*00b2*/ 	.short	(.L_303 - .L_302)
.L_302:
        /*00b4*/ 	.word	0x00000008
.L_303:


//--------------------- .nv.info._Z18_hhlpLinearForwardILi64EfEvPKT0_S2_S2_PS0_iii --------------------------
	.section	.nv.info._Z18_hhlpLinearForwardILi64EfEvPKT0_S2_S2_PS0_iii,"",@"SHT_CUDA_INFO"
	.sectionflags	@""
	.align	4


	//----- nvinfo : EIATTR_CUDA_API_VERSION
	.align		4
        /*0000*/ 	.byte	0x04, 0x37
        /*0002*/ 	.short	(.L_305 - .L_304)
.L_304:
        /*0004*/ 	.word	0x00000082


	//----- nvinfo : EIATTR_KPARAM_INFO
	.align		4
.L_305:
        /*0008*/ 	.byte	0x04, 0x17
        /*000a*/ 	.short	(.L_307 - .L_306)
.L_306:
        /*000c*/ 	.word	0x00000000
        /*0010*/ 	.short	0x0006
        /*0012*/ 	.short	0x0028
        /*0014*/ 	.byte	0x00, 0xf0, 0x11, 0x00


	//----- nvinfo : EIATTR_KPARAM_INFO
	.align		4
.L_307:
        /*0018*/ 	.byte	0x04, 0x17
        /*001a*/ 	.short	(.L_309 - .L_308)
.L_308:
        /*001c*/ 	.word	0x00000000
        /*0020*/ 	.short	0x0005
        /*0022*/ 	.short	0x0024
        /*0024*/ 	.byte	0x00, 0xf0, 0x11, 0x00


	//----- nvinfo : EIATTR_KPARAM_INFO
	.align		4
.L_309:
        /*0028*/ 	.byte	0x04, 0x17
        /*002a*/ 	.short	(.L_311 - .L_310)
.L_310:
        /*002c*/ 	.word	0x00000000
        /*0030*/ 	.short	0x0004
        /*0032*/ 	.short	0x0020
        /*0034*/ 	.byte	0x00, 0xf0, 0x11, 0x00


	//----- nvinfo : EIATTR_KPARAM_INFO
	.align		4
.L_311:
        /*0038*/ 	.byte	0x04, 0x17
        /*003a*/ 	.short	(.L_313 - .L_312)
.L_312:
        /*003c*/ 	.word	0x00000000
        /*0040*/ 	.short	0x0003
        /*0042*/ 	.short	0x0018
        /*0044*/ 	.byte	0x00, 0xf5, 0x21, 0x00


	//----- nvinfo : EIATTR_KPARAM_INFO
	.align		4
.L_313:
        /*0048*/ 	.byte	0x04, 0x17
        /*004a*/ 	.short	(.L_315 - .L_314)
.L_314:
        /*004c*/ 	.word	0x00000000
        /*0050*/ 	.short	0x0002
        /*0052*/ 	.short	0x0010
        /*0054*/ 	.byte	0x00, 0xf5, 0x21, 0x00


	//----- nvinfo : EIATTR_KPARAM_INFO
	.align		4
.L_315:
        /*0058*/ 	.byte	0x04, 0x17
        /*005a*/ 	.short	(.L_317 - .L_316)
.L_316:
        /*005c*/ 	.word	0x00000000
        /*0060*/ 	.short	0x0001
        /*0062*/ 	.short	0x0008
        /*0064*/ 	.byte	0x00, 0xf5, 0x21, 0x00


	//----- nvinfo : EIATTR_KPARAM_INFO
	.align		4
.L_317:
        /*0068*/ 	.byte	0x04, 0x17
        /*006a*/ 	.short	(.L_319 - .L_318)
.L_318:
        /*006c*/ 	.word	0x00000000
        /*0070*/ 	.short	0x0000
        /*0072*/ 	.short	0x0000
        /*0074*/ 	.byte	0x00, 0xf5, 0x21, 0x00


	//----- nvinfo : EIATTR_SPARSE_MMA_MASK
	.align		4
.L_319:
        /*0078*/ 	.byte	0x03, 0x50
        /*007a*/ 	.short	0x0000


	//----- nvinfo : EIATTR_MAXREG_COUNT
	.align		4
        /*007c*/ 	.byte	0x03, 0x1b
        /*007e*/ 	.short	0x00ff


	//----- nvinfo : EIATTR_NUM_BARRIERS
	.align		4
        /*0080*/ 	.byte	0x02, 0x4c
        /*0082*/ 	.byte	0x01
	.zero		1


	//----- nvinfo : EIATTR_MERCURY_ISA_VERSION
	.align		4
        /*0084*/ 	.byte	0x03, 0x5f
        /*0086*/ 	.short	0x0101


	//----- nvinfo : EIATTR_VRC_CTA_INIT_COUNT
	.align		4
        /*0088*/ 	.byte	0x02, 0x4a
	.zero		1
	.zero		1


	//----- nvinfo : EIATTR_EXIT_INSTR_OFFSETS
	.align		4
        /*008c*/ 	.byte	0x04, 0x1c
        /*008e*/ 	.short	(.L_321 - .L_320)


	//   ....[0]....
.L_320:
        /*0090*/ 	.word	0x00000060


	//   ....[1]....
        /*0094*/ 	.word	0x00001120


	//----- nvinfo : EIATTR_CRS_STACK_SIZE
	.align		4
.L_321:
        /*0098*/ 	.byte	0x04, 0x1e
        /*009a*/ 	.short	(.L_323 - .L_322)
.L_322:
        /*009c*/ 	.word	0x00000000


	//----- nvinfo : EIATTR_CBANK_PARAM_SIZE
	.align		4
.L_323:
        /*00a0*/ 	.byte	0x03, 0x19
        /*00a2*/ 	.short	0x002c


	//----- nvinfo : EIATTR_PARAM_CBANK
	.align		4
        /*00a4*/ 	.byte	0x04, 0x0a
        /*00a6*/ 	.short	(.L_325 - .L_324)
	.align		4
.L_324:
        /*00a8*/ 	.word	index@(.nv.constant0._Z18_hhlpLinearForwardILi64EfEvPKT0_S2_S2_PS0_iii)
        /*00ac*/ 	.short	0x0380
        /*00ae*/ 	.short	0x002c


	//----- nvinfo : EIATTR_SW_WAR
	.align		4
.L_325:
        /*00b0*/ 	.byte	0x04, 0x36
        /*00b2*/ 	.short	(.L_327 - .L_326)
.L_326:
        /*00b4*/ 	.word	0x00000008
.L_327:


//--------------------- .nv.callgraph             --------------------------
	.section	.nv.callgraph,"",@"SHT_CUDA_CALLGRAPH"
	.align	4
	.sectionentsize	8
	.align		4
        /*0000*/ 	.word	0x00000000
	.align		4
        /*0004*/ 	.word	0xffffffff
	.align		4
        /*0008*/ 	.word	0x00000000
	.align		4
        /*000c*/ 	.word	0xfffffffe
	.align		4
        /*0010*/ 	.word	0x00000000
	.align		4
        /*0014*/ 	.word	0xfffffffd
	.align		4
        /*0018*/ 	.word	0x00000000
	.align		4
        /*001c*/ 	.word	0xfffffffc


//--------------------- .text._Z23_hhlpLinearBackwardDataILi32E6__halfEvPKT0_S3_PS1_iii --------------------------
	.section	.text._Z23_hhlpLinearBackwardDataILi32E6__halfEvPKT0_S3_PS1_iii,"ax",@progbits
	.align	128
        .global         _Z23_hhlpLinearBackwardDataILi32E6__halfEvPKT0_S3_PS1_iii
        .type           _Z23_hhlpLinearBackwardDataILi32E6__halfEvPKT0_S3_PS1_iii,@function
        .size           _Z23_hhlpLinearBackwardDataILi32E6__halfEvPKT0_S3_PS1_iii,(.L_x_142 - _Z23_hhlpLinearBackwardDataILi32E6__halfEvPKT0_S3_PS1_iii)
        .other          _Z23_hhlpLinearBackwardDataILi32E6__halfEvPKT0_S3_PS1_iii,@"STO_CUDA_ENTRY STV_DEFAULT"
_Z23_hhlpLinearBackwardDataILi32E6__halfEvPKT0_S3_PS1_iii:
.text._Z23_hhlpLinearBackwardDataILi32E6__halfEvPKT0_S3_PS1_iii:
[----:B------:R-:W-:Y:S01]  /*0000*/  LDC R1, c[0x0][0x37c] ;  /* 0x0000df00ff017b82 */ /* 0x000fe20000000800 */
[----:B------:R-:W0:Y:S07]  /*0010*/  S2R R3, SR_CTAID.Y ;  /* 0x0000000000037919 */ /* 0x000e2e0000002600 */
[----:B------:R-:W1:Y:S01]  /*0020*/  LDC R0, c[0x0][0x39c] ;  /* 0x0000e700ff007b82 */ /* 0x000e620000000800 */
[----:B------:R-:W2:Y:S01]  /*0030*/  LDCU UR4, c[0x0][0x3a0] ;  /* 0x00007400ff0477ac */ /* 0x000ea20008000800 */
[----:B------:R-:W0:Y:S01]  /*0040*/  S2R R4, SR_TID.Y ;  /* 0x0000000000047919 */ /* 0x000e220000002200 */
[----:B------:R-:W3:Y:S01]  /*0050*/  S2R R2, SR_CTAID.X ;  /* 0x0000000000027919 */ /* 0x000ee20000002500 */
[----:B------:R-:W3:Y:S01]  /*0060*/  S2R R5, SR_TID.X ;  /* 0x0000000000057919 */ /* 0x000ee20000002100 */
[----:B0-----:R-:W-:-:S05]  /*0070*/  IMAD R3, R3, 0x20, R4 ;  /* 0x0000002003037824 */ /* 0x001fca00078e0204 */
[----:B-1----:R-:W-:Y:S01]  /*0080*/  ISETP.GE.AND P0, PT, R3, R0, PT ;  /* 0x000000000300720c */ /* 0x002fe20003f06270 */
[----:B---3--:R-:W-:-:S05]  /*0090*/  IMAD R2, R2, 0x20, R5 ;  /* 0x0000002002027824 */ /* 0x008fca00078e0205 */
[----:B--2---:R-:W-:-:S13]  /*00a0*/  ISETP.GE.OR P0, PT, R2, UR4, P0 ;  /* 0x0000000402007c0c */ /* 0x004fda0008706670 */
[----:B------:R-:W-:Y:S05]  /*00b0*/  @P0 EXIT ;  /* 0x000000000000094d */ /* 0x000fea0003800000 */
[----:B------:R-:W0:Y:S01]  /*00c0*/  LDCU UR5, c[0x0][0x398] ;  /* 0x00007300ff0577ac */ /* 0x000e220008000800 */
[----:B------:R-:W-:Y:S01]  /*00d0*/  PRMT R22, RZ, 0x7610, R22 ;  /* 0x00007610ff167816 */ /* 0x000fe20000000016 */
[----:B------:R-:W1:Y:S01]  /*00e0*/  LDCU.64 UR8, c[0x0][0x358] ;  /* 0x00006b00ff0877ac */ /* 0x000e620008000a00 */
[----:B0-----:R-:W-:-:S09]  /*00f0*/  UISETP.GE.AND UP0, UPT, UR5, 0x1, UPT ;  /* 0x000000010500788c */ /* 0x001fd2000bf06270 */
[----:B-1----:R-:W-:Y:S05]  /*0100*/  BRA.U !UP0, `(.L_x_0) ;  /* 0x0000000908c87547 */ /* 0x002fea000b800000 */
[----:B------:R-:W-:Y:S02]  /*0110*/  UISETP.GE.U32.AND UP1, UPT, UR5, 0x8, UPT ;  /* 0x000000080500788c */ /* 0x000fe4000bf26070 */
[----:B------:R-:W-:Y:S01]  /*0120*/  IMAD R5, R2, UR5, RZ ;  /* 0x0000000502057c24 */ /* 0x000fe2000f8e02ff */
[----:B------:R-:W-:Y:S01]  /*0130*/  ULOP3.LUT UR6, UR5, 0x7, URZ, 0xc0, !UPT ;  /* 0x0000000705067892 */ /* 0x000fe2000f8ec0ff */
[----:B------:R-:W-:-:S03]  /*0140*/  UMOV UR4, URZ ;  /* 0x000000ff00047c82 */ /* 0x000fc60008000000 */
[----:B------:R-:W-:Y:S01]  /*0150*/  SHF.R.S32.HI R6, RZ, 0x1f, R5 ;  /* 0x0000001fff067819 */ /* 0x000fe20000011405 */
[----:B------:R-:W-:Y:S01]  /*0160*/  UISETP.NE.AND UP0, UPT, UR6, URZ, UPT ;  /* 0x000000ff0600728c */ /* 0x000fe2000bf05270 */
[----:B------:R-:W-:Y:S10]  /*0170*/  BRA.U !UP1, `(.L_x_1) ;  /* 0x00000005095c7547 */ /* 0x000ff4000b800000 */
[----:B------:R-:W0:Y:S01]  /*0180*/  LDCU.64 UR10, c[0x0][0x380] ;  /* 0x00007000ff0a77ac */ /* 0x000e220008000a00 */
[----:B------:R-:W1:Y:S01]  /*0190*/  LDC R4, c[0x0][0x39c] ;  /* 0x0000e700ff047b82 */ /* 0x000e620000000800 */
[C---:B------:R-:W-:Y:S01]  /*01a0*/  IMAD.SHL.U32 R7, R0.reuse, 0x2, RZ ;  /* 0x0000000200077824 */ /* 0x040fe200078e00ff */
[----:B------:R-:W-:Y:S01]  /*01b0*/  ULOP3.LUT UR4, UR5, 0x7ffffff8, URZ, 0xc0, !UPT ;  /* 0x7ffffff805047892 */ /* 0x000fe2000f8ec0ff */
[C---:B------:R-:W-:Y:S01]  /*01c0*/  IMAD R8, R0.reuse, 0x3, RZ ;  /* 0x0000000300087824 */ /* 0x040fe200078e02ff */
[----:B------:R-:W2:Y:S01]  /*01d0*/  LDCU.64 UR12, c[0x0][0x388] ;  /* 0x00007100ff0c77ac */ /* 0x000ea20008000a00 */
[C---:B------:R-:W-:Y:S02]  /*01e0*/  IMAD.SHL.U32 R9, R0.reuse, 0x4, RZ ;  /* 0x0000000400097824 */ /* 0x040fe400078e00ff */
[C---:B------:R-:W-:Y:S01]  /*01f0*/  IMAD R10, R0.reuse, 0x5, RZ ;  /* 0x00000005000a7824 */ /* 0x040fe200078e02ff */
[----:B------:R-:W-:Y:S01]  /*0200*/  UIADD3 UR7, UPT, UPT, -UR4, URZ, URZ ;  /* 0x000000ff04077290 */ /* 0x000fe2000fffe1ff */
[----:B------:R-:W-:-:S02]  /*0210*/  IMAD R11, R0, 0x6, RZ ;  /* 0x00000006000b7824 */ /* 0x000fc400078e02ff */
[----:B------:R-:W-:Y:S02]  /*0220*/  IMAD R20, R0, 0x7, RZ ;  /* 0x0000000700147824 */ /* 0x000fe400078e02ff */
[----:B------:R-:W-:Y:S01]  /*0230*/  IMAD.MOV.U32 R21, RZ, RZ, RZ ;  /* 0x000000ffff157224 */ /* 0x000fe200078e00ff */
[----:B0-----:R-:W-:-:S04]  /*0240*/  LEA R23, P0, R5, UR10, 0x1 ;  /* 0x0000000a05177c11 */ /* 0x001fc8000f8008ff */
[----:B------:R-:W-:Y:S02]  /*0250*/  LEA.HI.X R26, R5, UR11, R6, 0x1, P0 ;  /* 0x0000000b051a7c11 */ /* 0x000fe400080f0c06 */
[----:B------:R-:W-:-:S05]  /*0260*/  IADD3 R23, P0, PT, R23, 0x8, RZ ;  /* 0x0000000817177810 */ /* 0x000fca0007f1e0ff */
[----:B--2---:R-:W-:-:S08]  /*0270*/  IMAD.X R26, RZ, RZ, R26, P0 ;  /* 0x000000ffff1a7224 */ /* 0x004fd000000e061a */
.L_x_2:
[C---:B------:R-:W-:Y:S02]  /*0280*/  IADD3 R13, P0, PT, R3.reuse, R21, RZ ;  /* 0x00000015030d7210 */ /* 0x040fe40007f1e0ff */
[----:B-1----:R-:W-:Y:S02]  /*0290*/  IADD3 R15, P1, PT, R3, R4, RZ ;  /* 0x00000004030f7210 */ /* 0x002fe40007f3e0ff */
[----:B------:R-:W-:Y:S02]  /*02a0*/  LEA.HI.X.SX32 R18, R21, RZ, 0x1, P0 ;  /* 0x000000ff15127211 */ /* 0x000fe400000f0eff */
[C---:B------:R-:W-:Y:S02]  /*02b0*/  LEA R12, P0, R13.reuse, UR12, 0x1 ;  /* 0x0000000c0d0c7c11 */ /* 0x040fe4000f8008ff */
[----:B------:R-:W-:Y:S02]  /*02c0*/  LEA.HI.X.SX32 R16, R4, RZ, 0x1, P1 ;  /* 0x000000ff04107211 */ /* 0x000fe400008f0eff */
[----:B------:R-:W-:-:S02]  /*02d0*/  LEA.HI.X R13, R13, UR13, R18, 0x1, P0 ;  /* 0x0000000d0d0d7c11 */ /* 0x000fc400080f0c12 */
[----:B------:R-:W-:Y:S02]  /*02e0*/  LEA R14, P1, R15, UR12, 0x1 ;  /* 0x0000000c0f0e7c11 */ /* 0x000fe4000f8208ff */
[----:B------:R-:W-:Y:S01]  /*02f0*/  IADD3 R17, P0, PT, R3, R7, RZ ;  /* 0x0000000703117210 */ /* 0x000fe20007f1e0ff */
[----:B------:R0:W2:Y:S01]  /*0300*/  LDG.E.U16 R24, desc[UR8][R12.64] ;  /* 0x000000080c187981 */ /* 0x0000a2000c1e1500 */
[----:B------:R-:W-:Y:S02]  /*0310*/  LEA.HI.X R15, R15, UR13, R16, 0x1, P1 ;  /* 0x0000000d0f0f7c11 */ /* 0x000fe400088f0c10 */
[----:B------:R-:W-:Y:S02]  /*0320*/  LEA.HI.X.SX32 R18, R7, RZ, 0x1, P0 ;  /* 0x000000ff07127211 */ /* 0x000fe400000f0eff */
[----:B------:R-:W-:Y:S01]  /*0330*/  LEA R16, P0, R17, UR12, 0x1 ;  /* 0x0000000c11107c11 */ /* 0x000fe2000f8008ff */
[----:B------:R1:W3:Y:S01]  /*0340*/  LDG.E.U16 R14, desc[UR8][R14.64] ;  /* 0x000000080e0e7981 */ /* 0x0002e2000c1e1500 */
[----:B0-----:R-:W-:-:S02]  /*0350*/  IMAD.MOV.U32 R12, RZ, RZ, R23 ;  /* 0x000000ffff0c7224 */ /* 0x001fc400078e0017 */
[----:B------:R-:W-:Y:S01]  /*0360*/  IMAD.MOV.U32 R13, RZ, RZ, R26 ;  /* 0x000000ffff0d7224 */ /* 0x000fe200078e001a */
[----:B------:R-:W-:-:S04]  /*0370*/  LEA.HI.X R17, R17, UR13, R18, 0x1, P0 ;  /* 0x0000000d11117c11 */ /* 0x000fc800080f0c12 */
[----:B------:R-:W2:Y:S01]  /*0380*/  LDG.E.U16 R23, desc[UR8][R12.64+-0x8] ;  /* 0xfffff8080c177981 */ /* 0x000ea2000c1e1500 */
[----:B------:R-:W-:-:S03]  /*0390*/  IADD3 R19, P0, PT, R3, R8, RZ ;  /* 0x0000000803137210 */ /* 0x000fc60007f1e0ff */
[----:B------:R-:W3:Y:S01]  /*03a0*/  LDG.E.U16 R25, desc[UR8][R12.64+-0x6] ;  /* 0xfffffa080c197981 */ /* 0x000ee2000c1e1500 */
[----:B------:R-:W-:Y:S02]  /*03b0*/  LEA.HI.X.SX32 R26, R8, RZ, 0x1, P0 ;  /* 0x000000ff081a7211 */ /* 0x000fe400000f0eff */
[C---:B------:R-:W-:Y:S01]  /*03c0*/  LEA R18, P0, R19.reuse, UR12, 0x1 ;  /* 0x0000000c13127c11 */ /* 0x040fe2000f8008ff */
[----:B------:R-:W4:Y:S04]  /*03d0*/  LDG.E.U16 R17, desc[UR8][R16.64] ;  /* 0x0000000810117981 */ /* 0x000f28000c1e1500 */
[----:B------:R-:W4:Y:S01]  /*03e0*/  LDG.E.U16 R27, desc[UR8][R12.64+-0x4] ;  /* 0xfffffc080c1b7981 */ /* 0x000f22000c1e1500 */
[----:B------:R-:W-:-:S03]  /*03f0*/  LEA.HI.X R19, R19, UR13, R26, 0x1, P0 ;  /* 0x0000000d13137c11 */ /* 0x000fc600080f0c1a */
[----:B------:R-:W5:Y:S04]  /*0400*/  LDG.E.U16 R26, desc[UR8][R12.64+-0x2] ;  /* 0xfffffe080c1a7981 */ /* 0x000f68000c1e1500 */
[----:B------:R0:W5:Y:S01]  /*0410*/  LDG.E.U16 R19, desc[UR8][R18.64] ;  /* 0x0000000812137981 */ /* 0x000162000c1e1500 */
[----:B------:R-:W-:-:S03]  /*0420*/  IADD3 R28, P0, PT, R3, R9, RZ ;  /* 0x00000009031c7210 */ /* 0x000fc60007f1e0ff */
[----:B------:R-:W5:Y:S01]  /*0430*/  LDG.E.U16 R29, desc[UR8][R12.64+0x6] ;  /* 0x000006080c1d7981 */ /* 0x000f62000c1e1500 */
[----:B-1----:R-:W-:Y:S01]  /*0440*/  LEA.HI.X.SX32 R15, R9, RZ, 0x1, P0 ;  /* 0x000000ff090f7211 */ /* 0x002fe200000f0eff */
[----:B--2---:R-:W-:Y:S01]  /*0450*/  HFMA2 R24, R23.H0_H0, R24.H0_H0, R22.H0_H0 ;  /* 0x2000001817187231 */ /* 0x004fe20000040816 */
[----:B------:R-:W-:-:S03]  /*0460*/  LEA R22, P0, R28, UR12, 0x1 ;  /* 0x0000000c1c167c11 */ /* 0x000fc6000f8008ff */
[----:B---3--:R-:W-:Y:S01]  /*0470*/  HFMA2 R14, R25.H0_H0, R14.H0_H0, R24.H0_H0 ;  /* 0x2000000e190e7231 */ /* 0x008fe20000040818 */
[----:B------:R-:W-:Y:S02]  /*0480*/  LEA.HI.X R23, R28, UR13, R15, 0x1, P0 ;  /* 0x0000000d1c177c11 */ /* 0x000fe400080f0c0f */
[C---:B------:R-:W-:Y:S02]  /*0490*/  IADD3 R15, P0, PT, R3.reuse, R10, RZ ;  /* 0x0000000a030f7210 */ /* 0x040fe40007f1e0ff */
[----:B------:R-:W-:Y:S02]  /*04a0*/  IADD3 R25, P1, PT, R3, R11, RZ ;  /* 0x0000000b03197210 */ /* 0x000fe40007f3e0ff */
[----:B------:R-:W-:Y:S01]  /*04b0*/  LEA.HI.X.SX32 R24, R10, RZ, 0x1, P0 ;  /* 0x000000ff0a187211 */ /* 0x000fe200000f0eff */
[----:B----4-:R-:W-:Y:S01]  /*04c0*/  HFMA2 R27, R27.H0_H0, R17.H0_H0, R14.H0_H0 ;  /* 0x200000111b1b7231 */ /* 0x010fe2000004080e */
[----:B------:R-:W-:Y:S01]  /*04d0*/  LEA R14, P0, R15, UR12, 0x1 ;  /* 0x0000000c0f0e7c11 */ /* 0x000fe2000f8008ff */
[----:B------:R-:W2:Y:S01]  /*04e0*/  LDG.E.U16 R23, desc[UR8][R22.64] ;  /* 0x0000000816177981 */ /* 0x000ea2000c1e1500 */
[----:B0-----:R-:W-:-:S02]  /*04f0*/  LEA.HI.X.SX32 R18, R11, RZ, 0x1, P1 ;  /* 0x000000ff0b127211 */ /* 0x001fc400008f0eff */
[----:B------:R-:W-:Y:S02]  /*0500*/  LEA.HI.X R15, R15, UR13, R24, 0x1, P0 ;  /* 0x0000000d0f0f7c11 */ /* 0x000fe400080f0c18 */
[----:B------:R-:W-:Y:S02]  /*0510*/  LEA R16, P1, R25, UR12, 0x1 ;  /* 0x0000000c19107c11 */ /* 0x000fe4000f8208ff */
[----:B------:R-:W-:Y:S01]  /*0520*/  IADD3 R24, P0, PT, R3, R20, RZ ;  /* 0x0000001403187210 */ /* 0x000fe20007f1e0ff */
[----:B-----5:R-:W-:Y:S01]  /*0530*/  HFMA2 R26, R26.H0_H0, R19.H0_H0, R27.H0_H0 ;  /* 0x200000131a1a7231 */ /* 0x020fe2000004081b */
[----:B------:R-:W2:Y:S01]  /*0540*/  LDG.E.U16 R22, desc[UR8][R12.64] ;  /* 0x000000080c167981 */ /* 0x000ea2000c1e1500 */
[----:B------:R-:W-:Y:S02]  /*0550*/  LEA.HI.X R17, R25, UR13, R18, 0x1, P1 ;  /* 0x0000000d19117c11 */ /* 0x000fe400088f0c12 */
[----:B------:R-:W-:Y:S01]  /*0560*/  LEA.HI.X.SX32 R19, R20, RZ, 0x1, P0 ;  /* 0x000000ff14137211 */ /* 0x000fe200000f0eff */
[----:B------:R-:W3:Y:S01]  /*0570*/  LDG.E.U16 R14, desc[UR8][R14.64] ;  /* 0x000000080e0e7981 */ /* 0x000ee2000c1e1500 */
[----:B------:R-:W-:-:S03]  /*0580*/  LEA R18, P0, R24, UR12, 0x1 ;  /* 0x0000000c18127c11 */ /* 0x000fc6000f8008ff */
[----:B------:R-:W3:Y:S01]  /*0590*/  LDG.E.U16 R25, desc[UR8][R12.64+0x2] ;  /* 0x000002080c197981 */ /* 0x000ee2000c1e1500 */
[----:B------:R-:W-:-:S03]  /*05a0*/  LEA.HI.X R19, R24, UR13, R19, 0x1, P0 ;  /* 0x0000000d18137c11 */ /* 0x000fc600080f0c13 */
[----:B------:R-:W4:Y:S04]  /*05b0*/  LDG.E.U16 R16, desc[UR8][R16.64] ;  /* 0x0000000810107981 */ /* 0x000f28000c1e1500 */
[----:B------:R-:W4:Y:S04]  /*05c0*/  LDG.E.U16 R27, desc[UR8][R12.64+0x4] ;  /* 0x000004080c1b7981 */ /* 0x000f28000c1e1500 */
[----:B------:R-:W5:Y:S01]  /*05d0*/  LDG.E.U16 R18, desc[UR8][R18.64] ;  /* 0x0000000812127981 */ /* 0x000f62000c1e1500 */
[----:B------:R-:W-:-:S04]  /*05e0*/  UIADD3 UR7, UPT, UPT, UR7, 0x8, URZ ;  /* 0x0000000807077890 */ /* 0x000fc8000fffe0ff */
[----:B------:R-:W-:Y:S01]  /*05f0*/  UISETP.NE.AND UP1, UPT, UR7, URZ, UPT ;  /* 0x000000ff0700728c */ /* 0x000fe2000bf25270 */
[C---:B------:R-:W-:Y:S02]  /*0600*/  IMAD R4, R0.reuse, 0x8, R4 ;  /* 0x0000000800047824 */ /* 0x040fe400078e0204 */
[C---:B------:R-:W-:Y:S02]  /*0610*/  IMAD R7, R0.reuse, 0x8, R7 ;  /* 0x0000000800077824 */ /* 0x040fe400078e0207 */
[C---:B------:R-:W-:Y:S02]  /*0620*/  IMAD R8, R0.reuse, 0x8, R8 ;  /* 0x0000000800087824 */ /* 0x040fe400078e0208 */
[C---:B------:R-:W-:Y:S02]  /*0630*/  IMAD R9, R0.reuse, 0x8, R9 ;  /* 0x0000000800097824 */ /* 0x040fe400078e0209 */
[C---:B------:R-:W-:Y:S02]  /*0640*/  IMAD R10, R0.reuse, 0x8, R10 ;  /* 0x00000008000a7824 */ /* 0x040fe400078e020a */
[----:B------:R-:W-:-:S02]  /*0650*/  IMAD R11, R0, 0x8, R11 ;  /* 0x00000008000b7824 */ /* 0x000fc400078e020b */
[C---:B------:R-:W-:Y:S02]  /*0660*/  IMAD R20, R0.reuse, 0x8, R20 ;  /* 0x0000000800147824 */ /* 0x040fe400078e0214 */
[----:B------:R-:W-:Y:S02]  /*0670*/  IMAD R21, R0, 0x8, R21 ;  /* 0x0000000800157824 */ /* 0x000fe400078e0215 */
[----:B--2---:R-:W-:Y:S01]  /*0680*/  HFMA2 R22, R22.H0_H0, R23.H0_H0, R26.H0_H0 ;  /* 0x2000001716167231 */ /* 0x004fe2000004081a */
[----:B------:R-:W-:-:S03]  /*0690*/  IADD3 R23, P0, PT, R12, 0x10, RZ ;  /* 0x000000100c177810 */ /* 0x000fc60007f1e0ff */
[----:B---3--:R-:W-:Y:S02]  /*06a0*/  HFMA2 R22, R25.H0_H0, R14.H0_H0, R22.H0_H0 ;  /* 0x2000000e19167231 */ /* 0x008fe40000040816 */
[----:B------:R-:W-:Y:S02]  /*06b0*/  IMAD.X R26, RZ, RZ, R13, P0 ;  /* 0x000000ffff1a7224 */ /* 0x000fe400000e060d */
[----:B----4-:R-:W-:-:S04]  /*06c0*/  HFMA2 R22, R27.H0_H0, R16.H0_H0, R22.H0_H0 ;  /* 0x200000101b167231 */ /* 0x010fc80000040816 */
[----:B-----5:R-:W-:Y:S01]  /*06d0*/  HFMA2 R22, R29.H0_H0, R18.H0_H0, R22.H0_H0 ;  /* 0x200000121d167231 */ /* 0x020fe20000040816 */
[----:B------:R-:W-:Y:S06]  /*06e0*/  BRA.U UP1, `(.L_x_2) ;  /* 0xfffffff901e47547 */ /* 0x000fec000b83ffff */
.L_x_1:
[----:B------:R-:W-:Y:S05]  /*06f0*/  BRA.U !UP0, `(.L_x_0) ;  /* 0x00000005084c7547 */ /* 0x000fea000b800000 */
[----:B------:R-:W-:Y:S02]  /*0700*/  UISETP.GE.U32.AND UP0, UPT, UR6, 0x4, UPT ;  /* 0x000000040600788c */ /* 0x000fe4000bf06070 */
[----:B------:R-:W-:-:S04]  /*0710*/  ULOP3.LUT UR7, UR5, 0x3, URZ, 0xc0, !UPT ;  /* 0x0000000305077892 */ /* 0x000fc8000f8ec0ff */
[----:B------:R-:W-:-:S03]  /*0720*/  UISETP.NE.AND UP1, UPT, UR7, URZ, UPT ;  /* 0x000000ff0700728c */ /* 0x000fc6000bf25270 */
[----:B------:R-:W-:Y:S08]  /*0730*/  BRA.U !UP0, `(.L_x_3) ;  /* 0x0000000108987547 */ /* 0x000ff0000b800000 */
[----:B------:R-:W0:Y:S01]  /*0740*/  LDCU.128 UR12, c[0x0][0x380] ;  /* 0x00007000ff0c77ac */ /* 0x000e220008000c00 */
[----:B------:R-:W-:Y:S01]  /*0750*/  IMAD R4, R0, UR4, RZ ;  /* 0x0000000400047c24 */ /* 0x000fe2000f8e02ff */
[----:B------:R-:W-:-:S03]  /*0760*/  IADD3 R9, P1, PT, R5, UR4, RZ ;  /* 0x0000000405097c10 */ /* 0x000fc6000ff3e0ff */
[----:B------:R-:W-:Y:S01]  /*0770*/  IMAD.IADD R7, R4, 0x1, R0 ;  /* 0x0000000104077824 */ /* 0x000fe200078e0200 */
[----:B------:R-:W-:Y:S01]  /*0780*/  IADD3 R12, P2, PT, R3, R4, RZ ;  /* 0x00000004030c7210 */ /* 0x000fe20007f5e0ff */
[----:B------:R-:W-:-:S03]  /*0790*/  IMAD.X R18, RZ, RZ, R6, P1 ;  /* 0x000000ffff127224 */ /* 0x000fc600008e0606 */
[----:B------:R-:W-:Y:S01]  /*07a0*/  LEA.HI.X.SX32 R13, R4, RZ, 0x1, P2 ;  /* 0x000000ff040d7211 */ /* 0x000fe200010f0eff */
[----:B------:R-:W-:Y:S01]  /*07b0*/  IMAD.IADD R4, R7, 0x1, R0 ;  /* 0x0000000107047824 */ /* 0x000fe200078e0200 */
[----:B------:R-:W-:-:S04]  /*07c0*/  IADD3 R10, P1, PT, R3, R7, RZ ;  /* 0x00000007030a7210 */ /* 0x000fc80007f3e0ff */
[----:B------:R-:W-:Y:S02]  /*07d0*/  LEA.HI.X.SX32 R11, R7, RZ, 0x1, P1 ;  /* 0x000000ff070b7211 */ /* 0x000fe400008f0eff */
[C---:B0-----:R-:W-:Y:S02]  /*07e0*/  LEA R8, P0, R9.reuse, UR12, 0x1 ;  /* 0x0000000c09087c11 */ /* 0x041fe4000f8008ff */
[----:B------:R-:W-:Y:S02]  /*07f0*/  LEA R14, P1, R10, UR14, 0x1 ;  /* 0x0000000e0a0e7c11 */ /* 0x000fe4000f8208ff */
[----:B------:R-:W-:Y:S01]  /*0800*/  LEA.HI.X R9, R9, UR13, R18, 0x1, P0 ;  /* 0x0000000d09097c11 */ /* 0x000fe200080f0c12 */
[----:B------:R-:W-:Y:S01]  /*0810*/  IMAD.IADD R18, R4, 0x1, R0 ;  /* 0x0000000104127824 */ /* 0x000fe200078e0200 */
[----:B------:R-:W-:Y:S02]  /*0820*/  IADD3 R7, P0, PT, R3, R4, RZ ;  /* 0x0000000403077210 */ /* 0x000fe40007f1e0ff */
[----:B------:R-:W-:Y:S01]  /*0830*/  LEA R16, P2, R12, UR14, 0x1 ;  /* 0x0000000e0c107c11 */ /* 0x000fe2000f8408ff */
[----:B------:R-:W2:Y:S01]  /*0840*/  LDG.E.U16 R19, desc[UR8][R8.64+0x4] ;  /* 0x0000040808137981 */ /* 0x000ea2000c1e1500 */
[----:B------:R-:W-:-:S02]  /*0850*/  LEA.HI.X R15, R10, UR15, R11, 0x1, P1 ;  /* 0x0000000f0a0f7c11 */ /* 0x000fc400088f0c0b */
[----:B------:R-:W-:Y:S02]  /*0860*/  LEA.HI.X.SX32 R4, R4, RZ, 0x1, P0 ;  /* 0x000000ff04047211 */ /* 0x000fe400000f0eff */
[----:B------:R-:W-:Y:S01]  /*0870*/  LEA.HI.X R17, R12, UR15, R13, 0x1, P2 ;  /* 0x0000000f0c117c11 */ /* 0x000fe200090f0c0d */
[----:B------:R-:W3:Y:S01]  /*0880*/  LDG.E.U16 R14, desc[UR8][R14.64] ;  /* 0x000000080e0e7981 */ /* 0x000ee2000c1e1500 */
[----:B------:R-:W-:Y:S02]  /*0890*/  LEA R10, P0, R7, UR14, 0x1 ;  /* 0x0000000e070a7c11 */ /* 0x000fe4000f8008ff */
[----:B------:R-:W-:Y:S01]  /*08a0*/  IADD3 R13, P1, PT, R3, R18, RZ ;  /* 0x00000012030d7210 */ /* 0x000fe20007f3e0ff */
[----:B------:R-:W4:Y:S01]  /*08b0*/  LDG.E.U16 R16, desc[UR8][R16.64] ;  /* 0x0000000810107981 */ /* 0x000f22000c1e1500 */
[----:B------:R-:W-:-:S03]  /*08c0*/  LEA.HI.X R11, R7, UR15, R4, 0x1, P0 ;  /* 0x0000000f070b7c11 */ /* 0x000fc600080f0c04 */
[----:B------:R-:W4:Y:S01]  /*08d0*/  LDG.E.U16 R7, desc[UR8][R8.64] ;  /* 0x0000000808077981 */ /* 0x000f22000c1e1500 */
[C---:B------:R-:W-:Y:S02]  /*08e0*/  LEA R12, P0, R13.reuse, UR14, 0x1 ;  /* 0x0000000e0d0c7c11 */ /* 0x040fe4000f8008ff */
[----:B------:R-:W-:Y:S01]  /*08f0*/  LEA.HI.X.SX32 R18, R18, RZ, 0x1, P1 ;  /* 0x000000ff12127211 */ /* 0x000fe200008f0eff */
[----:B------:R-:W3:Y:S03]  /*0900*/  LDG.E.U16 R4, desc[UR8][R8.64+0x2] ;  /* 0x0000020808047981 */ /* 0x000ee6000c1e1500 */
[----:B------:R-:W-:Y:S01]  /*0910*/  LEA.HI.X R13, R13, UR15, R18, 0x1, P0 ;  /* 0x0000000f0d0d7c11 */ /* 0x000fe200080f0c12 */
[----:B------:R-:W2:Y:S04]  /*0920*/  LDG.E.U16 R10, desc[UR8][R10.64] ;  /* 0x000000080a0a7981 */ /* 0x000ea8000c1e1500 */
[----:B------:R-:W5:Y:S04]  /*0930*/  LDG.E.U16 R17, desc[UR8][R8.64+0x6] ;  /* 0x0000060808117981 */ /* 0x000f68000c1e1500 */
[----:B------:R-:W5:Y:S01]  /*0940*/  LDG.E.U16 R12, desc[UR8][R12.64] ;  /* 0x000000080c0c7981 */ /* 0x000f62000c1e1500 */
[----:B------:R-:W-:Y:S01]  /*0950*/  UIADD3 UR4, UPT, UPT, UR4, 0x4, URZ ;  /* 0x0000000404047890 */ /* 0x000fe2000fffe0ff */
[----:B----4-:R-:W-:-:S04]  /*0960*/  HFMA2 R7, R7.H0_H0, R16.H0_H0, R22.H0_H0 ;  /* 0x2000001007077231 */ /* 0x010fc80000040816 */
[----:B---3--:R-:W-:-:S04]  /*0970*/  HFMA2 R4, R4.H0_H0, R14.H0_H0, R7.H0_H0 ;  /* 0x2000000e04047231 */ /* 0x008fc80000040807 */
[----:B--2---:R-:W-:-:S04]  /*0980*/  HFMA2 R4, R19.H0_H0, R10.H0_H0, R4.H0_H0 ;  /* 0x2000000a13047231 */ /* 0x004fc80000040804 */
[----:B-----5:R-:W-:-:S07]  /*0990*/  HFMA2 R22, R17.H0_H0, R12.H0_H0, R4.H0_H0 ;  /* 0x2000000c11167231 */ /* 0x020fce0000040804 */
.L_x_3:
[----:B------:R-:W-:Y:S05]  /*09a0*/  BRA.U !UP1, `(.L_x_0) ;  /* 0x0000000109a07547 */ /* 0x000fea000b800000 */
[----:B------:R-:W-:Y:S02]  /*09b0*/  UISETP.NE.AND UP0, UPT, UR7, 0x1, UPT ;  /* 0x000000010700788c */ /* 0x000fe4000bf05270 */
[----:B------:R-:W-:-:S04]  /*09c0*/  ULOP3.LUT UR5, UR5, 0x1, URZ, 0xc0, !UPT ;  /* 0x0000000105057892 */ /* 0x000fc8000f8ec0ff */
[----:B------:R-:W-:-:S03]  /*09d0*/  UISETP.NE.U32.AND UP1, UPT, UR5, 0x1, UPT ;  /* 0x000000010500788c */ /* 0x000fc6000bf25070 */
[----:B------:R-:W-:Y:S08]  /*09e0*/  BRA.U !UP0, `(.L_x_4) ;  /* 0x0000000108587547 */ /* 0x000ff0000b800000 */
[----:B------:R-:W0:Y:S01]  /*09f0*/  LDCU.128 UR12, c[0x0][0x380] ;  /* 0x00007000ff0c77ac */ /* 0x000e220008000c00 */
[----:B------:R-:W-:Y:S01]  /*0a00*/  IMAD R9, R0, UR4, RZ ;  /* 0x0000000400097c24 */ /* 0x000fe2000f8e02ff */
[----:B------:R-:W-:-:S03]  /*0a10*/  IADD3 R4, P1, PT, R5, UR4, RZ ;  /* 0x0000000405047c10 */ /* 0x000fc6000ff3e0ff */
[----:B------:R-:W-:Y:S01]  /*0a20*/  IMAD.IADD R14, R9, 0x1, R0 ;  /* 0x00000001090e7824 */ /* 0x000fe200078e0200 */
[----:B------:R-:W-:Y:S01]  /*0a30*/  IADD3 R11, P2, PT, R3, R9, RZ ;  /* 0x00000009030b7210 */ /* 0x000fe20007f5e0ff */
[----:B------:R-:W-:-:S03]  /*0a40*/  IMAD.X R7, RZ, RZ, R6, P1 ;  /* 0x000000ffff077224 */ /* 0x000fc600008e0606 */
[----:B------:R-:W-:Y:S02]  /*0a50*/  LEA.HI.X.SX32 R12, R9, RZ, 0x1, P2 ;  /* 0x000000ff090c7211 */ /* 0x000fe400010f0eff */
[----:B------:R-:W-:-:S04]  /*0a60*/  IADD3 R13, P1, PT, R3, R14, RZ ;  /* 0x0000000e030d7210 */ /* 0x000fc80007f3e0ff */
[----:B------:R-:W-:Y:S02]  /*0a70*/  LEA.HI.X.SX32 R14, R14, RZ, 0x1, P1 ;  /* 0x000000ff0e0e7211 */ /* 0x000fe400008f0eff */
[C---:B0-----:R-:W-:Y:S02]  /*0a80*/  LEA R8, P0, R4.reuse, UR12, 0x1 ;  /* 0x0000000c04087c11 */ /* 0x041fe4000f8008ff */
[C---:B------:R-:W-:Y:S02]  /*0a90*/  LEA R10, P2, R11.reuse, UR14, 0x1 ;  /* 0x0000000e0b0a7c11 */ /* 0x040fe4000f8408ff */
[----:B------:R-:W-:Y:S02]  /*0aa0*/  LEA.HI.X R9, R4, UR13, R7, 0x1, P0 ;  /* 0x0000000d04097c11 */ /* 0x000fe400080f0c07 */
[----:B------:R-:W-:Y:S02]  /*0ab0*/  LEA.HI.X R11, R11, UR15, R12, 0x1, P2 ;  /* 0x0000000f0b0b7c11 */ /* 0x000fe400090f0c0c */
[C---:B------:R-:W-:Y:S01]  /*0ac0*/  LEA R12, P0, R13.reuse, UR14, 0x1 ;  /* 0x0000000e0d0c7c11 */ /* 0x040fe2000f8008ff */
[----:B------:R-:W2:Y:S03]  /*0ad0*/  LDG.E.U16 R7, desc[UR8][R8.64] ;  /* 0x0000000808077981 */ /* 0x000ea6000c1e1500 */
[----:B------:R-:W-:Y:S01]  /*0ae0*/  LEA.HI.X R13, R13, UR15, R14, 0x1, P0 ;  /* 0x0000000f0d0d7c11 */ /* 0x000fe200080f0c0e */
[----:B------:R-:W2:Y:S04]  /*0af0*/  LDG.E.U16 R10, desc[UR8][R10.64] ;  /* 0x000000080a0a7981 */ /* 0x000ea8000c1e1500 */
[----:B------:R-:W3:Y:S04]  /*0b00*/  LDG.E.U16 R4, desc[UR8][R8.64+0x2] ;  /* 0x0000020808047981 */ /* 0x000ee8000c1e1500 */
[----:B------:R-:W3:Y:S01]  /*0b10*/  LDG.E.U16 R12, desc[UR8][R12.64] ;  /* 0x000000080c0c7981 */ /* 0x000ee2000c1e1500 */
[----:B------:R-:W-:Y:S01]  /*0b20*/  UIADD3 UR4, UPT, UPT, UR4, 0x2, URZ ;  /* 0x0000000204047890 */ /* 0x000fe2000fffe0ff */
[----:B--2---:R-:W-:-:S04]  /*0b30*/  HFMA2 R7, R7.H0_H0, R10.H0_H0, R22.H0_H0 ;  /* 0x2000000a07077231 */ /* 0x004fc80000040816 */
[----:B---3--:R-:W-:-:S07]  /*0b40*/  HFMA2 R22, R4.H0_H0, R12.H0_H0, R7.H0_H0 ;  /* 0x2000000c04167231 */ /* 0x008fce0000040807 */
.L_x_4:
[----:B------:R-:W-:Y:S05]  /*0b50*/  BRA.U UP1, `(.L_x_0) ;  /* 0x0000000101347547 */ /* 0x000fea000b800000 */
[----:B------:R-:W0:Y:S01]  /*0b60*/  LDCU.128 UR12, c[0x0][0x380] ;  /* 0x00007000ff0c77ac */ /* 0x000e220008000c00 */
[----:B------:R-:W-:Y:S01]  /*0b70*/  IMAD R8, R0, UR4, RZ ;  /* 0x0000000400087c24 */ /* 0x000fe2000f8e02ff */
[----:B------:R-:W-:-:S04]  /*0b80*/  IADD3 R5, P2, PT, R5, UR4, RZ ;  /* 0x0000000405057c10 */ /* 0x000fc8000ff5e0ff */
[----:B------:R-:W-:Y:S01]  /*0b90*/  IADD3 R7, P1, PT, R3, R8, RZ ;  /* 0x0000000803077210 */ /* 0x000fe20007f3e0ff */
[----:B------:R-:W-:-:S03]  /*0ba0*/  IMAD.X R10, RZ, RZ, R6, P2 ;  /* 0x000000ffff0a7224 */ /* 0x000fc600010e0606 */
[----:B------:R-:W-:Y:S02]  /*0bb0*/  LEA.HI.X.SX32 R8, R8, RZ, 0x1, P1 ;  /* 0x000000ff08087211 */ /* 0x000fe400008f0eff */
[----:B0-----:R-:W-:Y:S02]  /*0bc0*/  LEA R4, P0, R5, UR12, 0x1 ;  /* 0x0000000c05047c11 */ /* 0x001fe4000f8008ff */
[----:B------:R-:W-:Y:S02]  /*0bd0*/  LEA R6, P2, R7, UR14, 0x1 ;  /* 0x0000000e07067c11 */ /* 0x000fe4000f8408ff */
[----:B------:R-:W-:Y:S02]  /*0be0*/  LEA.HI.X R5, R5, UR13, R10, 0x1, P0 ;  /* 0x0000000d05057c11 */ /* 0x000fe400080f0c0a */
[----:B------:R-:W-:-:S04]  /*0bf0*/  LEA.HI.X R7, R7, UR15, R8, 0x1, P2 ;  /* 0x0000000f07077c11 */ /* 0x000fc800090f0c08 */
[----:B------:R-:W2:Y:S04]  /*0c00*/  LDG.E.U16 R5, desc[UR8][R4.64] ;  /* 0x0000000804057981 */ /* 0x000ea8000c1e1500 */
[----:B------:R-:W2:Y:S02]  /*0c10*/  LDG.E.U16 R6, desc[UR8][R6.64] ;  /* 0x0000000806067981 */ /* 0x000ea4000c1e1500 */
[----:B--2---:R-:W-:-:S07]  /*0c20*/  HFMA2 R22, R5.H0_H0, R6.H0_H0, R22.H0_H0 ;  /* 0x2000000605167231 */ /* 0x004fce0000040816 */
.L_x_0:
[----:B------:R-:W0:Y:S01]  /*0c30*/  LDC.64 R4, c[0x0][0x390] ;  /* 0x0000e400ff047b82 */ /* 0x000e220000000a00 */
[----:B------:R-:W-:-:S04]  /*0c40*/  IMAD R3, R2, R0, R3 ;  /* 0x0000000002037224 */ /* 0x000fc800078e0203 */
[----:B0-----:R-:W-:-:S05]  /*0c50*/  IMAD.WIDE R2, R3, 0x2, R4 ;  /* 0x0000000203027825 */ /* 0x001fca00078e0204 */
[----:B------:R-:W-:Y:S01]  /*0c60*/  STG.E.U16 desc[UR8][R2.64], R22 ;  /* 0x0000001602007986 */ /* 0x000fe2000c101508 */
[----:B------:R-:W-:Y:S05]  /*0c70*/  EXIT ;  /* 0x000000000000794d */ /* 0x000fea0003800000 */
.L_x_5:
[----:B------:R-:W-:-:S00]  /*0c80*/  BRA `(.L_x_5) ;  /* 0xfffffffc00fc7947 */ /* 0x000fc0000383ffff */
[----:B------:R-:W-:-:S00]  /*0c90*/  NOP ;  /* 0x0000000000007918 */ /* 0x000fc00000000000 */
        /* <DEDUP_REMOVED lines=14> */
.L_x_142:


//--------------------- .text._Z23_hhlpLinearBackwardDataILi32EdEvPKT0_S2_PS0_iii --------------------------
	.section	.text._Z23_hhlpLinearBackwardDataILi32EdEvPKT0_S2_PS0_iii,"ax",@progbits
	.align	128
        .global         _Z23_hhlpLinearBackwardDataILi32EdEvPKT0_S2_PS0_iii
        .type           _Z23_hhlpLinearBackwardDataILi32EdEvPKT0_S2_PS0_iii,@function
        .size           _Z23_hhlpLinearBackwardDataILi32EdEvPKT0_S2_PS0_iii,(.L_x_143 - _Z23_hhlpLinearBackwardDataILi32EdEvPKT0_S2_PS0_iii)
        .other          _Z23_hhlpLinearBackwardDataILi32EdEvPKT0_S2_PS0_iii,@"STO_CUDA_ENTRY STV_DEFAULT"
_Z23_hhlpLinearBackwardDataILi32EdEvPKT0_S2_PS0_iii:
.text._Z23_hhlpLinearBackwardDataILi32EdEvPKT0_S2_PS0_iii:
        /* <DEDUP_REMOVED lines=13> */
[----:B------:R-:W-:Y:S01]  /*00d0*/  CS2R R26, SRZ ;  /* 0x00000000001a7805 */ /* 0x000fe2000001ff00 */
[----:B------:R-:W1:Y:S01]  /*00e0*/  LDCU.64 UR8, c[0x0][0x358] ;  /* 0x00006b00ff0877ac */ /* 0x000e620008000a00 */
[----:B0-----:R-:W-:-:S09]  /*00f0*/  UISETP.GE.AND UP0, UPT, UR5, 0x1, UPT ;  /* 0x000000010500788c */ /* 0x001fd2000bf06270 */
[----:B-1----:R-:W-:Y:S05]  /*0100*/  BRA.U !UP0, `(.L_x_6) ;  /* 0x0000000908d07547 */ /* 0x002fea000b800000 */
[----:B------:R-:W-:Y:S02]  /*0110*/  UISETP.GE.U32.AND UP1, UPT, UR5, 0x8, UPT ;  /* 0x000000080500788c */ /* 0x000fe4000bf26070 */
[----:B------:R-:W-:Y:S01]  /*0120*/  IMAD R5, R2, UR5, RZ ;  /* 0x0000000502057c24 */ /* 0x000fe2000f8e02ff */
[----:B------:R-:W-:Y:S01]  /*0130*/  ULOP3.LUT UR6, UR5, 0x7, URZ, 0xc0, !UPT ;  /* 0x0000000705067892 */ /* 0x000fe2000f8ec0ff */
[----:B------:R-:W-:Y:S01]  /*0140*/  CS2R R26, SRZ ;  /* 0x00000000001a7805 */ /* 0x000fe2000001ff00 */
[----:B------:R-:W-:Y:S02]  /*0150*/  UMOV UR4, URZ ;  /* 0x000000ff00047c82 */ /* 0x000fe40008000000 */
[----:B------:R-:W-:Y:S01]  /*0160*/  SHF.R.S32.HI R6, RZ, 0x1f, R5 ;  /* 0x0000001fff067819 */ /* 0x000fe20000011405 */
[----:B------:R-:W-:Y:S01]  /*0170*/  UISETP.NE.AND UP0, UPT, UR6, URZ, UPT ;  /* 0x000000ff0600728c */ /* 0x000fe2000bf05270 */
[----:B------:R-:W-:Y:S10]  /*0180*/  BRA.U !UP1, `(.L_x_7) ;  /* 0x0000000509607547 */ /* 0x000ff4000b800000 */
[----:B------:R-:W0:Y:S01]  /*0190*/  LDCU.64 UR10, c[0x0][0x380] ;  /* 0x00007000ff0a77ac */ /* 0x000e220008000a00 */
[----:B------:R-:W1:Y:S01]  /*01a0*/  LDC R4, c[0x0][0x39c] ;  /* 0x0000e700ff047b82 */ /* 0x000e620000000800 */
[C---:B------:R-:W-:Y:S01]  /*01b0*/  IMAD.SHL.U32 R7, R0.reuse, 0x2, RZ ;  /* 0x0000000200077824 */ /* 0x040fe200078e00ff */
[----:B------:R-:W-:Y:S01]  /*01c0*/  CS2R R26, SRZ ;  /* 0x00000000001a7805 */ /* 0x000fe2000001ff00 */
[----:B------:R-:W-:Y:S01]  /*01d0*/  ULOP3.LUT UR4, UR5, 0x7ffffff8, URZ, 0xc0, !UPT ;  /* 0x7ffffff805047892 */ /* 0x000fe2000f8ec0ff */
[C---:B------:R-:W-:Y:S02]  /*01e0*/  IMAD R8, R0.reuse, 0x3, RZ ;  /* 0x0000000300087824 */ /* 0x040fe400078e02ff */
[C---:B------:R-:W-:Y:S01]  /*01f0*/  IMAD.SHL.U32 R9, R0.reuse, 0x4, RZ ;  /* 0x0000000400097824 */ /* 0x040fe200078e00ff */
[----:B------:R-:W-:Y:S01]  /*0200*/  UIADD3 UR7, UPT, UPT, -UR4, URZ, URZ ;  /* 0x000000ff04077290 */ /* 0x000fe2000fffe1ff */
[C---:B------:R-:W-:Y:S02]  /*0210*/  IMAD R22, R0.reuse, 0x5, RZ ;  /* 0x0000000500167824 */ /* 0x040fe400078e02ff */
[----:B------:R-:W-:-:S02]  /*0220*/  IMAD R23, R0, 0x6, RZ ;  /* 0x0000000600177824 */ /* 0x000fc400078e02ff */
[----:B------:R-:W-:Y:S02]  /*0230*/  IMAD R24, R0, 0x7, RZ ;  /* 0x0000000700187824 */ /* 0x000fe400078e02ff */
[----:B------:R-:W-:Y:S01]  /*0240*/  IMAD.MOV.U32 R25, RZ, RZ, RZ ;  /* 0x000000ffff197224 */ /* 0x000fe200078e00ff */
[----:B0-----:R-:W-:-:S04]  /*0250*/  LEA R14, P0, R5, UR10, 0x3 ;  /* 0x0000000a050e7c11 */ /* 0x001fc8000f8018ff */
[----:B------:R-:W-:Y:S01]  /*0260*/  LEA.HI.X R15, R5, UR11, R6, 0x3, P0 ;  /* 0x0000000b050f7c11 */ /* 0x000fe200080f1c06 */
[----:B------:R-:W0:Y:S01]  /*0270*/  LDCU.64 UR10, c[0x0][0x388] ;  /* 0x00007100ff0a77ac */ /* 0x000e220008000a00 */
[----:B------:R-:W-:-:S05]  /*0280*/  IADD3 R14, P0, PT, R14, 0x20, RZ ;  /* 0x000000200e0e7810 */ /* 0x000fca0007f1e0ff */
[----:B------:R-:W-:-:S08]  /*0290*/  IMAD.X R15, RZ, RZ, R15, P0 ;  /* 0x000000ffff0f7224 */ /* 0x000fd000000e060f */
.L_x_8:
[C---:B------:R-:W-:Y:S02]  /*02a0*/  IADD3 R10, P0, PT, R3.reuse, R25, RZ ;  /* 0x00000019030a7210 */ /* 0x040fe40007f1e0ff */
[----:B-1----:R-:W-:Y:S02]  /*02b0*/  IADD3 R12, P1, PT, R3, R4, RZ ;  /* 0x00000004030c7210 */ /* 0x002fe40007f3e0ff */
[----:B------:R-:W-:Y:S02]  /*02c0*/  LEA.HI.X.SX32 R11, R25, RZ, 0x1, P0 ;  /* 0x000000ff190b7211 */ /* 0x000fe400000f0eff */
[----:B0-----:R-:W-:Y:S02]  /*02d0*/  LEA R18, P0, R10, UR10, 0x3 ;  /* 0x0000000a0a127c11 */ /* 0x001fe4000f8018ff */
[----:B------:R-:W-:Y:S02]  /*02e0*/  LEA.HI.X.SX32 R13, R4, RZ, 0x1, P1 ;  /* 0x000000ff040d7211 */ /* 0x000fe400008f0eff */
[----:B------:R-:W-:Y:S01]  /*02f0*/  LEA.HI.X R19, R10, UR11, R11, 0x3, P0 ;  /* 0x0000000b0a137c11 */ /* 0x000fe200080f1c0b */
[----:B------:R-:W-:Y:S01]  /*0300*/  IMAD.MOV.U32 R10, RZ, RZ, R14 ;  /* 0x000000ffff0a7224 */ /* 0x000fe200078e000e */
[----:B------:R-:W-:Y:S01]  /*0310*/  LEA R28, P0, R12, UR10, 0x3 ;  /* 0x0000000a0c1c7c11 */ /* 0x000fe2000f8018ff */
[----:B------:R-:W-:-:S02]  /*0320*/  IMAD.MOV.U32 R11, RZ, RZ, R15 ;  /* 0x000000ffff0b7224 */ /* 0x000fc400078e000f */
[----:B------:R-:W2:Y:S04]  /*0330*/  LDG.E.64 R16, desc[UR8][R18.64] ;  /* 0x0000000812107981 */ /* 0x000ea8000c1e1b00 */
[----:B------:R-:W2:Y:S01]  /*0340*/  LDG.E.64 R14, desc[UR8][R10.64+-0x20] ;  /* 0xffffe0080a0e7981 */ /* 0x000ea2000c1e1b00 */
[----:B------:R-:W-:-:S03]  /*0350*/  LEA.HI.X R29, R12, UR11, R13, 0x3, P0 ;  /* 0x0000000b0c1d7c11 */ /* 0x000fc600080f1c0d */
[----:B------:R-:W3:Y:S04]  /*0360*/  LDG.E.64 R12, desc[UR8][R10.64+-0x18] ;  /* 0xffffe8080a0c7981 */ /* 0x000ee8000c1e1b00 */
[----:B------:R-:W3:Y:S01]  /*0370*/  LDG.E.64 R20, desc[UR8][R28.64] ;  /* 0x000000081c147981 */ /* 0x000ee2000c1e1b00 */
[----:B--2---:R-:W-:Y:S01]  /*0380*/  DFMA R16, R14, R16, R26 ;  /* 0x000000100e10722b */ /* 0x004fe2000000001a */
[----:B------:R-:W-:-:S04]  /*0390*/  IADD3 R15, P0, PT, R3, R7, RZ ;  /* 0x00000007030f7210 */ /* 0x000fc80007f1e0ff */
[----:B------:R-:W-:Y:S02]  /*03a0*/  LEA.HI.X.SX32 R27, R7, RZ, 0x1, P0 ;  /* 0x000000ff071b7211 */ /* 0x000fe400000f0eff */
[----:B------:R-:W-:-:S04]  /*03b0*/  LEA R26, P0, R15, UR10, 0x3 ;  /* 0x0000000a0f1a7c11 */ /* 0x000fc8000f8018ff */
[----:B------:R-:W-:Y:S01]  /*03c0*/  LEA.HI.X R27, R15, UR11, R27, 0x3, P0 ;  /* 0x0000000b0f1b7c11 */ /* 0x000fe200080f1c1b */
[----:B---3--:R-:W-:Y:S01]  /*03d0*/  DFMA R20, R12, R20, R16 ;  /* 0x000000140c14722b */ /* 0x008fe20000000010 */
[----:B------:R-:W-:Y:S01]  /*03e0*/  IADD3 R14, P1, PT, R3, R8, RZ ;  /* 0x00000008030e7210 */ /* 0x000fe20007f3e0ff */
[----:B------:R-:W2:Y:S04]  /*03f0*/  LDG.E.64 R12, desc[UR8][R10.64+-0x10] ;  /* 0xfffff0080a0c7981 */ /* 0x000ea8000c1e1b00 */
[----:B------:R-:W2:Y:S01]  /*0400*/  LDG.E.64 R16, desc[UR8][R26.64] ;  /* 0x000000081a107981 */ /* 0x000ea2000c1e1b00 */
[----:B------:R-:W-:Y:S02]  /*0410*/  LEA.HI.X.SX32 R15, R8, RZ, 0x1, P1 ;  /* 0x000000ff080f7211 */ /* 0x000fe400008f0eff */
[----:B------:R-:W-:-:S04]  /*0420*/  LEA R18, P0, R14, UR10, 0x3 ;  /* 0x0000000a0e127c11 */ /* 0x000fc8000f8018ff */
[----:B------:R-:W-:Y:S02]  /*0430*/  LEA.HI.X R19, R14, UR11, R15, 0x3, P0 ;  /* 0x0000000b0e137c11 */ /* 0x000fe400080f1c0f */
        /* <DEDUP_REMOVED lines=12> */
[C---:B------:R-:W-:Y:S01]  /*0500*/  LEA R26, P0, R12.reuse, UR10, 0x3 ;  /* 0x0000000a0c1a7c11 */ /* 0x040fe2000f8018ff */
[----:B------:R-:W3:Y:S03]  /*0510*/  LDG.E.64 R14, desc[UR8][R10.64+0x8] ;  /* 0x000008080a0e7981 */ /* 0x000ee6000c1e1b00 */
[----:B------:R-:W-:-:S05]  /*0520*/  LEA.HI.X R27, R12, UR11, R13, 0x3, P0 ;  /* 0x0000000b0c1b7c11 */ /* 0x000fca00080f1c0d */
[----:B------:R-:W3:Y:S01]  /*0530*/  LDG.E.64 R12, desc[UR8][R26.64] ;  /* 0x000000081a0c7981 */ /* 0x000ee2000c1e1b00 */
[----:B--2---:R-:W-:Y:S01]  /*0540*/  DFMA R20, R16, R20, R18 ;  /* 0x000000141014722b */ /* 0x004fe20000000012 */
[----:B------:R-:W-:-:S04]  /*0550*/  IADD3 R17, P0, PT, R3, R23, RZ ;  /* 0x0000001703117210 */ /* 0x000fc80007f1e0ff */
[----:B------:R-:W-:Y:S02]  /*0560*/  LEA.HI.X.SX32 R18, R23, RZ, 0x1, P0 ;  /* 0x000000ff17127211 */ /* 0x000fe400000f0eff */
[----:B------:R-:W-:Y:S02]  /*0570*/  LEA R16, P0, R17, UR10, 0x3 ;  /* 0x0000000a11107c11 */ /* 0x000fe4000f8018ff */
[----:B------:R-:W-:Y:S02]  /*0580*/  IADD3 R19, P1, PT, R3, R24, RZ ;  /* 0x0000001803137210 */ /* 0x000fe40007f3e0ff */
[----:B------:R-:W-:Y:S01]  /*0590*/  LEA.HI.X R17, R17, UR11, R18, 0x3, P0 ;  /* 0x0000000b11117c11 */ /* 0x000fe200080f1c12 */
[----:B---3--:R-:W-:Y:S01]  /*05a0*/  DFMA R12, R14, R12, R20 ;  /* 0x0000000c0e0c722b */ /* 0x008fe20000000014 */
[----:B------:R-:W-:Y:S01]  /*05b0*/  LEA R18, P0, R19, UR10, 0x3 ;  /* 0x0000000a13127c11 */ /* 0x000fe2000f8018ff */
[----:B------:R-:W2:Y:S01]  /*05c0*/  LDG.E.64 R14, desc[UR8][R10.64+0x10] ;  /* 0x000010080a0e7981 */ /* 0x000ea2000c1e1b00 */
[----:B------:R-:W-:-:S03]  /*05d0*/  LEA.HI.X.SX32 R20, R24, RZ, 0x1, P1 ;  /* 0x000000ff18147211 */ /* 0x000fc600008f0eff */
[----:B------:R-:W2:Y:S01]  /*05e0*/  LDG.E.64 R16, desc[UR8][R16.64] ;  /* 0x0000000810107981 */ /* 0x000ea2000c1e1b00 */
[----:B------:R-:W-:-:S03]  /*05f0*/  LEA.HI.X R19, R19, UR11, R20, 0x3, P0 ;  /* 0x0000000b13137c11 */ /* 0x000fc600080f1c14 */
[----:B------:R-:W3:Y:S04]  /*0600*/  LDG.E.64 R20, desc[UR8][R10.64+0x18] ;  /* 0x000018080a147981 */ /* 0x000ee8000c1e1b00 */
[----:B------:R-:W3:Y:S01]  /*0610*/  LDG.E.64 R18, desc[UR8][R18.64] ;  /* 0x0000000812127981 */ /* 0x000ee2000c1e1b00 */
        /* <DEDUP_REMOVED lines=9> */
[----:B------:R-:W-:Y:S01]  /*06b0*/  IMAD R25, R0, 0x8, R25 ;  /* 0x0000000800197824 */ /* 0x000fe200078e0219 */
[----:B--2---:R-:W-:Y:S01]  /*06c0*/  DFMA R12, R14, R16, R12 ;  /* 0x000000100e0c722b */ /* 0x004fe2000000000c */
[----:B------:R-:W-:-:S07]  /*06d0*/  IADD3 R14, P0, PT, R10, 0x40, RZ ;  /* 0x000000400a0e7810 */ /* 0x000fce0007f1e0ff */
[----:B---3--:R-:W-:Y:S01]  /*06e0*/  DFMA R26, R20, R18, R12 ;  /* 0x00000012141a722b */ /* 0x008fe2000000000c */
[----:B------:R-:W-:Y:S01]  /*06f0*/  IMAD.X R15, RZ, RZ, R11, P0 ;  /* 0x000000ffff0f7224 */ /* 0x000fe200000e060b */
[----:B------:R-:W-:Y:S09]  /*0700*/  BRA.U UP1, `(.L_x_8) ;  /* 0xfffffff901e47547 */ /* 0x000ff2000b83ffff */
.L_x_7:
        /* <DEDUP_REMOVED lines=12> */
[C---:B0-----:R-:W-:Y:S02]  /*07d0*/  LEA R12, P0, R11.reuse, UR12, 0x3 ;  /* 0x0000000c0b0c7c11 */ /* 0x041fe4000f8018ff */
[C---:B------:R-:W-:Y:S02]  /*07e0*/  LEA R10, P1, R8.reuse, UR14, 0x3 ;  /* 0x0000000e080a7c11 */ /* 0x040fe4000f8218ff */
[----:B------:R-:W-:Y:S01]  /*07f0*/  LEA.HI.X R13, R11, UR13, R14, 0x3, P0 ;  /* 0x0000000d0b0d7c11 */ /* 0x000fe200080f1c0e */
[----:B------:R-:W-:Y:S01]  /*0800*/  IMAD.IADD R14, R7, 0x1, R0 ;  /* 0x00000001070e7824 */ /* 0x000fe200078e0200 */
[----:B------:R-:W-:Y:S02]  /*0810*/  IADD3 R4, P0, PT, R3, R7, RZ ;  /* 0x0000000703047210 */ /* 0x000fe40007f1e0ff */
[----:B------:R-:W-:Y:S01]  /*0820*/  LEA.HI.X R11, R8, UR15, R9, 0x3, P1 ;  /* 0x0000000f080b7c11 */ /* 0x000fe200088f1c09 */
[----:B------:R-:W2:Y:S01]  /*0830*/  LDG.E.64 R24, desc[UR8][R12.64+0x18] ;  /* 0x000018080c187981 */ /* 0x000ea2000c1e1b00 */
[----:B------:R-:W-:-:S02]  /*0840*/  LEA.HI.X.SX32 R7, R7, RZ, 0x1, P0 ;  /* 0x000000ff07077211 */ /* 0x000fc400000f0eff */
[----:B------:R-:W-:Y:S01]  /*0850*/  LEA R16, P0, R4, UR14, 0x3 ;  /* 0x0000000e04107c11 */ /* 0x000fe2000f8018ff */
[----:B------:R-:W3:Y:S01]  /*0860*/  LDG.E.64 R8, desc[UR8][R12.64] ;  /* 0x000000080c087981 */ /* 0x000ee2000c1e1b00 */
[----:B------:R-:W-:-:S03]  /*0870*/  IADD3 R18, P1, PT, R3, R14, RZ ;  /* 0x0000000e03127210 */ /* 0x000fc60007f3e0ff */
[----:B------:R-:W3:Y:S01]  /*0880*/  LDG.E.64 R10, desc[UR8][R10.64] ;  /* 0x000000080a0a7981 */ /* 0x000ee2000c1e1b00 */
[----:B------:R-:W-:Y:S01]  /*0890*/  LEA.HI.X R17, R4, UR15, R7, 0x3, P0 ;  /* 0x0000000f04117c11 */ /* 0x000fe200080f1c07 */
[C---:B------:R-:W-:Y:S01]  /*08a0*/  IMAD.IADD R4, R14.reuse, 0x1, R0 ;  /* 0x000000010e047824 */ /* 0x040fe200078e0200 */
[----:B------:R-:W-:Y:S02]  /*08b0*/  LEA.HI.X.SX32 R19, R14, RZ, 0x1, P1 ;  /* 0x000000ff0e137211 */ /* 0x000fe400008f0eff */
[----:B------:R-:W-:Y:S01]  /*08c0*/  LEA R22, P0, R18, UR14, 0x3 ;  /* 0x0000000e12167c11 */ /* 0x000fe2000f8018ff */
[----:B------:R-:W4:Y:S01]  /*08d0*/  LDG.E.64 R14, desc[UR8][R12.64+0x8] ;  /* 0x000008080c0e7981 */ /* 0x000f22000c1e1b00 */
[----:B------:R-:W-:-:S03]  /*08e0*/  IADD3 R7, P1, PT, R3, R4, RZ ;  /* 0x0000000403077210 */ /* 0x000fc60007f3e0ff */
[----:B------:R-:W4:Y:S01]  /*08f0*/  LDG.E.64 R16, desc[UR8][R16.64] ;  /* 0x0000000810107981 */ /* 0x000f22000c1e1b00 */
[----:B------:R-:W-:Y:S02]  /*0900*/  LEA.HI.X R23, R18, UR15, R19, 0x3, P0 ;  /* 0x0000000f12177c11 */ /* 0x000fe400080f1c13 */
[----:B------:R-:W-:Y:S01]  /*0910*/  LEA R20, P0, R7, UR14, 0x3 ;  /* 0x0000000e07147c11 */ /* 0x000fe2000f8018ff */
[----:B------:R-:W5:Y:S01]  /*0920*/  LDG.E.64 R18, desc[UR8][R12.64+0x10] ;  /* 0x000010080c127981 */ /* 0x000f62000c1e1b00 */
[----:B------:R-:W-:-:S03]  /*0930*/  LEA.HI.X.SX32 R4, R4, RZ, 0x1, P1 ;  /* 0x000000ff04047211 */ /* 0x000fc600008f0eff */
[----:B------:R-:W5:Y:S01]  /*0940*/  LDG.E.64 R22, desc[UR8][R22.64] ;  /* 0x0000000816167981 */ /* 0x000f62000c1e1b00 */
[----:B------:R-:W-:-:S06]  /*0950*/  LEA.HI.X R21, R7, UR15, R4, 0x3, P0 ;  /* 0x0000000f07157c11 */ /* 0x000fcc00080f1c04 */
[----:B------:R-:W2:Y:S01]  /*0960*/  LDG.E.64 R20, desc[UR8][R20.64] ;  /* 0x0000000814147981 */ /* 0x000ea2000c1e1b00 */
[----:B------:R-:W-:Y:S01]  /*0970*/  UIADD3 UR4, UPT, UPT, UR4, 0x4, URZ ;  /* 0x0000000404047890 */ /* 0x000fe2000fffe0ff */
[----:B---3--:R-:W-:-:S08]  /*0980*/  DFMA R8, R8, R10, R26 ;  /* 0x0000000a0808722b */ /* 0x008fd0000000001a */
[----:B----4-:R-:W-:-:S08]  /*0990*/  DFMA R8, R14, R16, R8 ;  /* 0x000000100e08722b */ /* 0x010fd00000000008 */
[----:B-----5:R-:W-:-:S08]  /*09a0*/  DFMA R8, R18, R22, R8 ;  /* 0x000000161208722b */ /* 0x020fd00000000008 */
[----:B--2---:R-:W-:-:S11]  /*09b0*/  DFMA R26, R24, R20, R8 ;  /* 0x00000014181a722b */ /* 0x004fd60000000008 */
.L_x_9:
        /* <DEDUP_REMOVED lines=13> */
[----:B------:R-:W-:Y:S02]  /*0a90*/  LEA R10, P1, R11, UR14, 0x3 ;  /* 0x0000000e0b0a7c11 */ /* 0x000fe4000f8218ff */
[----:B------:R-:W-:Y:S02]  /*0aa0*/  LEA.HI.X R9, R4, UR13, R7, 0x3, P0 ;  /* 0x0000000d04097c11 */ /* 0x000fe400080f1c07 */
[----:B------:R-:W-:Y:S02]  /*0ab0*/  IADD3 R4, P0, PT, R3, R14, RZ ;  /* 0x0000000e03047210 */ /* 0x000fe40007f1e0ff */
[----:B------:R-:W-:Y:S01]  /*0ac0*/  LEA.HI.X R11, R11, UR15, R12, 0x3, P1 ;  /* 0x0000000f0b0b7c11 */ /* 0x000fe200088f1c0c */
[----:B------:R-:W2:Y:S01]  /*0ad0*/  LDG.E.64 R16, desc[UR8][R8.64+0x8] ;  /* 0x0000080808107981 */ /* 0x000ea2000c1e1b00 */
[----:B------:R-:W-:-:S02]  /*0ae0*/  LEA R12, P1, R4, UR14, 0x3 ;  /* 0x0000000e040c7c11 */ /* 0x000fc4000f8218ff */
[----:B------:R-:W-:Y:S02]  /*0af0*/  LEA.HI.X.SX32 R7, R14, RZ, 0x1, P0 ;  /* 0x000000ff0e077211 */ /* 0x000fe400000f0eff */
[----:B------:R-:W3:Y:S02]  /*0b00*/  LDG.E.64 R14, desc[UR8][R8.64] ;  /* 0x00000008080e7981 */ /* 0x000ee4000c1e1b00 */
[----:B------:R-:W-:Y:S02]  /*0b10*/  LEA.HI.X R13, R4, UR15, R7, 0x3, P1 ;  /* 0x0000000f040d7c11 */ /* 0x000fe400088f1c07 */
[----:B------:R-:W3:Y:S04]  /*0b20*/  LDG.E.64 R10, desc[UR8][R10.64] ;  /* 0x000000080a0a7981 */ /* 0x000ee8000c1e1b00 */
[----:B------:R-:W2:Y:S01]  /*0b30*/  LDG.E.64 R12, desc[UR8][R12.64] ;  /* 0x000000080c0c7981 */ /* 0x000ea2000c1e1b00 */
[----:B------:R-:W-:Y:S01]  /*0b40*/  UIADD3 UR4, UPT, UPT, UR4, 0x2, URZ ;  /* 0x0000000204047890 */ /* 0x000fe2000fffe0ff */
[----:B---3--:R-:W-:-:S08]  /*0b50*/  DFMA R14, R14, R10, R26 ;  /* 0x0000000a0e0e722b */ /* 0x008fd0000000001a */
[----:B--2---:R-:W-:-:S11]  /*0b60*/  DFMA R26, R16, R12, R14 ;  /* 0x0000000c101a722b */ /* 0x004fd6000000000e */
.L_x_10:
        /* <DEDUP_REMOVED lines=11> */
[----:B------:R-:W2:Y:S04]  /*0c20*/  LDG.E.64 R4, desc[UR8][R4.64] ;  /* 0x0000000804047981 */ /* 0x000ea8000c1e1b00 */
[----:B------:R-:W2:Y:S02]  /*0c30*/  LDG.E.64 R6, desc[UR8][R6.64] ;  /* 0x0000000806067981 */ /* 0x000ea4000c1e1b00 */
[----:B--2---:R-:W-:-:S11]  /*0c40*/  DFMA R26, R4, R6, R26 ;  /* 0x00000006041a722b */ /* 0x004fd6000000001a */
.L_x_6:
[----:B------:R-:W0:Y:S01]  /*0c50*/  LDC.64 R4, c[0x0][0x390] ;  /* 0x0000e400ff047b82 */ /* 0x000e220000000a00 */
[----:B------:R-:W-:-:S04]  /*0c60*/  IMAD R3, R2, R0, R3 ;  /* 0x0000000002037224 */ /* 0x000fc800078e0203 */
[----:B0-----:R-:W-:-:S05]  /*0c70*/  IMAD.WIDE R2, R3, 0x8, R4 ;  /* 0x0000000803027825 */ /* 0x001fca00078e0204 */
[----:B------:R-:W-:Y:S01]  /*0c80*/  STG.E.64 desc[UR8][R2.64], R26 ;  /* 0x0000001a02007986 */ /* 0x000fe2000c101b08 */
[----:B------:R-:W-:Y:S05]  /*0c90*/  EXIT ;  /* 0x000000000000794d */ /* 0x000fea0003800000 */
.L_x_11:
        /* <DEDUP_REMOVED lines=14> */
.L_x_143:


//--------------------- .text._Z23_hhlpLinearBackwardDataILi32EfEvPKT0_S2_PS0_iii --------------------------
	.section	.text._Z23_hhlpLinearBackwardDataILi32EfEvPKT0_S2_PS0_iii,"ax",@progbits
	.align	128
        .global         _Z23_hhlpLinearBackwardDataILi32EfEvPKT0_S2_PS0_iii
        .type           _Z23_hhlpLinearBackwardDataILi32EfEvPKT0_S2_PS0_iii,@function
        .size           _Z23_hhlpLinearBackwardDataILi32EfEvPKT0_S2_PS0_iii,(.L_x_144 - _Z23_hhlpLinearBackwardDataILi32EfEvPKT0_S2_PS0_iii)
        .other          _Z23_hhlpLinearBackwardDataILi32EfEvPKT0_S2_PS0_iii,@"STO_CUDA_ENTRY STV_DEFAULT"
_Z23_hhlpLinearBackwardDataILi32EfEvPKT0_S2_PS0_iii:
.text._Z23_hhlpLinearBackwardDataILi32EfEvPKT0_S2_PS0_iii:
        /* <DEDUP_REMOVED lines=13> */
[----:B------:R-:W-:Y:S01]  /*00d0*/  IMAD.MOV.U32 R22, RZ, RZ, RZ ;  /* 0x000000ffff167224 */ /* 0x000fe200078e00ff */
[----:B------:R-:W1:Y:S01]  /*00e0*/  LDCU.64 UR8, c[0x0][0x358] ;  /* 0x00006b00ff0877ac */ /* 0x000e620008000a00 */
[----:B0-----:R-:W-:-:S09]  /*00f0*/  UISETP.GE.AND UP0, UPT, UR5, 0x1, UPT ;  /* 0x000000010500788c */ /* 0x001fd2000bf06270 */
[----:B-1----:R-:W-:Y:S05]  /*0100*/  BRA.U !UP0, `(.L_x_12) ;  /* 0x0000000908d07547 */ /* 0x002fea000b800000 */
[----:B------:R-:W-:Y:S02]  /*0110*/  UISETP.GE.U32.AND UP1, UPT, UR5, 0x8, UPT ;  /* 0x000000080500788c */ /* 0x000fe4000bf26070 */
[----:B------:R-:W-:Y:S01]  /*0120*/  IMAD R5, R2, UR5, RZ ;  /* 0x0000000502057c24 */ /* 0x000fe2000f8e02ff */
[----:B------:R-:W-:Y:S01]  /*0130*/  ULOP3.LUT UR6, UR5, 0x7, URZ, 0xc0, !UPT ;  /* 0x0000000705067892 */ /* 0x000fe2000f8ec0ff */
[----:B------:R-:W-:Y:S01]  /*0140*/  IMAD.MOV.U32 R22, RZ, RZ, RZ ;  /* 0x000000ffff167224 */ /* 0x000fe200078e00ff */
[----:B------:R-:W-:Y:S02]  /*0150*/  UMOV UR4, URZ ;  /* 0x000000ff00047c82 */ /* 0x000fe40008000000 */
[----:B------:R-:W-:Y:S01]  /*0160*/  SHF.R.S32.HI R6, RZ, 0x1f, R5 ;  /* 0x0000001fff067819 */ /* 0x000fe20000011405 */
[----:B------:R-:W-:Y:S01]  /*0170*/  UISETP.NE.AND UP0, UPT, UR6, URZ, UPT ;  /* 0x000000ff0600728c */ /* 0x000fe2000bf05270 */
[----:B------:R-:W-:Y:S10]  /*0180*/  BRA.U !UP1, `(.L_x_13) ;  /* 0x0000000509607547 */ /* 0x000ff4000b800000 */
[----:B------:R-:W0:Y:S01]  /*0190*/  LDCU.64 UR10, c[0x0][0x380] ;  /* 0x00007000ff0a77ac */ /* 0x000e220008000a00 */
[----:B------:R-:W1:Y:S01]  /*01a0*/  LDC R4, c[0x0][0x39c] ;  /* 0x0000e700ff047b82 */ /* 0x000e620000000800 */
[C---:B------:R-:W-:Y:S01]  /*01b0*/  IMAD.SHL.U32 R7, R0.reuse, 0x2, RZ ;  /* 0x0000000200077824 */ /* 0x040fe200078e00ff */
[----:B------:R-:W-:Y:S01]  /*01c0*/  ULOP3.LUT UR4, UR5, 0x7ffffff8, URZ, 0xc0, !UPT ;  /* 0x7ffffff805047892 */ /* 0x000fe2000f8ec0ff */
[C---:B------:R-:W-:Y:S02]  /*01d0*/  IMAD R8, R0.reuse, 0x3, RZ ;  /* 0x0000000300087824 */ /* 0x040fe400078e02ff */
[C---:B------:R-:W-:Y:S01]  /*01e0*/  IMAD.SHL.U32 R9, R0.reuse, 0x4, RZ ;  /* 0x0000000400097824 */ /* 0x040fe200078e00ff */
[----:B------:R-:W-:Y:S01]  /*01f0*/  UIADD3 UR7, UPT, UPT, -UR4, URZ, URZ ;  /* 0x000000ff04077290 */ /* 0x000fe2000fffe1ff */
[C---:B------:R-:W-:Y:S02]  /*0200*/  IMAD R10, R0.reuse, 0x5, RZ ;  /* 0x00000005000a7824 */ /* 0x040fe400078e02ff */
[----:B------:R-:W-:-:S02]  /*0210*/  IMAD R11, R0, 0x6, RZ ;  /* 0x00000006000b7824 */ /* 0x000fc400078e02ff */
[----:B------:R-:W-:Y:S02]  /*0220*/  IMAD R20, R0, 0x7, RZ ;  /* 0x0000000700147824 */ /* 0x000fe400078e02ff */
[----:B------:R-:W-:Y:S02]  /*0230*/  IMAD.MOV.U32 R22, RZ, RZ, RZ ;  /* 0x000000ffff167224 */ /* 0x000fe400078e00ff */
[----:B------:R-:W-:Y:S01]  /*0240*/  IMAD.MOV.U32 R21, RZ, RZ, RZ ;  /* 0x000000ffff157224 */ /* 0x000fe200078e00ff */
[----:B0-----:R-:W-:-:S04]  /*0250*/  LEA R23, P0, R5, UR10, 0x2 ;  /* 0x0000000a05177c11 */ /* 0x001fc8000f8010ff */
[----:B------:R-:W-:Y:S01]  /*0260*/  LEA.HI.X R26, R5, UR11, R6, 0x2, P0 ;  /* 0x0000000b051a7c11 */ /* 0x000fe200080f1406 */
[----:B------:R-:W0:Y:S01]  /*0270*/  LDCU.64 UR10, c[0x0][0x388] ;  /* 0x00007100ff0a77ac */ /* 0x000e220008000a00 */
[----:B------:R-:W-:-:S05]  /*0280*/  IADD3 R23, P0, PT, R23, 0x10, RZ ;  /* 0x0000001017177810 */ /* 0x000fca0007f1e0ff */
[----:B------:R-:W-:-:S08]  /*0290*/  IMAD.X R26, RZ, RZ, R26, P0 ;  /* 0x000000ffff1a7224 */ /* 0x000fd000000e061a */
.L_x_14:
[C---:B------:R-:W-:Y:S02]  /*02a0*/  IADD3 R13, P0, PT, R3.reuse, R21, RZ ;  /* 0x00000015030d7210 */ /* 0x040fe40007f1e0ff */
[----:B-1----:R-:W-:Y:S02]  /*02b0*/  IADD3 R15, P1, PT, R3, R4, RZ ;  /* 0x00000004030f7210 */ /* 0x002fe40007f3e0ff */
[----:B------:R-:W-:Y:S02]  /*02c0*/  LEA.HI.X.SX32 R18, R21, RZ, 0x1, P0 ;  /* 0x000000ff15127211 */ /* 0x000fe400000f0eff */
[C---:B0-----:R-:W-:Y:S02]  /*02d0*/  LEA R12, P0, R13.reuse, UR10, 0x2 ;  /* 0x0000000a0d0c7c11 */ /* 0x041fe4000f8010ff */
[----:B------:R-:W-:Y:S02]  /*02e0*/  LEA.HI.X.SX32 R16, R4, RZ, 0x1, P1 ;  /* 0x000000ff04107211 */ /* 0x000fe400008f0eff */
[----:B------:R-:W-:-:S02]  /*02f0*/  LEA.HI.X R13, R13, UR11, R18, 0x2, P0 ;  /* 0x0000000b0d0d7c11 */ /* 0x000fc400080f1412 */
[----:B------:R-:W-:Y:S02]  /*0300*/  LEA R14, P1, R15, UR10, 0x2 ;  /* 0x0000000a0f0e7c11 */ /* 0x000fe4000f8210ff */
[----:B------:R-:W-:Y:S01]  /*0310*/  IADD3 R17, P0, PT, R3, R7, RZ ;  /* 0x0000000703117210 */ /* 0x000fe20007f1e0ff */
[----:B------:R0:W2:Y:S01]  /*0320*/  LDG.E R24, desc[UR8][R12.64] ;  /* 0x000000080c187981 */ /* 0x0000a2000c1e1900 */
[----:B------:R-:W-:Y:S02]  /*0330*/  LEA.HI.X R15, R15, UR11, R16, 0x2, P1 ;  /* 0x0000000b0f0f7c11 */ /* 0x000fe400088f1410 */
[----:B------:R-:W-:Y:S01]  /*0340*/  LEA.HI.X.SX32 R18, R7, RZ, 0x1, P0 ;  /* 0x000000ff07127211 */ /* 0x000fe200000f0eff */
[----:B0-----:R-:W-:Y:S02]  /*0350*/  IMAD.MOV.U32 R12, RZ, RZ, R23 ;  /* 0x000000ffff0c7224 */ /* 0x001fe400078e0017 */
[----:B------:R-:W-:Y:S01]  /*0360*/  IMAD.MOV.U32 R13, RZ, RZ, R26 ;  /* 0x000000ffff0d7224 */ /* 0x000fe200078e001a */
[C---:B------:R-:W-:Y:S01]  /*0370*/  LEA R16, P0, R17.reuse, UR10, 0x2 ;  /* 0x0000000a11107c11 */ /* 0x040fe2000f8010ff */
[----:B------:R0:W3:Y:S04]  /*0380*/  LDG.E R14, desc[UR8][R14.64] ;  /* 0x000000080e0e7981 */ /* 0x0000e8000c1e1900 */
[----:B------:R-:W2:Y:S01]  /*0390*/  LDG.E R23, desc[UR8][R12.64+-0x10] ;  /* 0xfffff0080c177981 */ /* 0x000ea2000c1e1900 */
[----:B------:R-:W-:-:S02]  /*03a0*/  LEA.HI.X R17, R17, UR11, R18, 0x2, P0 ;  /* 0x0000000b11117c11 */ /* 0x000fc400080f1412 */
[----:B------:R-:W-:Y:S01]  /*03b0*/  IADD3 R19, P0, PT, R3, R8, RZ ;  /* 0x0000000803137210 */ /* 0x000fe20007f1e0ff */
[----:B------:R-:W3:Y:S03]  /*03c0*/  LDG.E R25, desc[UR8][R12.64+-0xc] ;  /* 0xfffff4080c197981 */ /* 0x000ee6000c1e1900 */
[----:B------:R-:W-:Y:S01]  /*03d0*/  LEA.HI.X.SX32 R26, R8, RZ, 0x1, P0 ;  /* 0x000000ff081a7211 */ /* 0x000fe200000f0eff */
[----:B------:R1:W4:Y:S01]  /*03e0*/  LDG.E R16, desc[UR8][R16.64] ;  /* 0x0000000810107981 */ /* 0x000322000c1e1900 */
[----:B------:R-:W-:-:S03]  /*03f0*/  LEA R18, P0, R19, UR10, 0x2 ;  /* 0x0000000a13127c11 */ /* 0x000fc6000f8010ff */
[----:B------:R-:W4:Y:S01]  /*0400*/  LDG.E R29, desc[UR8][R12.64+-0x8] ;  /* 0xfffff8080c1d7981 */ /* 0x000f22000c1e1900 */
[----:B------:R-:W-:-:S03]  /*0410*/  LEA.HI.X R19, R19, UR11, R26, 0x2, P0 ;  /* 0x0000000b13137c11 */ /* 0x000fc600080f141a */
[----:B------:R-:W5:Y:S04]  /*0420*/  LDG.E R27, desc[UR8][R12.64+-0x4] ;  /* 0xfffffc080c1b7981 */ /* 0x000f68000c1e1900 */
[----:B------:R4:W5:Y:S01]  /*0430*/  LDG.E R18, desc[UR8][R18.64] ;  /* 0x0000000812127981 */ /* 0x000962000c1e1900 */
[----:B------:R-:W-:-:S04]  /*0440*/  IADD3 R26, P0, PT, R3, R9, RZ ;  /* 0x00000009031a7210 */ /* 0x000fc80007f1e0ff */
[----:B0-----:R-:W-:Y:S02]  /*0450*/  LEA.HI.X.SX32 R15, R9, RZ, 0x1, P0 ;  /* 0x000000ff090f7211 */ /* 0x001fe400000f0eff */
[----:B-1----:R-:W-:Y:S01]  /*0460*/  IADD3 R17, P1, PT, R3, R11, RZ ;  /* 0x0000000b03117210 */ /* 0x002fe20007f3e0ff */
[----:B--2---:R-:W-:Y:S01]  /*0470*/  FFMA R24, R23, R24, R22 ;  /* 0x0000001817187223 */ /* 0x004fe20000000016 */
[----:B------:R-:W-:-:S03]  /*0480*/  LEA R22, P0, R26, UR10, 0x2 ;  /* 0x0000000a1a167c11 */ /* 0x000fc6000f8010ff */
[----:B---3--:R-:W-:Y:S01]  /*0490*/  FFMA R14, R25, R14, R24 ;  /* 0x0000000e190e7223 */ /* 0x008fe20000000018 */
[----:B------:R-:W-:Y:S01]  /*04a0*/  LEA.HI.X R23, R26, UR11, R15, 0x2, P0 ;  /* 0x0000000b1a177c11 */ /* 0x000fe200080f140f */
[----:B------:R-:W2:Y:S01]  /*04b0*/  LDG.E R25, desc[UR8][R12.64+0x4] ;  /* 0x000004080c197981 */ /* 0x000ea2000c1e1900 */
[----:B------:R-:W-:Y:S01]  /*04c0*/  IADD3 R15, P0, PT, R3, R10, RZ ;  /* 0x0000000a030f7210 */ /* 0x000fe20007f1e0ff */
[----:B----4-:R-:W-:-:S03]  /*04d0*/  FFMA R24, R29, R16, R14 ;  /* 0x000000101d187223 */ /* 0x010fc6000000000e */
[----:B------:R-:W-:Y:S01]  /*04e0*/  LEA.HI.X.SX32 R28, R10, RZ, 0x1, P0 ;  /* 0x000000ff0a1c7211 */ /* 0x000fe200000f0eff */
[----:B------:R-:W3:Y:S01]  /*04f0*/  LDG.E R22, desc[UR8][R22.64] ;  /* 0x0000000816167981 */ /* 0x000ee2000c1e1900 */
[----:B------:R-:W-:Y:S02]  /*0500*/  LEA R14, P0, R15, UR10, 0x2 ;  /* 0x0000000a0f0e7c11 */ /* 0x000fe4000f8010ff */
[----:B------:R-:W-:Y:S01]  /*0510*/  LEA.HI.X.SX32 R26, R11, RZ, 0x1, P1 ;  /* 0x000000ff0b1a7211 */ /* 0x000fe200008f0eff */
[----:B------:R-:W4:Y:S01]  /*0520*/  LDG.E R29, desc[UR8][R12.64+0xc] ;  /* 0x00000c080c1d7981 */ /* 0x000f22000c1e1900 */
[----:B------:R-:W-:Y:S02]  /*0530*/  LEA R16, P1, R17, UR10, 0x2 ;  /* 0x0000000a11107c11 */ /* 0x000fe4000f8210ff */
[----:B------:R-:W-:Y:S02]  /*0540*/  LEA.HI.X R15, R15, UR11, R28, 0x2, P0 ;  /* 0x0000000b0f0f7c11 */ /* 0x000fe400080f141c */
[----:B------:R-:W-:Y:S01]  /*0550*/  IADD3 R19, P0, PT, R3, R20, RZ ;  /* 0x0000001403137210 */ /* 0x000fe20007f1e0ff */
[----:B------:R-:W3:Y:S01]  /*0560*/  LDG.E R23, desc[UR8][R12.64] ;  /* 0x000000080c177981 */ /* 0x000ee2000c1e1900 */
[----:B------:R-:W-:Y:S01]  /*0570*/  LEA.HI.X R17, R17, UR11, R26, 0x2, P1 ;  /* 0x0000000b11117c11 */ /* 0x000fe200088f141a */
[----:B-----5:R-:W-:Y:S01]  /*0580*/  FFMA R24, R27, R18, R24 ;  /* 0x000000121b187223 */ /* 0x020fe20000000018 */
[----:B------:R-:W-:Y:S01]  /*0590*/  LEA.HI.X.SX32 R26, R20, RZ, 0x1, P0 ;  /* 0x000000ff141a7211 */ /* 0x000fe200000f0eff */
[----:B------:R-:W2:Y:S01]  /*05a0*/  LDG.E R14, desc[UR8][R14.64] ;  /* 0x000000080e0e7981 */ /* 0x000ea2000c1e1900 */
[----:B------:R-:W-:-:S03]  /*05b0*/  LEA R18, P0, R19, UR10, 0x2 ;  /* 0x0000000a13127c11 */ /* 0x000fc6000f8010ff */
[----:B------:R-:W5:Y:S01]  /*05c0*/  LDG.E R16, desc[UR8][R16.64] ;  /* 0x0000000810107981 */ /* 0x000f62000c1e1900 */
[----:B------:R-:W-:-:S03]  /*05d0*/  LEA.HI.X R19, R19, UR11, R26, 0x2, P0 ;  /* 0x0000000b13137c11 */ /* 0x000fc600080f141a */
[----:B------:R-:W5:Y:S04]  /*05e0*/  LDG.E R27, desc[UR8][R12.64+0x8] ;  /* 0x000008080c1b7981 */ /* 0x000f68000c1e1900 */
[----:B------:R-:W4:Y:S01]  /*05f0*/  LDG.E R18, desc[UR8][R18.64] ;  /* 0x0000000812127981 */ /* 0x000f22000c1e1900 */
        /* <DEDUP_REMOVED lines=10> */
[----:B---3--:R-:W-:Y:S01]  /*06a0*/  FFMA R22, R23, R22, R24 ;  /* 0x0000001617167223 */ /* 0x008fe20000000018 */
[----:B------:R-:W-:-:S03]  /*06b0*/  IADD3 R23, P0, PT, R12, 0x20, RZ ;  /* 0x000000200c177810 */ /* 0x000fc60007f1e0ff */
[----:B--2---:R-:W-:Y:S02]  /*06c0*/  FFMA R22, R25, R14, R22 ;  /* 0x0000000e19167223 */ /* 0x004fe40000000016 */
[----:B------:R-:W-:Y:S02]  /*06d0*/  IMAD.X R26, RZ, RZ, R13, P0 ;  /* 0x000000ffff1a7224 */ /* 0x000fe400000e060d */
[----:B-----5:R-:W-:-:S04]  /*06e0*/  FFMA R22, R27, R16, R22 ;  /* 0x000000101b167223 */ /* 0x020fc80000000016 */
[----:B----4-:R-:W-:Y:S01]  /*06f0*/  FFMA R22, R29, R18, R22 ;  /* 0x000000121d167223 */ /* 0x010fe20000000016 */
[----:B------:R-:W-:Y:S06]  /*0700*/  BRA.U UP1, `(.L_x_14) ;  /* 0xfffffff901e47547 */ /* 0x000fec000b83ffff */
.L_x_13:
        /* <DEDUP_REMOVED lines=21> */
[----:B------:R-:W2:Y:S01]  /*0860*/  LDG.E R19, desc[UR8][R8.64+0x8] ;  /* 0x0000080808137981 */ /* 0x000ea2000c1e1900 */
[----:B------:R-:W-:-:S02]  /*0870*/  LEA.HI.X R15, R10, UR15, R11, 0x2, P1 ;  /* 0x0000000f0a0f7c11 */ /* 0x000fc400088f140b */
[----:B------:R-:W-:Y:S02]  /*0880*/  LEA.HI.X.SX32 R4, R4, RZ, 0x1, P0 ;  /* 0x000000ff04047211 */ /* 0x000fe400000f0eff */
[----:B------:R-:W-:Y:S01]  /*0890*/  LEA.HI.X R17, R12, UR15, R13, 0x2, P2 ;  /* 0x0000000f0c117c11 */ /* 0x000fe200090f140d */
[----:B------:R-:W3:Y:S01]  /*08a0*/  LDG.E R14, desc[UR8][R14.64] ;  /* 0x000000080e0e7981 */ /* 0x000ee2000c1e1900 */
[----:B------:R-:W-:Y:S02]  /*08b0*/  LEA R10, P0, R7, UR14, 0x2 ;  /* 0x0000000e070a7c11 */ /* 0x000fe4000f8010ff */
[----:B------:R-:W-:Y:S01]  /*08c0*/  IADD3 R13, P1, PT, R3, R18, RZ ;  /* 0x00000012030d7210 */ /* 0x000fe20007f3e0ff */
[----:B------:R-:W4:Y:S01]  /*08d0*/  LDG.E R16, desc[UR8][R16.64] ;  /* 0x0000000810107981 */ /* 0x000f22000c1e1900 */
[----:B------:R-:W-:-:S03]  /*08e0*/  LEA.HI.X R11, R7, UR15, R4, 0x2, P0 ;  /* 0x0000000f070b7c11 */ /* 0x000fc600080f1404 */
[----:B------:R-:W4:Y:S01]  /*08f0*/  LDG.E R7, desc[UR8][R8.64] ;  /* 0x0000000808077981 */ /* 0x000f22000c1e1900 */
[C---:B------:R-:W-:Y:S02]  /*0900*/  LEA R12, P0, R13.reuse, UR14, 0x2 ;  /* 0x0000000e0d0c7c11 */ /* 0x040fe4000f8010ff */
[----:B------:R-:W-:Y:S01]  /*0910*/  LEA.HI.X.SX32 R18, R18, RZ, 0x1, P1 ;  /* 0x000000ff12127211 */ /* 0x000fe200008f0eff */
[----:B------:R-:W3:Y:S03]  /*0920*/  LDG.E R4, desc[UR8][R8.64+0x4] ;  /* 0x0000040808047981 */ /* 0x000ee6000c1e1900 */
[----:B------:R-:W-:Y:S01]  /*0930*/  LEA.HI.X R13, R13, UR15, R18, 0x2, P0 ;  /* 0x0000000f0d0d7c11 */ /* 0x000fe200080f1412 */
[----:B------:R-:W2:Y:S04]  /*0940*/  LDG.E R10, desc[UR8][R10.64] ;  /* 0x000000080a0a7981 */ /* 0x000ea8000c1e1900 */
[----:B------:R-:W5:Y:S04]  /*0950*/  LDG.E R17, desc[UR8][R8.64+0xc] ;  /* 0x00000c0808117981 */ /* 0x000f68000c1e1900 */
[----:B------:R-:W5:Y:S01]  /*0960*/  LDG.E R12, desc[UR8][R12.64] ;  /* 0x000000080c0c7981 */ /* 0x000f62000c1e1900 */
[----:B------:R-:W-:Y:S01]  /*0970*/  UIADD3 UR4, UPT, UPT, UR4, 0x4, URZ ;  /* 0x0000000404047890 */ /* 0x000fe2000fffe0ff */
[----:B----4-:R-:W-:-:S04]  /*0980*/  FFMA R7, R7, R16, R22 ;  /* 0x0000001007077223 */ /* 0x010fc80000000016 */
[----:B---3--:R-:W-:-:S04]  /*0990*/  FFMA R4, R4, R14, R7 ;  /* 0x0000000e04047223 */ /* 0x008fc80000000007 */
[----:B--2---:R-:W-:-:S04]  /*09a0*/  FFMA R4, R19, R10, R4 ;  /* 0x0000000a13047223 */ /* 0x004fc80000000004 */
[----:B-----5:R-:W-:-:S07]  /*09b0*/  FFMA R22, R17, R12, R4 ;  /* 0x0000000c11167223 */ /* 0x020fce0000000004 */
.L_x_15:
        /* <DEDUP_REMOVED lines=19> */
[----:B------:R-:W2:Y:S03]  /*0af0*/  LDG.E R7, desc[UR8][R8.64] ;  /* 0x0000000808077981 */ /* 0x000ea6000c1e1900 */
[----:B------:R-:W-:Y:S01]  /*0b00*/  LEA.HI.X R13, R13, UR15, R14, 0x2, P0 ;  /* 0x0000000f0d0d7c11 */ /* 0x000fe200080f140e */
[----:B------:R-:W2:Y:S04]  /*0b10*/  LDG.E R10, desc[UR8][R10.64] ;  /* 0x000000080a0a7981 */ /* 0x000ea8000c1e1900 */
[----:B------:R-:W3:Y:S04]  /*0b20*/  LDG.E R4, desc[UR8][R8.64+0x4] ;  /* 0x0000040808047981 */ /* 0x000ee8000c1e1900 */
[----:B------:R-:W3:Y:S01]  /*0b30*/  LDG.E R12, desc[UR8][R12.64] ;  /* 0x000000080c0c7981 */ /* 0x000ee2000c1e1900 */
[----:B------:R-:W-:Y:S01]  /*0b40*/  UIADD3 UR4, UPT, UPT, UR4, 0x2, URZ ;  /* 0x0000000204047890 */ /* 0x000fe2000fffe0ff */
[----:B--2---:R-:W-:-:S04]  /*0b50*/  FFMA R7, R7, R10, R22 ;  /* 0x0000000a07077223 */ /* 0x004fc80000000016 */
[----:B---3--:R-:W-:-:S07]  /*0b60*/  FFMA R22, R4, R12, R7 ;  /* 0x0000000c04167223 */ /* 0x008fce0000000007 */
.L_x_16:
        /* <DEDUP_REMOVED lines=11> */
[----:B------:R-:W2:Y:S04]  /*0c20*/  LDG.E R5, desc[UR8][R4.64] ;  /* 0x0000000804057981 */ /* 0x000ea8000c1e1900 */
[----:B------:R-:W2:Y:S02]  /*0c30*/  LDG.E R6, desc[UR8][R6.64] ;  /* 0x0000000806067981 */ /* 0x000ea4000c1e1900 */
[----:B--2---:R-:W-:-:S07]  /*0c40*/  FFMA R22, R5, R6, R22 ;  /* 0x0000000605167223 */ /* 0x004fce0000000016 */
.L_x_12:
[----:B------:R-:W0:Y:S01]  /*0c50*/  LDC.64 R4, c[0x0][0x390] ;  /* 0x0000e400ff047b82 */ /* 0x000e220000000a00 */
[----:B------:R-:W-:-:S04]  /*0c60*/  IMAD R3, R2, R0, R3 ;  /* 0x0000000002037224 */ /* 0x000fc800078e0203 */
[----:B0-----:R-:W-:-:S05]  /*0c70*/  IMAD.WIDE R2, R3, 0x4, R4 ;  /* 0x0000000403027825 */ /* 0x001fca00078e0204 */
[----:B------:R-:W-:Y:S01]  /*0c80*/  STG.E desc[UR8][R2.64], R22 ;  /* 0x0000001602007986 */ /* 0x000fe2000c101908 */
[----:B------:R-:W-:Y:S05]  /*0c90*/  EXIT ;  /* 0x000000000000794d */ /* 0x000fea0003800000 */
.L_x_17:
        /* <DEDUP_REMOVED lines=14> */
.L_x_144:


//--------------------- .text._Z26_hhlpLinearBackwardWeightsILi4E6__halfEvPKT0_S3_PS1_iii --------------------------
	.section	.text._Z26_hhlpLinearBackwardWeightsILi4E6__halfEvPKT0_S3_PS1_iii,"ax",@progbits
	.align	128
        .global         _Z26_hhlpLinearBackwardWeightsILi4E6__halfEvPKT0_S3_PS1_iii
        .type           _Z26_hhlpLinearBackwardWeightsILi4E6__halfEvPKT0_S3_PS1_iii,@function
        .size           _Z26_hhlpLinearBackwardWeightsILi4E6__halfEvPKT0_S3_PS1_iii,(.L_x_145 - _Z26_hhlpLinearBackwardWeightsILi4E6__halfEvPKT0_S3_PS1_iii)
        .other          _Z26_hhlpLinearBackwardWeightsILi4E6__halfEvPKT0_S3_PS1_iii,@"STO_CUDA_ENTRY STV_DEFAULT"
_Z26_hhlpLinearBackwardWeightsILi4E6__halfEvPKT0_S3_PS1_iii:
.text._Z26_hhlpLinearBackwardWeightsILi4E6__halfEvPKT0_S3_PS1_iii:
[----:B------:R-:W-:Y:S01]  /*0000*/  LDC R1, c[0x0][0x37c] ;  /* 0x0000df00ff017b82 */ /* 0x000fe20000000800 */
[----:B------:R-:W0:Y:S07]  /*0010*/  S2R R0, SR_CTAID.X ;  /* 0x0000000000007919 */ /* 0x000e2e0000002500 */
[----:B------:R-:W1:Y:S01]  /*0020*/  LDC.64 R12, c[0x0][0x398] ;  /* 0x0000e600ff0c7b82 */ /* 0x000e620000000a00 */
[----:B------:R-:W0:Y:S01]  /*0030*/  S2R R2, SR_TID.X ;  /* 0x0000000000027919 */ /* 0x000e220000002100 */
[----:B------:R-:W2:Y:S01]  /*0040*/  S2R R3, SR_CTAID.Y ;  /* 0x0000000000037919 */ /* 0x000ea20000002600 */
[----:B------:R-:W2:Y:S01]  /*0050*/  S2R R4, SR_TID.Y ;  /* 0x0000000000047919 */ /* 0x000ea20000002200 */
[----:B0-----:R-:W-:-:S04]  /*0060*/  LEA R6, R0, R2, 0x2 ;  /* 0x0000000200067211 */ /* 0x001fc800078e10ff */
[----:B-1----:R-:W-:Y:S02]  /*0070*/  ISETP.GE.AND P0, PT, R6, R13, PT ;  /* 0x0000000d0600720c */ /* 0x002fe40003f06270 */
[----:B--2---:R-:W-:-:S04]  /*0080*/  LEA R5, R3, R4, 0x2 ;  /* 0x0000000403057211 */ /* 0x004fc800078e10ff */
[----:B------:R-:W-:-:S13]  /*0090*/  ISETP.GE.OR P0, PT, R5, R12, P0 ;  /* 0x0000000c0500720c */ /* 0x000fda0000706670 */
[----:B------:R-:W-:Y:S05]  /*00a0*/  @P0 EXIT ;  /* 0x000000000000094d */ /* 0x000fea0003800000 */
[----:B------:R-:W0:Y:S01]  /*00b0*/  LDCU UR7, c[0x0][0x3a0] ;  /* 0x00007400ff0777ac */ /* 0x000e220008000800 */
[----:B------:R-:W-:Y:S01]  /*00c0*/  PRMT R10, RZ, 0x7610, R10 ;  /* 0x00007610ff0a7816 */ /* 0x000fe2000000000a */
[----:B------:R-:W1:Y:S01]  /*00d0*/  LDCU.64 UR8, c[0x0][0x358] ;  /* 0x00006b00ff0877ac */ /* 0x000e620008000a00 */
[----:B0-----:R-:W-:-:S09]  /*00e0*/  UISETP.GE.AND UP0, UPT, UR7, 0x1, UPT ;  /* 0x000000010700788c */ /* 0x001fd2000bf06270 */
[----:B-1----:R-:W-:Y:S05]  /*00f0*/  BRA.U !UP0, `(.L_x_18) ;  /* 0x0000000d08087547 */ /* 0x002fea000b800000 */
[----:B------:R-:W-:Y:S02]  /*0100*/  UISETP.GE.U32.AND UP1, UPT, UR7, 0x10, UPT ;  /* 0x000000100700788c */ /* 0x000fe4000bf26070 */
[----:B------:R-:W-:Y:S01]  /*0110*/  ULOP3.LUT UR5, UR7, 0xf, URZ, 0xc0, !UPT ;  /* 0x0000000f07057892 */ /* 0x000fe2000f8ec0ff */
[----:B------:R-:W-:-:S03]  /*0120*/  UMOV UR4, URZ ;  /* 0x000000ff00047c82 */ /* 0x000fc60008000000 */
[----:B------:R-:W-:-:S03]  /*0130*/  UISETP.NE.AND UP0, UPT, UR5, URZ, UPT ;  /* 0x000000ff0500728c */ /* 0x000fc6000bf05270 */
[----:B------:R-:W-:Y:S08]  /*0140*/  BRA.U !UP1, `(.L_x_19) ;  /* 0x00000005096c7547 */ /* 0x000ff0000b800000 */
[----:B------:R-:W-:Y:S01]  /*0150*/  ULOP3.LUT UR4, UR7, 0x7ffffff0, URZ, 0xc0, !UPT ;  /* 0x7ffffff007047892 */ /* 0x000fe2000f8ec0ff */
[----:B------:R-:W-:Y:S02]  /*0160*/  MOV R7, R5 ;  /* 0x0000000500077202 */ /* 0x000fe40000000f00 */
[----:B------:R-:W-:Y:S01]  /*0170*/  MOV R8, R6 ;  /* 0x0000000600087202 */ /* 0x000fe20000000f00 */
[----:B------:R-:W-:-:S12]  /*0180*/  UIADD3 UR6, UPT, UPT, -UR4, URZ, URZ ;  /* 0x000000ff04067290 */ /* 0x000fd8000fffe1ff */
.L_x_20:
[----:B------:R-:W0:Y:S08]  /*0190*/  LDC.64 R20, c[0x0][0x380] ;  /* 0x0000e000ff147b82 */ /* 0x000e300000000a00 */
[----:B------:R-:W1:Y:S01]  /*01a0*/  LDC.64 R18, c[0x0][0x388] ;  /* 0x0000e200ff127b82 */ /* 0x000e620000000a00 */
[----:B0-----:R-:W-:-:S05]  /*01b0*/  IMAD.WIDE R20, R7, 0x2, R20 ;  /* 0x0000000207147825 */ /* 0x001fca00078e0214 */
[----:B------:R-:W2:Y:S01]  /*01c0*/  LDG.E.U16 R11, desc[UR8][R20.64] ;  /* 0x00000008140b7981 */ /* 0x000ea2000c1e1500 */
[----:B-1----:R-:W-:-:S05]  /*01d0*/  IMAD.WIDE R18, R8, 0x2, R18 ;  /* 0x0000000208127825 */ /* 0x002fca00078e0212 */
[----:B------:R0:W2:Y:S01]  /*01e0*/  LDG.E.U16 R24, desc[UR8][R18.64] ;  /* 0x0000000812187981 */ /* 0x0000a2000c1e1500 */
[----:B------:R-:W-:-:S05]  /*01f0*/  IMAD.WIDE R22, R12, 0x2, R20 ;  /* 0x000000020c167825 */ /* 0x000fca00078e0214 */
[----:B------:R1:W3:Y:S01]  /*0200*/  LDG.E.U16 R25, desc[UR8][R22.64] ;  /* 0x0000000816197981 */ /* 0x0002e2000c1e1500 */
[----:B0-----:R-:W-:-:S05]  /*0210*/  IMAD.WIDE R18, R13, 0x2, R18 ;  /* 0x000000020d127825 */ /* 0x001fca00078e0212 */
[----:B------:R-:W3:Y:S01]  /*0220*/  LDG.E.U16 R26, desc[UR8][R18.64] ;  /* 0x00000008121a7981 */ /* 0x000ee2000c1e1500 */
[----:B-1----:R-:W-:-:S04]  /*0230*/  IMAD.WIDE R22, R12, 0x2, R22 ;  /* 0x000000020c167825 */ /* 0x002fc800078e0216 */
[C---:B------:R-:W-:Y:S01]  /*0240*/  IMAD.WIDE R14, R13.reuse, 0x2, R18 ;  /* 0x000000020d0e7825 */ /* 0x040fe200078e0212 */
[----:B------:R-:W4:Y:S03]  /*0250*/  LDG.E.U16 R9, desc[UR8][R22.64] ;  /* 0x0000000816097981 */ /* 0x000f26000c1e1500 */
[----:B------:R-:W-:Y:S01]  /*0260*/  IMAD.WIDE R16, R12, 0x2, R22 ;  /* 0x000000020c107825 */ /* 0x000fe200078e0216 */
[----:B------:R0:W4:Y:S03]  /*0270*/  LDG.E.U16 R27, desc[UR8][R14.64] ;  /* 0x000000080e1b7981 */ /* 0x000126000c1e1500 */
[C---:B------:R-:W-:Y:S01]  /*0280*/  IMAD.WIDE R20, R13.reuse, 0x2, R14 ;  /* 0x000000020d147825 */ /* 0x040fe200078e020e */
[----:B------:R1:W5:Y:S04]  /*0290*/  LDG.E.U16 R29, desc[UR8][R16.64] ;  /* 0x00000008101d7981 */ /* 0x000368000c1e1500 */
[----:B------:R-:W5:Y:S01]  /*02a0*/  LDG.E.U16 R28, desc[UR8][R20.64] ;  /* 0x00000008141c7981 */ /* 0x000f62000c1e1500 */
[----:B0-----:R-:W-:-:S04]  /*02b0*/  IMAD.WIDE R14, R13, 0x2, R20 ;  /* 0x000000020d0e7825 */ /* 0x001fc800078e0214 */
[----:B-1----:R-:W-:-:S04]  /*02c0*/  IMAD.WIDE R16, R12, 0x2, R16 ;  /* 0x000000020c107825 */ /* 0x002fc800078e0210 */
[----:B------:R-:W-:Y:S01]  /*02d0*/  IMAD.WIDE R22, R13, 0x2, R14 ;  /* 0x000000020d167825 */ /* 0x000fe200078e020e */
[----:B------:R2:W5:Y:S03]  /*02e0*/  LDG.E.U16 R21, desc[UR8][R16.64] ;  /* 0x0000000810157981 */ /* 0x000566000c1e1500 */
[----:B------:R-:W-:Y:S01]  /*02f0*/  IMAD.WIDE R18, R12, 0x2, R16 ;  /* 0x000000020c127825 */ /* 0x000fe200078e0210 */
[----:B------:R-:W5:Y:S04]  /*0300*/  LDG.E.U16 R20, desc[UR8][R14.64] ;  /* 0x000000080e147981 */ /* 0x000f68000c1e1500 */
[----:B------:R-:W5:Y:S01]  /*0310*/  LDG.E.U16 R15, desc[UR8][R18.64] ;  /* 0x00000008120f7981 */ /* 0x000f62000c1e1500 */
[----:B--2---:R-:W-:-:S02]  /*0320*/  HFMA2 R17, R11.H0_H0, R24.H0_H0, R10.H0_H0 ;  /* 0x200000180b117231 */ /* 0x004fc4000004080a */
[----:B------:R-:W-:Y:S01]  /*0330*/  IMAD.WIDE R10, R12, 0x2, R18 ;  /* 0x000000020c0a7825 */ /* 0x000fe200078e0212 */
[----:B------:R0:W2:Y:S03]  /*0340*/  LDG.E.U16 R24, desc[UR8][R22.64] ;  /* 0x0000000816187981 */ /* 0x0000a6000c1e1500 */
[----:B0-----:R-:W-:-:S04]  /*0350*/  IMAD.WIDE R22, R13, 0x2, R22 ;  /* 0x000000020d167825 */ /* 0x001fc800078e0216 */
[----:B---3--:R-:W-:Y:S02]  /*0360*/  HFMA2 R26, R25.H0_H0, R26.H0_H0, R17.H0_H0 ;  /* 0x2000001a191a7231 */ /* 0x008fe40000040811 */
[C---:B------:R-:W-:Y:S01]  /*0370*/  IMAD.WIDE R16, R12.reuse, 0x2, R10 ;  /* 0x000000020c107825 */ /* 0x040fe200078e020a */
[----:B------:R0:W3:Y:S04]  /*0380*/  LDG.E.U16 R25, desc[UR8][R10.64] ;  /* 0x000000080a197981 */ /* 0x0000e8000c1e1500 */
[----:B------:R4:W3:Y:S01]  /*0390*/  LDG.E.U16 R14, desc[UR8][R22.64] ;  /* 0x00000008160e7981 */ /* 0x0008e2000c1e1500 */
[----:B------:R-:W-:-:S04]  /*03a0*/  IMAD.WIDE R18, R12, 0x2, R16 ;  /* 0x000000020c127825 */ /* 0x000fc800078e0210 */
[----:B0-----:R-:W-:-:S04]  /*03b0*/  IMAD.WIDE R10, R13, 0x2, R22 ;  /* 0x000000020d0a7825 */ /* 0x001fc800078e0216 */
[----:B----4-:R-:W-:Y:S02]  /*03c0*/  HFMA2 R23, R9.H0_H0, R27.H0_H0, R26.H0_H0 ;  /* 0x2000001b09177231 */ /* 0x010fe4000004081a */
[----:B------:R-:W4:Y:S01]  /*03d0*/  LDG.E.U16 R9, desc[UR8][R16.64] ;  /* 0x0000000810097981 */ /* 0x000f22000c1e1500 */
[----:B------:R-:W-:-:S03]  /*03e0*/  IMAD.WIDE R26, R13, 0x2, R10 ;  /* 0x000000020d1a7825 */ /* 0x000fc600078e020a */
[----:B------:R5:W4:Y:S04]  /*03f0*/  LDG.E.U16 R16, desc[UR8][R10.64] ;  /* 0x000000080a107981 */ /* 0x000b28000c1e1500 */
[----:B------:R-:W4:Y:S01]  /*0400*/  LDG.E.U16 R17, desc[UR8][R18.64] ;  /* 0x0000000812117981 */ /* 0x000f22000c1e1500 */
[----:B-----5:R-:W-:Y:S02]  /*0410*/  HFMA2 R11, R29.H0_H0, R28.H0_H0, R23.H0_H0 ;  /* 0x2000001c1d0b7231 */ /* 0x020fe40000040817 */
[----:B------:R-:W-:Y:S02]  /*0420*/  IMAD.WIDE R28, R12, 0x2, R18 ;  /* 0x000000020c1c7825 */ /* 0x000fe400078e0212 */
[----:B------:R-:W5:Y:S02]  /*0430*/  LDG.E.U16 R18, desc[UR8][R26.64] ;  /* 0x000000081a127981 */ /* 0x000f64000c1e1500 */
[----:B------:R-:W-:-:S02]  /*0440*/  IMAD.WIDE R22, R13, 0x2, R26 ;  /* 0x000000020d167825 */ /* 0x000fc400078e021a */
[----:B------:R-:W5:Y:S04]  /*0450*/  LDG.E.U16 R19, desc[UR8][R28.64] ;  /* 0x000000081c137981 */ /* 0x000f68000c1e1500 */
[----:B------:R-:W5:Y:S01]  /*0460*/  LDG.E.U16 R26, desc[UR8][R22.64] ;  /* 0x00000008161a7981 */ /* 0x000f62000c1e1500 */
[----:B------:R-:W-:Y:S02]  /*0470*/  HFMA2 R11, R21.H0_H0, R20.H0_H0, R11.H0_H0 ;  /* 0x20000014150b7231 */ /* 0x000fe4000004080b */
[----:B------:R-:W-:-:S04]  /*0480*/  IMAD.WIDE R20, R13, 0x2, R22 ;  /* 0x000000020d147825 */ /* 0x000fc800078e0216 */
[----:B--2---:R-:W-:Y:S02]  /*0490*/  HFMA2 R15, R15.H0_H0, R24.H0_H0, R11.H0_H0 ;  /* 0x200000180f0f7231 */ /* 0x004fe4000004080b */
[----:B------:R-:W-:-:S05]  /*04a0*/  IMAD.WIDE R10, R12, 0x2, R28 ;  /* 0x000000020c0a7825 */ /* 0x000fca00078e021c */
[----:B------:R0:W2:Y:S02]  /*04b0*/  LDG.E.U16 R24, desc[UR8][R10.64] ;  /* 0x000000080a187981 */ /* 0x0000a4000c1e1500 */
[----:B0-----:R-:W-:-:S04]  /*04c0*/  IMAD.WIDE R10, R12, 0x2, R10 ;  /* 0x000000020c0a7825 */ /* 0x001fc800078e020a */
[----:B---3--:R-:W-:Y:S02]  /*04d0*/  HFMA2 R23, R25.H0_H0, R14.H0_H0, R15.H0_H0 ;  /* 0x2000000e19177231 */ /* 0x008fe4000004080f */
[----:B------:R-:W-:Y:S01]  /*04e0*/  IMAD.WIDE R14, R13, 0x2, R20 ;  /* 0x000000020d0e7825 */ /* 0x000fe200078e0214 */
[----:B------:R-:W3:Y:S03]  /*04f0*/  LDG.E.U16 R25, desc[UR8][R10.64] ;  /* 0x000000080a197981 */ /* 0x000ee6000c1e1500 */
[----:B------:R-:W-:Y:S01]  /*0500*/  IMAD.WIDE R28, R12, 0x2, R10 ;  /* 0x000000020c1c7825 */ /* 0x000fe200078e020a */
[----:B------:R-:W2:Y:S03]  /*0510*/  LDG.E.U16 R21, desc[UR8][R20.64] ;  /* 0x0000000814157981 */ /* 0x000ea6000c1e1500 */
[----:B----4-:R-:W-:-:S02]  /*0520*/  HFMA2 R16, R9.H0_H0, R16.H0_H0, R23.H0_H0 ;  /* 0x2000001009107231 */ /* 0x010fc40000040817 */
[----:B------:R-:W-:Y:S01]  /*0530*/  IMAD.WIDE R22, R13, 0x2, R14 ;  /* 0x000000020d167825 */ /* 0x000fe200078e020e */
[----:B------:R0:W4:Y:S04]  /*0540*/  LDG.E.U16 R9, desc[UR8][R28.64] ;  /* 0x000000081c097981 */ /* 0x000128000c1e1500 */
[----:B------:R5:W3:Y:S01]  /*0550*/  LDG.E.U16 R14, desc[UR8][R14.64] ;  /* 0x000000080e0e7981 */ /* 0x000ae2000c1e1500 */
[----:B0-----:R-:W-:-:S04]  /*0560*/  IMAD.WIDE R28, R12, 0x2, R28 ;  /* 0x000000020c1c7825 */ /* 0x001fc800078e021c */
[----:B-----5:R-:W-:Y:S02]  /*0570*/  HFMA2 R15, R17.H0_H0, R18.H0_H0, R16.H0_H0 ;  /* 0x20000012110f7231 */ /* 0x020fe40000040810 */
[----:B------:R-:W-:Y:S01]  /*0580*/  IMAD.WIDE R16, R13, 0x2, R22 ;  /* 0x000000020d107825 */ /* 0x000fe200078e0216 */
[----:B------:R-:W5:Y:S03]  /*0590*/  LDG.E.U16 R20, desc[UR8][R28.64] ;  /* 0x000000081c147981 */ /* 0x000f66000c1e1500 */
[----:B------:R-:W-:Y:S01]  /*05a0*/  IMAD.WIDE R10, R12, 0x2, R28 ;  /* 0x000000020c0a7825 */ /* 0x000fe200078e021c */
[----:B------:R-:W4:Y:S03]  /*05b0*/  LDG.E.U16 R22, desc[UR8][R22.64] ;  /* 0x0000000816167981 */ /* 0x000f26000c1e1500 */
[----:B------:R-:W-:-:S02]  /*05c0*/  HFMA2 R15, R19.H0_H0, R26.H0_H0, R15.H0_H0 ;  /* 0x2000001a130f7231 */ /* 0x000fc4000004080f */
[----:B------:R-:W-:Y:S02]  /*05d0*/  IMAD.WIDE R18, R13, 0x2, R16 ;  /* 0x000000020d127825 */ /* 0x000fe400078e0210 */
[----:B------:R-:W5:Y:S02]  /*05e0*/  LDG.E.U16 R16, desc[UR8][R16.64] ;  /* 0x0000000810107981 */ /* 0x000f64000c1e1500 */
[----:B------:R-:W-:-:S06]  /*05f0*/  IMAD.WIDE R26, R12, 0x2, R10 ;  /* 0x000000020c1a7825 */ /* 0x000fcc00078e020a */
[----:B------:R-:W5:Y:S04]  /*0600*/  LDG.E.U16 R27, desc[UR8][R26.64] ;  /* 0x000000081a1b7981 */ /* 0x000f68000c1e1500 */
[----:B------:R-:W5:Y:S04]  /*0610*/  LDG.E.U16 R17, desc[UR8][R10.64] ;  /* 0x000000080a117981 */ /* 0x000f68000c1e1500 */
[----:B------:R0:W5:Y:S02]  /*0620*/  LDG.E.U16 R10, desc[UR8][R18.64] ;  /* 0x00000008120a7981 */ /* 0x000164000c1e1500 */
[----:B0-----:R-:W-:-:S05]  /*0630*/  IMAD.WIDE R18, R13, 0x2, R18 ;  /* 0x000000020d127825 */ /* 0x001fca00078e0212 */
[----:B------:R-:W5:Y:S01]  /*0640*/  LDG.E.U16 R23, desc[UR8][R18.64] ;  /* 0x0000000812177981 */ /* 0x000f62000c1e1500 */
[----:B------:R-:W-:-:S04]  /*0650*/  UIADD3 UR6, UPT, UPT, UR6, 0x10, URZ ;  /* 0x0000001006067890 */ /* 0x000fc8000fffe0ff */
[----:B------:R-:W-:Y:S01]  /*0660*/  UISETP.NE.AND UP1, UPT, UR6, URZ, UPT ;  /* 0x000000ff0600728c */ /* 0x000fe2000bf25270 */
[----:B------:R-:W-:Y:S02]  /*0670*/  LEA R7, R12, R7, 0x4 ;  /* 0x000000070c077211 */ /* 0x000fe400078e20ff */
[----:B------:R-:W-:Y:S01]  /*0680*/  LEA R8, R13, R8, 0x4 ;  /* 0x000000080d087211 */ /* 0x000fe200078e20ff */
[----:B--2---:R-:W-:-:S04]  /*0690*/  HFMA2 R15, R24.H0_H0, R21.H0_H0, R15.H0_H0 ;  /* 0x20000015180f7231 */ /* 0x004fc8000004080f */
[----:B---3--:R-:W-:-:S04]  /*06a0*/  HFMA2 R11, R25.H0_H0, R14.H0_H0, R15.H0_H0 ;  /* 0x2000000e190b7231 */ /* 0x008fc8000004080f */
[----:B----4-:R-:W-:-:S04]  /*06b0*/  HFMA2 R9, R9.H0_H0, R22.H0_H0, R11.H0_H0 ;  /* 0x2000001609097231 */ /* 0x010fc8000004080b */
[----:B-----5:R-:W-:-:S04]  /*06c0*/  HFMA2 R9, R20.H0_H0, R16.H0_H0, R9.H0_H0 ;  /* 0x2000001014097231 */ /* 0x020fc80000040809 */
[----:B------:R-:W-:-:S04]  /*06d0*/  HFMA2 R10, R17.H0_H0, R10.H0_H0, R9.H0_H0 ;  /* 0x2000000a110a7231 */ /* 0x000fc80000040809 */
[----:B------:R-:W-:Y:S01]  /*06e0*/  HFMA2 R10, R27.H0_H0, R23.H0_H0, R10.H0_H0 ;  /* 0x200000171b0a7231 */ /* 0x000fe2000004080a */
[----:B------:R-:W-:Y:S06]  /*06f0*/  BRA.U UP1, `(.L_x_20) ;  /* 0xfffffff901a47547 */ /* 0x000fec000b83ffff */
.L_x_19:
[----:B------:R-:W-:Y:S05]  /*0700*/  BRA.U !UP0, `(.L_x_18) ;  /* 0x0000000508847547 */ /* 0x000fea000b800000 */
[----:B------:R-:W-:Y:S02]  /*0710*/  UISETP.GE.U32.AND UP0, UPT, UR5, 0x8, UPT ;  /* 0x000000080500788c */ /* 0x000fe4000bf06070 */
[----:B------:R-:W-:-:S04]  /*0720*/  ULOP3.LUT UR6, UR7, 0x7, URZ, 0xc0, !UPT ;  /* 0x0000000707067892 */ /* 0x000fc8000f8ec0ff */
[----:B------:R-:W-:-:S03]  /*0730*/  UISETP.NE.AND UP1, UPT, UR6, URZ, UPT ;  /* 0x000000ff0600728c */ /* 0x000fc6000bf25270 */
[----:B------:R-:W-:Y:S08]  /*0740*/  BRA.U !UP0, `(.L_x_21) ;  /* 0x0000000108b47547 */ /* 0x000ff0000b800000 */
[----:B------:R-:W0:Y:S01]  /*0750*/  LDC.64 R16, c[0x0][0x380] ;  /* 0x0000e000ff107b82 */ /* 0x000e220000000a00 */
[----:B------:R-:W-:Y:S02]  /*0760*/  IMAD R7, R12, UR4, R5 ;  /* 0x000000040c077c24 */ /* 0x000fe4000f8e0205 */
[----:B------:R-:W-:-:S05]  /*0770*/  IMAD R9, R13, UR4, R6 ;  /* 0x000000040d097c24 */ /* 0x000fca000f8e0206 */
[----:B------:R-:W1:Y:S01]  /*0780*/  LDC.64 R22, c[0x0][0x388] ;  /* 0x0000e200ff167b82 */ /* 0x000e620000000a00 */
[----:B0-----:R-:W-:-:S05]  /*0790*/  IMAD.WIDE R16, R7, 0x2, R16 ;  /* 0x0000000207107825 */ /* 0x001fca00078e0210 */
[----:B------:R0:W2:Y:S01]  /*07a0*/  LDG.E.U16 R26, desc[UR8][R16.64] ;  /* 0x00000008101a7981 */ /* 0x0000a2000c1e1500 */
[----:B-1----:R-:W-:-:S05]  /*07b0*/  IMAD.WIDE R22, R9, 0x2, R22 ;  /* 0x0000000209167825 */ /* 0x002fca00078e0216 */
[----:B------:R1:W2:Y:S01]  /*07c0*/  LDG.E.U16 R27, desc[UR8][R22.64] ;  /* 0x00000008161b7981 */ /* 0x0002a2000c1e1500 */
[----:B0-----:R-:W-:-:S05]  /*07d0*/  IMAD.WIDE R16, R12, 0x2, R16 ;  /* 0x000000020c107825 */ /* 0x001fca00078e0210 */
[----:B------:R0:W3:Y:S01]  /*07e0*/  LDG.E.U16 R7, desc[UR8][R16.64] ;  /* 0x0000000810077981 */ /* 0x0000e2000c1e1500 */
[----:B-1----:R-:W-:-:S04]  /*07f0*/  IMAD.WIDE R22, R13, 0x2, R22 ;  /* 0x000000020d167825 */ /* 0x002fc800078e0216 */
[C---:B------:R-:W-:Y:S01]  /*0800*/  IMAD.WIDE R24, R12.reuse, 0x2, R16 ;  /* 0x000000020c187825 */ /* 0x040fe200078e0210 */
[----:B------:R-:W3:Y:S03]  /*0810*/  LDG.E.U16 R8, desc[UR8][R22.64] ;  /* 0x0000000816087981 */ /* 0x000ee6000c1e1500 */
[----:B------:R-:W-:Y:S01]  /*0820*/  IMAD.WIDE R28, R13, 0x2, R22 ;  /* 0x000000020d1c7825 */ /* 0x000fe200078e0216 */
[----:B------:R-:W4:Y:S03]  /*0830*/  LDG.E.U16 R9, desc[UR8][R24.64] ;  /* 0x0000000818097981 */ /* 0x000f26000c1e1500 */
[----:B------:R-:W-:-:S04]  /*0840*/  IMAD.WIDE R18, R12, 0x2, R24 ;  /* 0x000000020c127825 */ /* 0x000fc800078e0218 */
[C---:B------:R-:W-:Y:S01]  /*0850*/  IMAD.WIDE R14, R13.reuse, 0x2, R28 ;  /* 0x000000020d0e7825 */ /* 0x040fe200078e021c */
[----:B------:R1:W5:Y:S03]  /*0860*/  LDG.E.U16 R11, desc[UR8][R18.64] ;  /* 0x00000008120b7981 */ /* 0x000366000c1e1500 */
[C---:B------:R-:W-:Y:S01]  /*0870*/  IMAD.WIDE R20, R12.reuse, 0x2, R18 ;  /* 0x000000020c147825 */ /* 0x040fe200078e0212 */
[----:B------:R-:W4:Y:S03]  /*0880*/  LDG.E.U16 R28, desc[UR8][R28.64] ;  /* 0x000000081c1c7981 */ /* 0x000f26000c1e1500 */
[----:B0-----:R-:W-:Y:S02]  /*0890*/  IMAD.WIDE R16, R13, 0x2, R14 ;  /* 0x000000020d107825 */ /* 0x001fe400078e020e */
[----:B------:R-:W5:Y:S02]  /*08a0*/  LDG.E.U16 R14, desc[UR8][R14.64] ;  /* 0x000000080e0e7981 */ /* 0x000f64000c1e1500 */
[----:B-1----:R-:W-:-:S02]  /*08b0*/  IMAD.WIDE R18, R12, 0x2, R20 ;  /* 0x000000020c127825 */ /* 0x002fc400078e0214 */
[----:B------:R0:W5:Y:S02]  /*08c0*/  LDG.E.U16 R29, desc[UR8][R20.64] ;  /* 0x00000008141d7981 */ /* 0x000164000c1e1500 */
[----:B------:R-:W-:Y:S02]  /*08d0*/  IMAD.WIDE R22, R13, 0x2, R16 ;  /* 0x000000020d167825 */ /* 0x000fe400078e0210 */
[----:B------:R-:W5:Y:S02]  /*08e0*/  LDG.E.U16 R16, desc[UR8][R16.64] ;  /* 0x0000000810107981 */ /* 0x000f64000c1e1500 */
[C---:B------:R-:W-:Y:S02]  /*08f0*/  IMAD.WIDE R24, R12.reuse, 0x2, R18 ;  /* 0x000000020c187825 */ /* 0x040fe400078e0212 */
[----:B------:R-:W5:Y:S02]  /*0900*/  LDG.E.U16 R15, desc[UR8][R18.64] ;  /* 0x00000008120f7981 */ /* 0x000f64000c1e1500 */
[----:B0-----:R-:W-:-:S02]  /*0910*/  IMAD.WIDE R20, R12, 0x2, R24 ;  /* 0x000000020c147825 */ /* 0x001fc400078e0218 */
[----:B------:R-:W5:Y:S04]  /*0920*/  LDG.E.U16 R17, desc[UR8][R24.64] ;  /* 0x0000000818117981 */ /* 0x000f68000c1e1500 */
[----:B------:R-:W5:Y:S01]  /*0930*/  LDG.E.U16 R21, desc[UR8][R20.64] ;  /* 0x0000000814157981 */ /* 0x000f62000c1e1500 */
[----:B--2---:R-:W-:Y:S02]  /*0940*/  HFMA2 R10, R26.H0_H0, R27.H0_H0, R10.H0_H0 ;  /* 0x2000001b1a0a7231 */ /* 0x004fe4000004080a */
[C---:B------:R-:W-:Y:S02]  /*0950*/  IMAD.WIDE R26, R13.reuse, 0x2, R22 ;  /* 0x000000020d1a7825 */ /* 0x040fe400078e0216 */
[----:B------:R-:W2:Y:S04]  /*0960*/  LDG.E.U16 R22, desc[UR8][R22.64] ;  /* 0x0000000816167981 */ /* 0x000ea8000c1e1500 */
[----:B------:R0:W2:Y:S02]  /*0970*/  LDG.E.U16 R18, desc[UR8][R26.64] ;  /* 0x000000081a127981 */ /* 0x0000a4000c1e1500 */
[----:B0-----:R-:W-:-:S06]  /*0980*/  IMAD.WIDE R26, R13, 0x2, R26 ;  /* 0x000000020d1a7825 */ /* 0x001fcc00078e021a */
[----:B------:R-:W2:Y:S01]  /*0990*/  LDG.E.U16 R26, desc[UR8][R26.64] ;  /* 0x000000081a1a7981 */ /* 0x000ea2000c1e1500 */
[----:B---3--:R-:W-:-:S04]  /*09a0*/  HFMA2 R7, R7.H0_H0, R8.H0_H0, R10.H0_H0 ;  /* 0x2000000807077231 */ /* 0x008fc8000004080a */
[----:B----4-:R-:W-:-:S04]  /*09b0*/  HFMA2 R7, R9.H0_H0, R28.H0_H0, R7.H0_H0 ;  /* 0x2000001c09077231 */ /* 0x010fc80000040807 */
[----:B-----5:R-:W-:-:S04]  /*09c0*/  HFMA2 R8, R11.H0_H0, R14.H0_H0, R7.H0_H0 ;  /* 0x2000000e0b087231 */ /* 0x020fc80000040807 */
[----:B------:R-:W-:Y:S01]  /*09d0*/  HFMA2 R11, R29.H0_H0, R16.H0_H0, R8.H0_H0 ;  /* 0x200000101d0b7231 */ /* 0x000fe20000040808 */
[----:B------:R-:W-:-:S03]  /*09e0*/  UIADD3 UR4, UPT, UPT, UR4, 0x8, URZ ;  /* 0x0000000804047890 */ /* 0x000fc6000fffe0ff */
[----:B--2---:R-:W-:-:S04]  /*09f0*/  HFMA2 R9, R15.H0_H0, R22.H0_H0, R11.H0_H0 ;  /* 0x200000160f097231 */ /* 0x004fc8000004080b */
[----:B------:R-:W-:-:S04]  /*0a00*/  HFMA2 R9, R17.H0_H0, R18.H0_H0, R9.H0_H0 ;  /* 0x2000001211097231 */ /* 0x000fc80000040809 */
[----:B------:R-:W-:-:S07]  /*0a10*/  HFMA2 R10, R21.H0_H0, R26.H0_H0, R9.H0_H0 ;  /* 0x2000001a150a7231 */ /* 0x000fce0000040809 */
.L_x_21:
        /* <DEDUP_REMOVED lines=10> */
[----:B------:R-:W2:Y:S01]  /*0ac0*/  LDG.E.U16 R7, desc[UR8][R24.64] ;  /* 0x0000000818077981 */ /* 0x000ea2000c1e1500 */
[----:B-1----:R-:W-:-:S04]  /*0ad0*/  IMAD.WIDE R26, R27, 0x2, R14 ;  /* 0x000000021b1a7825 */ /* 0x002fc800078e020e */
[----:B------:R-:W-:-:S04]  /*0ae0*/  IMAD.WIDE R14, R12, 0x2, R24 ;  /* 0x000000020c0e7825 */ /* 0x000fc800078e0218 */
[C---:B------:R-:W-:Y:S02]  /*0af0*/  IMAD.WIDE R16, R13.reuse, 0x2, R26 ;  /* 0x000000020d107825 */ /* 0x040fe400078e021a */
[----:B------:R-:W2:Y:S02]  /*0b00*/  LDG.E.U16 R26, desc[UR8][R26.64] ;  /* 0x000000081a1a7981 */ /* 0x000ea4000c1e1500 */
[C---:B------:R-:W-:Y:S02]  /*0b10*/  IMAD.WIDE R18, R12.reuse, 0x2, R14 ;  /* 0x000000020c127825 */ /* 0x040fe400078e020e */
[----:B------:R-:W3:Y:S02]  /*0b20*/  LDG.E.U16 R14, desc[UR8][R14.64] ;  /* 0x000000080e0e7981 */ /* 0x000ee4000c1e1500 */
[----:B------:R-:W-:Y:S02]  /*0b30*/  IMAD.WIDE R8, R13, 0x2, R16 ;  /* 0x000000020d087825 */ /* 0x000fe400078e0210 */
[----:B------:R-:W3:Y:S02]  /*0b40*/  LDG.E.U16 R16, desc[UR8][R16.64] ;  /* 0x0000000810107981 */ /* 0x000ee4000c1e1500 */
[----:B------:R-:W-:-:S02]  /*0b50*/  IMAD.WIDE R20, R12, 0x2, R18 ;  /* 0x000000020c147825 */ /* 0x000fc400078e0212 */
[----:B------:R-:W4:Y:S02]  /*0b60*/  LDG.E.U16 R28, desc[UR8][R18.64] ;  /* 0x00000008121c7981 */ /* 0x000f24000c1e1500 */
[----:B------:R-:W-:Y:S02]  /*0b70*/  IMAD.WIDE R22, R13, 0x2, R8 ;  /* 0x000000020d167825 */ /* 0x000fe400078e0208 */
[----:B------:R-:W4:Y:S04]  /*0b80*/  LDG.E.U16 R8, desc[UR8][R8.64] ;  /* 0x0000000808087981 */ /* 0x000f28000c1e1500 */
[----:B------:R-:W5:Y:S04]  /*0b90*/  LDG.E.U16 R20, desc[UR8][R20.64] ;  /* 0x0000000814147981 */ /* 0x000f68000c1e1500 */
[----:B------:R-:W5:Y:S01]  /*0ba0*/  LDG.E.U16 R22, desc[UR8][R22.64] ;  /* 0x0000000816167981 */ /* 0x000f62000c1e1500 */
[----:B------:R-:W-:Y:S01]  /*0bb0*/  UIADD3 UR4, UPT, UPT, UR4, 0x4, URZ ;  /* 0x0000000404047890 */ /* 0x000fe2000fffe0ff */
[----:B--2---:R-:W-:-:S04]  /*0bc0*/  HFMA2 R7, R7.H0_H0, R26.H0_H0, R10.H0_H0 ;  /* 0x2000001a07077231 */ /* 0x004fc8000004080a */
[----:B---3--:R-:W-:-:S04]  /*0bd0*/  HFMA2 R7, R14.H0_H0, R16.H0_H0, R7.H0_H0 ;  /* 0x200000100e077231 */ /* 0x008fc80000040807 */
[----:B----4-:R-:W-:-:S04]  /*0be0*/  HFMA2 R7, R28.H0_H0, R8.H0_H0, R7.H0_H0 ;  /* 0x200000081c077231 */ /* 0x010fc80000040807 */
[----:B-----5:R-:W-:-:S07]  /*0bf0*/  HFMA2 R10, R20.H0_H0, R22.H0_H0, R7.H0_H0 ;  /* 0x20000016140a7231 */ /* 0x020fce0000040807 */
.L_x_22:
[----:B------:R-:W-:Y:S05]  /*0c00*/  BRA.U !UP1, `(.L_x_18) ;  /* 0x0000000109447547 */ /* 0x000fea000b800000 */
[----:B------:R-:W0:Y:S01]  /*0c10*/  LDC.64 R14, c[0x0][0x380] ;  /* 0x0000e000ff0e7b82 */ /* 0x000e220000000a00 */
[----:B------:R-:W-:Y:S01]  /*0c20*/  IMAD R7, R13, UR4, R2 ;  /* 0x000000040d077c24 */ /* 0x000fe2000f8e0202 */
[----:B------:R-:W-:Y:S01]  /*0c30*/  UIADD3 UR5, UPT, UPT, -UR5, URZ, URZ ;  /* 0x000000ff05057290 */ /* 0x000fe2000fffe1ff */
[----:B------:R-:W-:-:S03]  /*0c40*/  IMAD R4, R12, UR4, R4 ;  /* 0x000000040c047c24 */ /* 0x000fc6000f8e0204 */
[----:B------:R-:W-:Y:S02]  /*0c50*/  LEA R0, R0, R7, 0x2 ;  /* 0x0000000700007211 */ /* 0x000fe400078e10ff */
[----:B------:R-:W1:Y:S01]  /*0c60*/  LDC.64 R8, c[0x0][0x388] ;  /* 0x0000e200ff087b82 */ /* 0x000e620000000a00 */
[----:B------:R-:W-:-:S07]  /*0c70*/  LEA R7, R3, R4, 0x2 ;  /* 0x0000000403077211 */ /* 0x000fce00078e10ff */
.L_x_23:
[----:B0-----:R-:W-:-:S04]  /*0c80*/  IMAD.WIDE R2, R7, 0x2, R14 ;  /* 0x0000000207027825 */ /* 0x001fc800078e020e */
[C---:B-1----:R-:W-:Y:S02]  /*0c90*/  IMAD.WIDE R16, R0.reuse, 0x2, R8 ;  /* 0x0000000200107825 */ /* 0x042fe400078e0208 */
[----:B------:R-:W2:Y:S04]  /*0ca0*/  LDG.E.U16 R3, desc[UR8][R2.64] ;  /* 0x0000000802037981 */ /* 0x000ea8000c1e1500 */
[----:B------:R-:W2:Y:S01]  /*0cb0*/  LDG.E.U16 R16, desc[UR8][R16.64] ;  /* 0x0000000810107981 */ /* 0x000ea2000c1e1500 */
[----:B------:R-:W-:Y:S01]  /*0cc0*/  UIADD3 UR5, UPT, UPT, UR5, 0x1, URZ ;  /* 0x0000000105057890 */ /* 0x000fe2000fffe0ff */
[----:B------:R-:W-:Y:S02]  /*0cd0*/  IADD3 R0, PT, PT, R0, R13, RZ ;  /* 0x0000000d00007210 */ /* 0x000fe40007ffe0ff */
[----:B------:R-:W-:Y:S01]  /*0ce0*/  IADD3 R7, PT, PT, R7, R12, RZ ;  /* 0x0000000c07077210 */ /* 0x000fe20007ffe0ff */
[----:B------:R-:W-:Y:S01]  /*0cf0*/  UISETP.NE.AND UP0, UPT, UR5, URZ, UPT ;  /* 0x000000ff0500728c */ /* 0x000fe2000bf05270 */
[----:B--2---:R-:W-:-:S08]  /*0d00*/  HFMA2 R10, R3.H0_H0, R16.H0_H0, R10.H0_H0 ;  /* 0x20000010030a7231 */ /* 0x004fd0000004080a */
[----:B------:R-:W-:Y:S05]  /*0d10*/  BRA.U UP0, `(.L_x_23) ;  /* 0xfffffffd00d87547 */ /* 0x000fea000b83ffff */
.L_x_18:
[----:B------:R-:W0:Y:S01]  /*0d20*/  I2F.F16 R0, UR7 ;  /* 0x0000000700007d06 */ /* 0x000e220008200c00 */
[----:B------:R-:W-:Y:S01]  /*0d30*/  HADD2.F32 R9, -RZ, R10.H0_H0 ;  /* 0x2000000aff097230 */ /* 0x000fe20000004100 */
[----:B------:R-:W1:Y:S01]  /*0d40*/  LDC.64 R2, c[0x0][0x390] ;  /* 0x0000e400ff027b82 */ /* 0x000e620000000a00 */
[----:B------:R-:W-:Y:S02]  /*0d50*/  IMAD R5, R5, R13, R6 ;  /* 0x0000000d05057224 */ /* 0x000fe400078e0206 */
[----:B0-----:R-:W-:-:S04]  /*0d60*/  HADD2.F32 R0, -RZ, R0.H0_H0 ;  /* 0x20000000ff007230 */ /* 0x001fc80000004100 */
[----:B------:R-:W0:Y:S01]  /*0d70*/  MUFU.RCP R4, R0 ;  /* 0x0000000000047308 */ /* 0x000e220000001000 */
[----:B-1----:R-:W-:-:S04]  /*0d80*/  IMAD.WIDE R2, R5, 0x2, R2 ;  /* 0x0000000205027825 */ /* 0x002fc800078e0202 */
[----:B0-----:R-:W-:-:S05]  /*0d90*/  FMUL R11, R9, R4 ;  /* 0x00000004090b7220 */ /* 0x001fca0000400000 */
[----:B------:R-:W-:-:S05]  /*0da0*/  F2FP.F16.F32.PACK_AB R7, RZ, R11 ;  /* 0x0000000bff07723e */ /* 0x000fca00000000ff */
[C---:B------:R-:W-:Y:S02]  /*0db0*/  HSETP2.GEU.AND P1, PT, |R7|.reuse.H0_H0, 8.523464202880859375e-06, 8.523464202880859375e-06, PT ;  /* 0x008f008f07007434 */ /* 0x040fe40003f2ea00 */
[----:B------:R-:W-:-:S05]  /*0dc0*/  HSETP2.GT.AND P0, PT, |R7|.H0_H0, RZ.H0_H0, PT ;  /* 0x200000ff07007234 */ /* 0x000fca0003f04a00 */
[----:B------:R-:W-:-:S13]  /*0dd0*/  PLOP3.LUT P0, PT, P1, P0, PT, 0xf2, 0x2f ;  /* 0x00000000002f781c */ /* 0x000fda0000f01e72 */
[----:B------:R-:W-:-:S04]  /*0de0*/  @!P0 FFMA R9, -R0, R11, R9 ;  /* 0x0000000b00098223 */ /* 0x000fc80000000109 */
[----:B------:R-:W-:-:S05]  /*0df0*/  @!P0 FFMA R9, R4, R9, R11 ;  /* 0x0000000904098223 */ /* 0x000fca000000000b */
[----:B------:R-:W-:-:S05]  /*0e00*/  @!P0 F2FP.F16.F32.PACK_AB R7, RZ, R9 ;  /* 0x00000009ff07823e */ /* 0x000fca00000000ff */
[----:B------:R-:W-:Y:S01]  /*0e10*/  STG.E.U16 desc[UR8][R2.64], R7 ;  /* 0x0000000702007986 */ /* 0x000fe2000c101508 */
[----:B------:R-:W-:Y:S05]  /*0e20*/  EXIT ;  /* 0x000000000000794d */ /* 0x000fea0003800000 */
.L_x_24:
        /* <DEDUP_REMOVED lines=13> */
.L_x_145:


//--------------------- .text._Z26_hhlpLinearBackwardWeightsILi4EdEvPKT0_S2_PS0_iii --------------------------
	.section	.text._Z26_hhlpLinearBackwardWeightsILi4EdEvPKT0_S2_PS0_iii,"ax",@progbits
	.align	128
        .global         _Z26_hhlpLinearBackwardWeightsILi4EdEvPKT0_S2_PS0_iii
        .type           _Z26_hhlpLinearBackwardWeightsILi4EdEvPKT0_S2_PS0_iii,@function
        .size           _Z26_hhlpLinearBackwardWeightsILi4EdEvPKT0_S2_PS0_iii,(.L_x_138 - _Z26_hhlpLinearBackwardWeightsILi4EdEvPKT0_S2_PS0_iii)
        .other          _Z26_hhlpLinearBackwardWeightsILi4EdEvPKT0_S2_PS0_iii,@"STO_CUDA_ENTRY STV_DEFAULT"
_Z26_hhlpLinearBackwardWeightsILi4EdEvPKT0_S2_PS0_iii:
.text._Z26_hhlpLinearBackwardWeightsILi4EdEvPKT0_S2_PS0_iii:
[----:B------:R-:W-:Y:S01]  /*0000*/  LDC R1, c[0x0][0x37c] ;  /* 0x0000df00ff017b82 */ /* 0x000fe20000000800 */
[----:B------:R-:W0:Y:S07]  /*0010*/  S2R R0, SR_CTAID.X ;  /* 0x0000000000007919 */ /* 0x000e2e0000002500 */
[----:B------:R-:W1:Y:S01]  /*0020*/  LDC.64 R8, c[0x0][0x398] ;  /* 0x0000e600ff087b82 */ /* 0x000e620000000a00 */
[----:B------:R-:W0:Y:S01]  /*0030*/  S2R R5, SR_TID.X ;  /* 0x0000000000057919 */ /* 0x000e220000002100 */
[----:B------:R-:W2:Y:S01]  /*0040*/  S2R R3, SR_CTAID.Y ;  /* 0x0000000000037919 */ /* 0x000ea20000002600 */
[----:B------:R-:W2:Y:S01]  /*0050*/  S2R R2, SR_TID.Y ;  /* 0x0000000000027919 */ /* 0x000ea20000002200 */
[----:B0-----:R-:W-:-:S05]  /*0060*/  IMAD R0, R0, 0x4, R5 ;  /* 0x0000000400007824 */ /* 0x001fca00078e0205 */
[----:B-1----:R-:W-:Y:S01]  /*0070*/  ISETP.GE.AND P0, PT, R0, R9, PT ;  /* 0x000000090000720c */ /* 0x002fe20003f06270 */
[----:B--2---:R-:W-:-:S05]  /*0080*/  IMAD R3, R3, 0x4, R2 ;  /* 0x0000000403037824 */ /* 0x004fca00078e0202 */
[----:B------:R-:W-:-:S13]  /*0090*/  ISETP.GE.OR P0, PT, R3, R8, P0 ;  /* 0x000000080300720c */ /* 0x000fda0000706670 */
[----:B------:R-:W-:Y:S05]  /*00a0*/  @P0 EXIT ;  /* 0x000000000000094d */ /* 0x000fea0003800000 */
[----:B------:R-:W0:Y:S01]  /*00b0*/  LDC R2, c[0x0][0x3a0] ;  /* 0x0000e800ff027b82 */ /* 0x000e220000000800 */
[----:B------:R-:W1:Y:S01]  /*00c0*/  LDCU.64 UR4, c[0x0][0x358] ;  /* 0x00006b00ff0477ac */ /* 0x000e620008000a00 */
[----:B------:R-:W-:Y:S02]  /*00d0*/  CS2R R18, SRZ ;  /* 0x0000000000127805 */ /* 0x000fe4000001ff00 */
[----:B0-----:R-:W-:-:S13]  /*00e0*/  ISETP.GE.AND P0, PT, R2, 0x1, PT ;  /* 0x000000010200780c */ /* 0x001fda0003f06270 */
[----:B-1----:R-:W-:Y:S05]  /*00f0*/  @!P0 BRA `(.L_x_25) ;  /* 0x0000000400d08947 */ /* 0x002fea0003800000 */
[C---:B------:R-:W-:Y:S01]  /*0100*/  ISETP.GE.U32.AND P0, PT, R2.reuse, 0x8, PT ;  /* 0x000000080200780c */ /* 0x040fe20003f06070 */
[----:B------:R-:W-:Y:S01]  /*0110*/  IMAD.MOV.U32 R6, RZ, RZ, RZ ;  /* 0x000000ffff067224 */ /* 0x000fe200078e00ff */
[----:B------:R-:W-:Y:S02]  /*0120*/  LOP3.LUT R4, R2, 0x7, RZ, 0xc0, !PT ;  /* 0x0000000702047812 */ /* 0x000fe400078ec0ff */
[----:B------:R-:W-:Y:S02]  /*0130*/  CS2R R18, SRZ ;  /* 0x0000000000127805 */ /* 0x000fe4000001ff00 */
[----:B------:R-:W-:-:S07]  /*0140*/  ISETP.NE.AND P1, PT, R4, RZ, PT ;  /* 0x000000ff0400720c */ /* 0x000fce0003f25270 */
[----:B------:R-:W-:Y:S06]  /*0150*/  @!P0 BRA `(.L_x_26) ;  /* 0x0000000000d08947 */ /* 0x000fec0003800000 */
[----:B------:R-:W-:Y:S01]  /*0160*/  LOP3.LUT R6, R2, 0x7ffffff8, RZ, 0xc0, !PT ;  /* 0x7ffffff802067812 */ /* 0x000fe200078ec0ff */
[----:B------:R-:W-:Y:S01]  /*0170*/  IMAD.MOV.U32 R24, RZ, RZ, R0 ;  /* 0x000000ffff187224 */ /* 0x000fe200078e0000 */
[----:B------:R-:W-:Y:S02]  /*0180*/  MOV R5, R3 ;  /* 0x0000000300057202 */ /* 0x000fe40000000f00 */
[----:B------:R-:W-:Y:S01]  /*0190*/  CS2R R18, SRZ ;  /* 0x0000000000127805 */ /* 0x000fe2000001ff00 */
[----:B------:R-:W-:-:S07]  /*01a0*/  IMAD.MOV R7, RZ, RZ, -R6 ;  /* 0x000000ffff077224 */ /* 0x000fce00078e0a06 */
.L_x_27:
[----:B------:R-:W0:Y:S08]  /*01b0*/  LDC.64 R22, c[0x0][0x380] ;  /* 0x0000e000ff167b82 */ /* 0x000e300000000a00 */
[----:B------:R-:W1:Y:S01]  /*01c0*/  LDC.64 R20, c[0x0][0x388] ;  /* 0x0000e200ff147b82 */ /* 0x000e620000000a00 */
[----:B0-----:R-:W-:-:S05]  /*01d0*/  IMAD.WIDE R22, R5, 0x8, R22 ;  /* 0x0000000805167825 */ /* 0x001fca00078e0216 */
[----:B------:R-:W2:Y:S01]  /*01e0*/  LDG.E.64 R10, desc[UR4][R22.64] ;  /* 0x00000004160a7981 */ /* 0x000ea2000c1e1b00 */
[----:B-1----:R-:W-:-:S05]  /*01f0*/  IMAD.WIDE R20, R24, 0x8, R20 ;  /* 0x0000000818147825 */ /* 0x002fca00078e0214 */
[----:B------:R-:W2:Y:S01]  /*0200*/  LDG.E.64 R16, desc[UR4][R20.64] ;  /* 0x0000000414107981 */ /* 0x000ea2000c1e1b00 */
[----:B------:R-:W-:-:S04]  /*0210*/  IMAD.WIDE R28, R8, 0x8, R22 ;  /* 0x00000008081c7825 */ /* 0x000fc800078e0216 */
[----:B------:R-:W-:Y:S01]  /*0220*/  IMAD.WIDE R26, R9, 0x8, R20 ;  /* 0x00000008091a7825 */ /* 0x000fe200078e0214 */
[----:B------:R0:W3:Y:S04]  /*0230*/  LDG.E.64 R14, desc[UR4][R28.64] ;  /* 0x000000041c0e7981 */ /* 0x0000e8000c1e1b00 */
[----:B------:R1:W3:Y:S01]  /*0240*/  LDG.E.64 R12, desc[UR4][R26.64] ;  /* 0x000000041a0c7981 */ /* 0x0002e2000c1e1b00 */
[----:B0-----:R-:W-:-:S04]  /*0250*/  IMAD.WIDE R28, R8, 0x8, R28 ;  /* 0x00000008081c7825 */ /* 0x001fc800078e021c */
[----:B-1----:R-:W-:Y:S01]  /*0260*/  IMAD.WIDE R26, R9, 0x8, R26 ;  /* 0x00000008091a7825 */ /* 0x002fe200078e021a */
[----:B--2---:R-:W-:Y:S01]  /*0270*/  DFMA R16, R10, R16, R18 ;  /* 0x000000100a10722b */ /* 0x004fe20000000012 */
[----:B------:R-:W2:Y:S04]  /*0280*/  LDG.E.64 R10, desc[UR4][R28.64] ;  /* 0x000000041c0a7981 */ /* 0x000ea8000c1e1b00 */
[----:B------:R-:W2:Y:S01]  /*0290*/  LDG.E.64 R18, desc[UR4][R26.64] ;  /* 0x000000041a127981 */ /* 0x000ea2000c1e1b00 */
[----:B------:R-:W-:-:S04]  /*02a0*/  IMAD.WIDE R22, R8, 0x8, R28 ;  /* 0x0000000808167825 */ /* 0x000fc800078e021c */
[----:B------:R-:W-:Y:S01]  /*02b0*/  IMAD.WIDE R20, R9, 0x8, R26 ;  /* 0x0000000809147825 */ /* 0x000fe200078e021a */
[----:B---3--:R-:W-:Y:S01]  /*02c0*/  DFMA R12, R14, R12, R16 ;  /* 0x0000000c0e0c722b */ /* 0x008fe20000000010 */
        /* <DEDUP_REMOVED lines=13> */
[----:B-1----:R-:W-:-:S04]  /*03a0*/  IMAD.WIDE R26, R9, 0x8, R26 ;  /* 0x00000008091a7825 */ /* 0x002fc800078e021a */
[----:B------:R-:W-:-:S04]  /*03b0*/  IMAD.WIDE R22, R8, 0x8, R28 ;  /* 0x0000000808167825 */ /* 0x000fc800078e021c */
[----:B------:R-:W-:Y:S02]  /*03c0*/  IMAD.WIDE R20, R9, 0x8, R26 ;  /* 0x0000000809147825 */ /* 0x000fe400078e021a */
[----:B------:R-:W4:Y:S04]  /*03d0*/  LDG.E.64 R22, desc[UR4][R22.64] ;  /* 0x0000000416167981 */ /* 0x000f28000c1e1b00 */
[----:B------:R-:W4:Y:S01]  /*03e0*/  LDG.E.64 R20, desc[UR4][R20.64] ;  /* 0x0000000414147981 */ /* 0x000f22000c1e1b00 */
[----:B--2---:R-:W-:-:S03]  /*03f0*/  DFMA R10, R12, R10, R14 ;  /* 0x0000000a0c0a722b */ /* 0x004fc6000000000e */
[----:B------:R-:W2:Y:S04]  /*0400*/  LDG.E.64 R12, desc[UR4][R28.64] ;  /* 0x000000041c0c7981 */ /* 0x000ea8000c1e1b00 */
[----:B------:R-:W2:Y:S01]  /*0410*/  LDG.E.64 R14, desc[UR4][R26.64] ;  /* 0x000000041a0e7981 */ /* 0x000ea2000c1e1b00 */
[----:B------:R-:W-:Y:S01]  /*0420*/  VIADD R7, R7, 0x8 ;  /* 0x0000000807077836 */ /* 0x000fe20000000000 */
[----:B---3--:R-:W-:-:S04]  /*0430*/  DFMA R10, R16, R18, R10 ;  /* 0x00000012100a722b */ /* 0x008fc8000000000a */
[----:B------:R-:W-:Y:S01]  /*0440*/  ISETP.NE.AND P0, PT, R7, RZ, PT ;  /* 0x000000ff0700720c */ /* 0x000fe20003f05270 */
[----:B------:R-:W-:Y:S01]  /*0450*/  IMAD R24, R9, 0x8, R24 ;  /* 0x0000000809187824 */ /* 0x000fe200078e0218 */
[----:B------:R-:W-:Y:S02]  /*0460*/  LEA R5, R8, R5, 0x3 ;  /* 0x0000000508057211 */ /* 0x000fe400078e18ff */
[----:B--2---:R-:W-:-:S08]  /*0470*/  DFMA R10, R12, R14, R10 ;  /* 0x0000000e0c0a722b */ /* 0x004fd0000000000a */
[----:B----4-:R-:W-:Y:S01]  /*0480*/  DFMA R18, R22, R20, R10 ;  /* 0x000000141612722b */ /* 0x010fe2000000000a */
[----:B------:R-:W-:Y:S10]  /*0490*/  @P0 BRA `(.L_x_27) ;  /* 0xfffffffc00440947 */ /* 0x000ff4000383ffff */
.L_x_26:
[----:B------:R-:W-:Y:S05]  /*04a0*/  @!P1 BRA `(.L_x_25) ;  /* 0x0000000000e49947 */ /* 0x000fea0003800000 */
[----:B------:R-:W-:Y:S02]  /*04b0*/  ISETP.GE.U32.AND P0, PT, R4, 0x4, PT ;  /* 0x000000040400780c */ /* 0x000fe40003f06070 */
[----:B------:R-:W-:-:S04]  /*04c0*/  LOP3.LUT R7, R2, 0x3, RZ, 0xc0, !PT ;  /* 0x0000000302077812 */ /* 0x000fc800078ec0ff */
[----:B------:R-:W-:-:S07]  /*04d0*/  ISETP.NE.AND P1, PT, R7, RZ, PT ;  /* 0x000000ff0700720c */ /* 0x000fce0003f25270 */
[----:B------:R-:W-:Y:S06]  /*04e0*/  @!P0 BRA `(.L_x_28) ;  /* 0x0000000000648947 */ /* 0x000fec0003800000 */
[----:B------:R-:W0:Y:S01]  /*04f0*/  LDC.64 R24, c[0x0][0x380] ;  /* 0x0000e000ff187b82 */ /* 0x000e220000000a00 */
[C---:B------:R-:W-:Y:S02]  /*0500*/  IMAD R11, R6.reuse, R8, R3 ;  /* 0x00000008060b7224 */ /* 0x040fe400078e0203 */
[----:B------:R-:W-:-:S05]  /*0510*/  IMAD R13, R6, R9, R0 ;  /* 0x00000009060d7224 */ /* 0x000fca00078e0200 */
        /* <DEDUP_REMOVED lines=11> */
[----:B------:R-:W4:Y:S04]  /*05d0*/  LDG.E.64 R10, desc[UR4][R28.64] ;  /* 0x000000041c0a7981 */ /* 0x000f28000c1e1b00 */
[----:B------:R-:W4:Y:S01]  /*05e0*/  LDG.E.64 R12, desc[UR4][R26.64] ;  /* 0x000000041a0c7981 */ /* 0x000f22000c1e1b00 */
[----:B------:R-:W-:-:S04]  /*05f0*/  IMAD.WIDE R4, R8, 0x8, R28 ;  /* 0x0000000808047825 */ /* 0x000fc800078e021c */
[----:B------:R-:W-:Y:S02]  /*0600*/  IMAD.WIDE R24, R9, 0x8, R26 ;  /* 0x0000000809187825 */ /* 0x000fe400078e021a */
[----:B------:R-:W5:Y:S04]  /*0610*/  LDG.E.64 R4, desc[UR4][R4.64] ;  /* 0x0000000404047981 */ /* 0x000f68000c1e1b00 */
[----:B------:R-:W5:Y:S01]  /*0620*/  LDG.E.64 R24, desc[UR4][R24.64] ;  /* 0x0000000418187981 */ /* 0x000f62000c1e1b00 */
[----:B------:R-:W-:Y:S01]  /*0630*/  VIADD R6, R6, 0x4 ;  /* 0x0000000406067836 */ /* 0x000fe20000000000 */
[----:B--2---:R-:W-:-:S08]  /*0640*/  DFMA R20, R20, R22, R18 ;  /* 0x000000161414722b */ /* 0x004fd00000000012 */
[----:B---3--:R-:W-:-:S08]  /*0650*/  DFMA R14, R14, R16, R20 ;  /* 0x000000100e0e722b */ /* 0x008fd00000000014 */
[----:B----4-:R-:W-:-:S08]  /*0660*/  DFMA R10, R10, R12, R14 ;  /* 0x0000000c0a0a722b */ /* 0x010fd0000000000e */
[----:B-----5:R-:W-:-:S11]  /*0670*/  DFMA R18, R4, R24, R10 ;  /* 0x000000180412722b */ /* 0x020fd6000000000a */
.L_x_28:
[----:B------:R-:W-:Y:S05]  /*0680*/  @!P1 BRA `(.L_x_25) ;  /* 0x00000000006c9947 */ /* 0x000fea0003800000 */
[----:B------:R-:W0:Y:S01]  /*0690*/  LDC.64 R14, c[0x0][0x380] ;  /* 0x0000e000ff0e7b82 */ /* 0x000e220000000a00 */
[----:B------:R-:W-:Y:S02]  /*06a0*/  ISETP.NE.AND P0, PT, R7, 0x1, PT ;  /* 0x000000010700780c */ /* 0x000fe40003f05270 */
[----:B------:R-:W-:-:S04]  /*06b0*/  LOP3.LUT R7, R2, 0x1, RZ, 0xc0, !PT ;  /* 0x0000000102077812 */ /* 0x000fc800078ec0ff */
[----:B------:R-:W-:Y:S01]  /*06c0*/  ISETP.NE.U32.AND P1, PT, R7, 0x1, PT ;  /* 0x000000010700780c */ /* 0x000fe20003f25070 */
[----:B------:R-:W1:Y:S06]  /*06d0*/  LDC.64 R12, c[0x0][0x388] ;  /* 0x0000e200ff0c7b82 */ /* 0x000e6c0000000a00 */
[C---:B------:R-:W-:Y:S02]  /*06e0*/  @P0 IMAD R23, R6.reuse, R8, R3 ;  /* 0x0000000806170224 */ /* 0x040fe400078e0203 */
[----:B------:R-:W2:Y:S01]  /*06f0*/  LDC.64 R4, c[0x0][0x380] ;  /* 0x0000e000ff047b82 */ /* 0x000ea20000000a00 */
[----:B------:R-:W-:-:S02]  /*0700*/  @P0 IMAD R25, R6, R9, R0 ;  /* 0x0000000906190224 */ /* 0x000fc400078e0200 */
[----:B------:R-:W-:-:S05]  /*0710*/  @P0 VIADD R6, R6, 0x2 ;  /* 0x0000000206060836 */ /* 0x000fca0000000000 */
[----:B------:R-:W3:Y:S01]  /*0720*/  LDC.64 R10, c[0x0][0x388] ;  /* 0x0000e200ff0a7b82 */ /* 0x000ee20000000a00 */
[----:B0-----:R-:W-:-:S05]  /*0730*/  @P0 IMAD.WIDE R22, R23, 0x8, R14 ;  /* 0x0000000817160825 */ /* 0x001fca00078e020e */
[----:B------:R-:W4:Y:S01]  /*0740*/  @P0 LDG.E.64 R14, desc[UR4][R22.64] ;  /* 0x00000004160e0981 */ /* 0x000f22000c1e1b00 */
[----:B-1----:R-:W-:-:S05]  /*0750*/  @P0 IMAD.WIDE R24, R25, 0x8, R12 ;  /* 0x0000000819180825 */ /* 0x002fca00078e020c */
[----:B------:R-:W4:Y:S01]  /*0760*/  @P0 LDG.E.64 R12, desc[UR4][R24.64] ;  /* 0x00000004180c0981 */ /* 0x000f22000c1e1b00 */
[----:B------:R-:W-:-:S04]  /*0770*/  @P0 IMAD.WIDE R20, R8, 0x8, R22 ;  /* 0x0000000808140825 */ /* 0x000fc800078e0216 */
[----:B------:R-:W-:-:S04]  /*0780*/  @P0 IMAD.WIDE R16, R9, 0x8, R24 ;  /* 0x0000000809100825 */ /* 0x000fc800078e0218 */
[C---:B------:R-:W-:Y:S02]  /*0790*/  @!P1 IMAD R27, R6.reuse, R8, R3 ;  /* 0x00000008061b9224 */ /* 0x040fe400078e0203 */
[----:B------:R-:W-:Y:S02]  /*07a0*/  @!P1 IMAD R29, R6, R9, R0 ;  /* 0x00000009061d9224 */ /* 0x000fe400078e0200 */
[----:B------:R-:W5:Y:S01]  /*07b0*/  @P0 LDG.E.64 R6, desc[UR4][R20.64] ;  /* 0x0000000414060981 */ /* 0x000f62000c1e1b00 */
[----:B--2---:R-:W-:-:S03]  /*07c0*/  @!P1 IMAD.WIDE R4, R27, 0x8, R4 ;  /* 0x000000081b049825 */ /* 0x004fc600078e0204 */
[----:B------:R-:W5:Y:S01]  /*07d0*/  @P0 LDG.E.64 R8, desc[UR4][R16.64] ;  /* 0x0000000410080981 */ /* 0x000f62000c1e1b00 */
[----:B---3--:R-:W-:-:S03]  /*07e0*/  @!P1 IMAD.WIDE R10, R29, 0x8, R10 ;  /* 0x000000081d0a9825 */ /* 0x008fc600078e020a */
[----:B------:R-:W2:Y:S04]  /*07f0*/  @!P1 LDG.E.64 R4, desc[UR4][R4.64] ;  /* 0x0000000404049981 */ /* 0x000ea8000c1e1b00 */
[----:B------:R-:W2:Y:S01]  /*0800*/  @!P1 LDG.E.64 R10, desc[UR4][R10.64] ;  /* 0x000000040a0a9981 */ /* 0x000ea2000c1e1b00 */
[----:B----4-:R-:W-:-:S08]  /*0810*/  @P0 DFMA R12, R14, R12, R18 ;  /* 0x0000000c0e0c022b */ /* 0x010fd00000000012 */
[----:B-----5:R-:W-:-:S08]  /*0820*/  @P0 DFMA R18, R6, R8, R12 ;  /* 0x000000080612022b */ /* 0x020fd0000000000c */
[----:B--2---:R-:W-:-:S11]  /*0830*/  @!P1 DFMA R18, R4, R10, R18 ;  /* 0x0000000a0412922b */ /* 0x004fd60000000012 */
.L_x_25:
[----:B------:R-:W0:Y:S01]  /*0840*/  I2F.F64 R8, R2 ;  /* 0x0000000200087312 */ /* 0x000e220000201c00 */
[----:B------:R-:W-:Y:S01]  /*0850*/  MOV R4, 0x1 ;  /* 0x0000000100047802 */ /* 0x000fe20000000f00 */
[----:B------:R-:W-:Y:S01]  /*0860*/  BSSY.RECONVERGENT B0, `(.L_x_29) ;  /* 0x0000014000007945 */ /* 0x000fe20003800200 */
[----:B------:R-:W-:-:S05]  /*0870*/  FSETP.GEU.AND P1, PT, |R19|, 6.5827683646048100446e-37, PT ;  /* 0x036000001300780b */ /* 0x000fca0003f2e200 */
[----:B0-----:R-:W0:Y:S02]  /*0880*/  MUFU.RCP64H R5, R9 ;  /* 0x0000000900057308 */ /* 0x001e240000001800 */
[----:B0-----:R-:W-:-:S08]  /*0890*/  DFMA R6, -R8, R4, 1 ;  /* 0x3ff000000806742b */ /* 0x001fd00000000104 */
[----:B------:R-:W-:-:S08]  /*08a0*/  DFMA R6, R6, R6, R6 ;  /* 0x000000060606722b */ /* 0x000fd00000000006 */
[----:B------:R-:W-:-:S08]  /*08b0*/  DFMA R6, R4, R6, R4 ;  /* 0x000000060406722b */ /* 0x000fd00000000004 */
[----:B------:R-:W-:-:S08]  /*08c0*/  DFMA R4, -R8, R6, 1 ;  /* 0x3ff000000804742b */ /* 0x000fd00000000106 */
[----:B------:R-:W-:-:S08]  /*08d0*/  DFMA R4, R6, R4, R6 ;  /* 0x000000040604722b */ /* 0x000fd00000000006 */
[----:B------:R-:W-:-:S08]  /*08e0*/  DMUL R6, R4, R18 ;  /* 0x0000001204067228 */ /* 0x000fd00000000000 */
[----:B------:R-:W-:-:S08]  /*08f0*/  DFMA R10, -R8, R6, R18 ;  /* 0x00000006080a722b */ /* 0x000fd00000000112 */
[----:B------:R-:W-:-:S10]  /*0900*/  DFMA R4, R4, R10, R6 ;  /* 0x0000000a0404722b */ /* 0x000fd40000000006 */
[----:B------:R-:W-:-:S05]  /*0910*/  FFMA R2, RZ, R9, R5 ;  /* 0x00000009ff027223 */ /* 0x000fca0000000005 */
[----:B------:R-:W-:-:S13]  /*0920*/  FSETP.GT.AND P0, PT, |R2|, 1.469367938527859385e-39, PT ;  /* 0x001000000200780b */ /* 0x000fda0003f04200 */
[----:B------:R-:W-:Y:S05]  /*0930*/  @P0 BRA P1, `(.L_x_30) ;  /* 0x0000000000180947 */ /* 0x000fea0000800000 */
[----:B------:R-:W-:Y:S01]  /*0940*/  IMAD.MOV.U32 R6, RZ, RZ, R18 ;  /* 0x000000ffff067224 */ /* 0x000fe200078e0012 */
[----:B------:R-:W-:Y:S01]  /*0950*/  MOV R2, 0x980 ;  /* 0x0000098000027802 */ /* 0x000fe20000000f00 */
[----:B------:R-:W-:-:S07]  /*0960*/  IMAD.MOV.U32 R7, RZ, RZ, R19 ;  /* 0x000000ffff077224 */ /* 0x000fce00078e0013 */
[----:B------:R-:W-:Y:S05]  /*0970*/  CALL.REL.NOINC `($__internal_0_$__cuda_sm20_div_rn_f64_full) ;  /* 0x0000000000247944 */ /* 0x000fea0003c00000 */
[----:B------:R-:W-:Y:S01]  /*0980*/  IMAD.MOV.U32 R4, RZ, RZ, R12 ;  /* 0x000000ffff047224 */ /* 0x000fe200078e000c */
[----:B------:R-:W-:-:S07]  /*0990*/  MOV R5, R13 ;  /* 0x0000000d00057202 */ /* 0x000fce0000000f00 */
.L_x_30:
[----:B------:R-:W-:Y:S05]  /*09a0*/  BSYNC.RECONVERGENT B0 ;  /* 0x0000000000007941 */ /* 0x000fea0003800200 */
.L_x_29:
[----:B------:R-:W0:Y:S01]  /*09b0*/  LDC.64 R6, c[0x0][0x390] ;  /* 0x0000e400ff067b82 */ /* 0x000e220000000a00 */
[----:B------:R-:W1:Y:S02]  /*09c0*/  LDCU UR6, c[0x0][0x39c] ;  /* 0x00007380ff0677ac */ /* 0x000e640008000800 */
[----:B-1----:R-:W-:-:S04]  /*09d0*/  IMAD R3, R3, UR6, R0 ;  /* 0x0000000603037c24 */ /* 0x002fc8000f8e0200 */
[----:B0-----:R-:W-:-:S05]  /*09e0*/  IMAD.WIDE R2, R3, 0x8, R6 ;  /* 0x0000000803027825 */ /* 0x001fca00078e0206 */
[----:B------:R-:W-:Y:S01]  /*09f0*/  STG.E.64 desc[UR4][R2.64], R4 ;  /* 0x0000000402007986 */ /* 0x000fe2000c101b04 */
[----:B------:R-:W-:Y:S05]  /*0a00*/  EXIT ;  /* 0x000000000000794d */ /* 0x000fea0003800000 */
        .weak           $__internal_0_$__cuda_sm20_div_rn_f64_full
        .type           $__internal_0_$__cuda_sm20_div_rn_f64_full,@function
        .size           $__internal_0_$__cuda_sm20_div_rn_f64_full,(.L_x_138 - $__internal_0_$__cuda_sm20_div_rn_f64_full)
$__internal_0_$__cuda_sm20_div_rn_f64_full:
[C---:B------:R-:W-:Y:S01]  /*0a10*/  FSETP.GEU.AND P0, PT, |R9|.reuse, 1.469367938527859385e-39, PT ;  /* 0x001000000900780b */ /* 0x040fe20003f0e200 */
[--C-:B------:R-:W-:Y:S01]  /*0a20*/  IMAD.MOV.U32 R10, RZ, RZ, R8.reuse ;  /* 0x000000ffff0a7224 */ /* 0x100fe200078e0008 */
[----:B------:R-:W-:Y:S01]  /*0a30*/  LOP3.LUT R4, R9, 0x800fffff, RZ, 0xc0, !PT ;  /* 0x800fffff09047812 */ /* 0x000fe200078ec0ff */
[----:B------:R-:W-:Y:S01]  /*0a40*/  IMAD.MOV.U32 R11, RZ, RZ, R9 ;  /* 0x000000ffff0b7224 */ /* 0x000fe200078e0009 */
[C---:B------:R-:W-:Y:S01]  /*0a50*/  FSETP.GEU.AND P2, PT, |R7|.reuse, 1.469367938527859385e-39, PT ;  /* 0x001000000700780b */ /* 0x040fe20003f4e200 */
[----:B------:R-:W-:Y:S01]  /*0a60*/  BSSY.RECONVERGENT B1, `(.L_x_31) ;  /* 0x0000055000017945 */ /* 0x000fe20003800200 */
[----:B------:R-:W-:Y:S01]  /*0a70*/  LOP3.LUT R5, R4, 0x3ff00000, RZ, 0xfc, !PT ;  /* 0x3ff0000004057812 */ /* 0x000fe200078efcff */
[----:B------:R-:W-:Y:S01]  /*0a80*/  IMAD.MOV.U32 R4, RZ, RZ, R8 ;  /* 0x000000ffff047224 */ /* 0x000fe200078e0008 */
[----:B------:R-:W-:Y:S01]  /*0a90*/  MOV R16, 0x1 ;  /* 0x0000000100107802 */ /* 0x000fe20000000f00 */
[----:B------:R-:W-:Y:S01]  /*0aa0*/  IMAD.MOV.U32 R8, RZ, RZ, R6 ;  /* 0x000000ffff087224 */ /* 0x000fe200078e0006 */
[----:B------:R-:W-:-:S03]  /*0ab0*/  LOP3.LUT R12, R7, 0x7ff00000, RZ, 0xc0, !PT ;  /* 0x7ff00000070c7812 */ /* 0x000fc600078ec0ff */
[----:B------:R-:W-:-:S04]  /*0ac0*/  @!P0 DMUL R4, R10, 8.98846567431157953865e+307 ;  /* 0x7fe000000a048828 */ /* 0x000fc80000000000 */
[----:B------:R-:W-:Y:S02]  /*0ad0*/  @!P2 LOP3.LUT R13, R11, 0x7ff00000, RZ, 0xc0, !PT ;  /* 0x7ff000000b0da812 */ /* 0x000fe400078ec0ff */
[----:B------:R-:W0:Y:S02]  /*0ae0*/  MUFU.RCP64H R17, R5 ;  /* 0x0000000500117308 */ /* 0x000e240000001800 */
[----:B------:R-:W-:Y:S01]  /*0af0*/  @!P2 ISETP.GE.U32.AND P3, PT, R12, R13, PT ;  /* 0x0000000d0c00a20c */ /* 0x000fe20003f66070 */
[----:B------:R-:W-:Y:S01]  /*0b00*/  IMAD.MOV.U32 R13, RZ, RZ, 0x1ca00000 ;  /* 0x1ca00000ff0d7424 */ /* 0x000fe200078e00ff */
[----:B0-----:R-:W-:-:S08]  /*0b10*/  DFMA R14, R16, -R4, 1 ;  /* 0x3ff00000100e742b */ /* 0x001fd00000000804 */
[----:B------:R-:W-:Y:S01]  /*0b20*/  DFMA R18, R14, R14, R14 ;  /* 0x0000000e0e12722b */ /* 0x000fe2000000000e */
[----:B------:R-:W-:-:S04]  /*0b30*/  LOP3.LUT R15, R9, 0x7ff00000, RZ, 0xc0, !PT ;  /* 0x7ff00000090f7812 */ /* 0x000fc800078ec0ff */
[----:B------:R-:W-:-:S03]  /*0b40*/  ISETP.GE.U32.AND P1, PT, R12, R15, PT ;  /* 0x0000000f0c00720c */ /* 0x000fc60003f26070 */
[----:B------:R-:W-:Y:S01]  /*0b50*/  DFMA R16, R16, R18, R16 ;  /* 0x000000121010722b */ /* 0x000fe20000000010 */
[C---:B------:R-:W-:Y:S02]  /*0b60*/  @!P2 SEL R19, R13.reuse, 0x63400000, !P3 ;  /* 0x634000000d13a807 */ /* 0x040fe40005800000 */
[----:B------:R-:W-:Y:S02]  /*0b70*/  SEL R9, R13, 0x63400000, !P1 ;  /* 0x634000000d097807 */ /* 0x000fe40004800000 */
[--C-:B------:R-:W-:Y:S02]  /*0b80*/  @!P2 LOP3.LUT R19, R19, 0x80000000, R7.reuse, 0xf8, !PT ;  /* 0x800000001313a812 */ /* 0x100fe400078ef807 */
[----:B------:R-:W-:Y:S01]  /*0b90*/  LOP3.LUT R9, R9, 0x800fffff, R7, 0xf8, !PT ;  /* 0x800fffff09097812 */ /* 0x000fe200078ef807 */
[----:B------:R-:W-:Y:S01]  /*0ba0*/  DFMA R20, R16, -R4, 1 ;  /* 0x3ff000001014742b */ /* 0x000fe20000000804 */
[----:B------:R-:W-:Y:S02]  /*0bb0*/  @!P2 LOP3.LUT R19, R19, 0x100000, RZ, 0xfc, !PT ;  /* 0x001000001313a812 */ /* 0x000fe400078efcff */
[----:B------:R-:W-:-:S05]  /*0bc0*/  @!P2 MOV R18, RZ ;  /* 0x000000ff0012a202 */ /* 0x000fca0000000f00 */
[----:B------:R-:W-:Y:S02]  /*0bd0*/  DFMA R16, R16, R20, R16 ;  /* 0x000000141010722b */ /* 0x000fe40000000010 */
[----:B------:R-:W-:Y:S01]  /*0be0*/  @!P2 DFMA R8, R8, 2, -R18 ;  /* 0x400000000808a82b */ /* 0x000fe20000000812 */
[----:B------:R-:W-:Y:S02]  /*0bf0*/  IMAD.MOV.U32 R21, RZ, RZ, R12 ;  /* 0x000000ffff157224 */ /* 0x000fe400078e000c */
[----:B------:R-:W-:Y:S01]  /*0c00*/  IMAD.MOV.U32 R20, RZ, RZ, R15 ;  /* 0x000000ffff147224 */ /* 0x000fe200078e000f */
[----:B------:R-:W-:-:S04]  /*0c10*/  @!P0 LOP3.LUT R20, R5, 0x7ff00000, RZ, 0xc0, !PT ;  /* 0x7ff0000005148812 */ /* 0x000fc800078ec0ff */
[----:B------:R-:W-:Y:S01]  /*0c20*/  DMUL R18, R16, R8 ;  /* 0x0000000810127228 */ /* 0x000fe20000000000 */
[----:B------:R-:W-:Y:S01]  /*0c30*/  VIADD R23, R20, 0xffffffff ;  /* 0xffffffff14177836 */ /* 0x000fe20000000000 */
[----:B------:R-:W-:-:S04]  /*0c40*/  @!P2 LOP3.LUT R21, R9, 0x7ff00000, RZ, 0xc0, !PT ;  /* 0x7ff000000915a812 */ /* 0x000fc800078ec0ff */
[----:B------:R-:W-:Y:S02]  /*0c50*/  IADD3 R22, PT, PT, R21, -0x1, RZ ;  /* 0xffffffff15167810 */ /* 0x000fe40007ffe0ff */
[----:B------:R-:W-:Y:S02]  /*0c60*/  DFMA R14, R18, -R4, R8 ;  /* 0x80000004120e722b */ /* 0x000fe40000000008 */
[----:B------:R-:W-:-:S04]  /*0c70*/  ISETP.GT.U32.AND P0, PT, R22, 0x7feffffe, PT ;  /* 0x7feffffe1600780c */ /* 0x000fc80003f04070 */
[----:B------:R-:W-:Y:S02]  /*0c80*/  ISETP.GT.U32.OR P0, PT, R23, 0x7feffffe, P0 ;  /* 0x7feffffe1700780c */ /* 0x000fe40000704470 */
[----:B------:R-:W-:-:S11]  /*0c90*/  DFMA R14, R16, R14, R18 ;  /* 0x0000000e100e722b */ /* 0x000fd60000000012 */
[----:B------:R-:W-:Y:S05]  /*0ca0*/  @P0 BRA `(.L_x_32) ;  /* 0x00000000006c0947 */ /* 0x000fea0003800000 */
[----:B------:R-:W-:-:S04]  /*0cb0*/  LOP3.LUT R7, R11, 0x7ff00000, RZ, 0xc0, !PT ;  /* 0x7ff000000b077812 */ /* 0x000fc800078ec0ff */
[CC--:B------:R-:W-:Y:S02]  /*0cc0*/  VIADDMNMX R6, R12.reuse, -R7.reuse, 0xb9600000, !PT ;  /* 0xb96000000c067446 */ /* 0x0c0fe40007800907 */
[----:B------:R-:W-:Y:S02]  /*0cd0*/  ISETP.GE.U32.AND P0, PT, R12, R7, PT ;  /* 0x000000070c00720c */ /* 0x000fe40003f06070 */
[----:B------:R-:W-:Y:S02]  /*0ce0*/  VIMNMX R6, PT, PT, R6, 0x46a00000, PT ;  /* 0x46a0000006067848 */ /* 0x000fe40003fe0100 */
[----:B------:R-:W-:-:S05]  /*0cf0*/  SEL R13, R13, 0x63400000, !P0 ;  /* 0x634000000d0d7807 */ /* 0x000fca0004000000 */
[----:B------:R-:W-:Y:S02]  /*0d00*/  IMAD.IADD R16, R6, 0x1, -R13 ;  /* 0x0000000106107824 */ /* 0x000fe400078e0a0d */
[----:B------:R-:W-:-:S03]  /*0d10*/  IMAD.MOV.U32 R6, RZ, RZ, RZ ;  /* 0x000000ffff067224 */ /* 0x000fc600078e00ff */
[----:B------:R-:W-:-:S06]  /*0d20*/  IADD3 R7, PT, PT, R16, 0x7fe00000, RZ ;  /* 0x7fe0000010077810 */ /* 0x000fcc0007ffe0ff */
[----:B------:R-:W-:-:S10]  /*0d30*/  DMUL R12, R14, R6 ;  /* 0x000000060e0c7228 */ /* 0x000fd40000000000 */
[----:B------:R-:W-:-:S13]  /*0d40*/  FSETP.GTU.AND P0, PT, |R13|, 1.469367938527859385e-39, PT ;  /* 0x001000000d00780b */ /* 0x000fda0003f0c200 */
[----:B------:R-:W-:Y:S05]  /*0d50*/  @P0 BRA `(.L_x_33) ;  /* 0x0000000000940947 */ /* 0x000fea0003800000 */
[----:B------:R-:W-:Y:S01]  /*0d60*/  DFMA R4, R14, -R4, R8 ;  /* 0x800000040e04722b */ /* 0x000fe20000000008 */
[----:B------:R-:W-:-:S09]  /*0d70*/  IMAD.MOV.U32 R6, RZ, RZ, RZ ;  /* 0x000000ffff067224 */ /* 0x000fd200078e00ff */
[C---:B------:R-:W-:Y:S02]  /*0d80*/  FSETP.NEU.AND P0, PT, R5.reuse, RZ, PT ;  /* 0x000000ff0500720b */ /* 0x040fe40003f0d000 */
[----:B------:R-:W-:-:S04]  /*0d90*/  LOP3.LUT R11, R5, 0x80000000, R11, 0x48, !PT ;  /* 0x80000000050b7812 */ /* 0x000fc800078e480b */
[----:B------:R-:W-:-:S07]  /*0da0*/  LOP3.LUT R7, R11, R7, RZ, 0xfc, !PT ;  /* 0x000000070b077212 */ /* 0x000fce00078efcff */
[----:B------:R-:W-:Y:S05]  /*0db0*/  @!P0 BRA `(.L_x_33) ;  /* 0x00000000007c8947 */ /* 0x000fea0003800000 */
[----:B------:R-:W-:Y:S01]  /*0dc0*/  IADD3 R5, PT, PT, -R16, RZ, RZ ;  /* 0x000000ff10057210 */ /* 0x000fe20007ffe1ff */
[----:B------:R-:W-:Y:S01]  /*0dd0*/  IMAD.MOV.U32 R4, RZ, RZ, RZ ;  /* 0x000000ffff047224 */ /* 0x000fe200078e00ff */
[----:B------:R-:W-:-:S05]  /*0de0*/  DMUL.RP R6, R14, R6 ;  /* 0x000000060e067228 */ /* 0x000fca0000008000 */
[----:B------:R-:W-:-:S05]  /*0df0*/  DFMA R4, R12, -R4, R14 ;  /* 0x800000040c04722b */ /* 0x000fca000000000e */
[----:B------:R-:W-:Y:S02]  /*0e00*/  LOP3.LUT R11, R7, R11, RZ, 0x3c, !PT ;  /* 0x0000000b070b7212 */ /* 0x000fe400078e3cff */
[----:B------:R-:W-:-:S04]  /*0e10*/  IADD3 R4, PT, PT, -R16, -0x43300000, RZ ;  /* 0xbcd0000010047810 */ /* 0x000fc80007ffe1ff */
[----:B------:R-:W-:-:S04]  /*0e20*/  FSETP.NEU.AND P0, PT, |R5|, R4, PT ;  /* 0x000000040500720b */ /* 0x000fc80003f0d200 */
[----:B------:R-:W-:Y:S02]  /*0e30*/  FSEL R12, R6, R12, !P0 ;  /* 0x0000000c060c7208 */ /* 0x000fe40004000000 */
[----:B------:R-:W-:Y:S01]  /*0e40*/  FSEL R13, R11, R13, !P0 ;  /* 0x0000000d0b0d7208 */ /* 0x000fe20004000000 */
[----:B------:R-:W-:Y:S06]  /*0e50*/  BRA `(.L_x_33) ;  /* 0x0000000000547947 */ /* 0x000fec0003800000 */
.L_x_32:
[----:B------:R-:W-:-:S14]  /*0e60*/  DSETP.NAN.AND P0, PT, R6, R6, PT ;  /* 0x000000060600722a */ /* 0x000fdc0003f08000 */
[----:B------:R-:W-:Y:S05]  /*0e70*/  @P0 BRA `(.L_x_34) ;  /* 0x0000000000440947 */ /* 0x000fea0003800000 */
[----:B------:R-:W-:-:S14]  /*0e80*/  DSETP.NAN.AND P0, PT, R10, R10, PT ;  /* 0x0000000a0a00722a */ /* 0x000fdc0003f08000 */
[----:B------:R-:W-:Y:S05]  /*0e90*/  @P0 BRA `(.L_x_35) ;  /* 0x0000000000300947 */ /* 0x000fea0003800000 */
[----:B------:R-:W-:Y:S01]  /*0ea0*/  ISETP.NE.AND P0, PT, R21, R20, PT ;  /* 0x000000141500720c */ /* 0x000fe20003f05270 */
[----:B------:R-:W-:Y:S01]  /*0eb0*/  IMAD.MOV.U32 R12, RZ, RZ, 0x0 ;  /* 0x00000000ff0c7424 */ /* 0x000fe200078e00ff */
[----:B------:R-:W-:-:S11]  /*0ec0*/  MOV R13, 0xfff80000 ;  /* 0xfff80000000d7802 */ /* 0x000fd60000000f00 */
[----:B------:R-:W-:Y:S05]  /*0ed0*/  @!P0 BRA `(.L_x_33) ;  /* 0x0000000000348947 */ /* 0x000fea0003800000 */
[----:B------:R-:W-:Y:S02]  /*0ee0*/  ISETP.NE.AND P0, PT, R21, 0x7ff00000, PT ;  /* 0x7ff000001500780c */ /* 0x000fe40003f05270 */
[----:B------:R-:W-:Y:S02]  /*0ef0*/  LOP3.LUT R13, R7, 0x80000000, R11, 0x48, !PT ;  /* 0x80000000070d7812 */ /* 0x000fe400078e480b */
[----:B------:R-:W-:-:S13]  /*0f00*/  ISETP.EQ.OR P0, PT, R20, RZ, !P0 ;  /* 0x000000ff1400720c */ /* 0x000fda0004702670 */
[----:B------:R-:W-:Y:S01]  /*0f10*/  @P0 LOP3.LUT R4, R13, 0x7ff00000, RZ, 0xfc, !PT ;  /* 0x7ff000000d040812 */ /* 0x000fe200078efcff */
[----:B------:R-:W-:Y:S02]  /*0f20*/  @!P0 IMAD.MOV.U32 R12, RZ, RZ, RZ ;  /* 0x000000ffff0c8224 */ /* 0x000fe400078e00ff */
[----:B------:R-:W-:Y:S01]  /*0f30*/  @P0 IMAD.MOV.U32 R12, RZ, RZ, RZ ;  /* 0x000000ffff0c0224 */ /* 0x000fe200078e00ff */
[----:B------:R-:W-:Y:S01]  /*0f40*/  @P0 MOV R13, R4 ;  /* 0x00000004000d0202 */ /* 0x000fe20000000f00 */
[----:B------:R-:W-:Y:S06]  /*0f50*/  BRA `(.L_x_33) ;  /* 0x0000000000147947 */ /* 0x000fec0003800000 */
.L_x_35:
[----:B------:R-:W-:Y:S01]  /*0f60*/  LOP3.LUT R13, R11, 0x80000, RZ, 0xfc, !PT ;  /* 0x000800000b0d7812 */ /* 0x000fe200078efcff */
[----:B------:R-:W-:Y:S01]  /*0f70*/  IMAD.MOV.U32 R12, RZ, RZ, R10 ;  /* 0x000000ffff0c7224 */ /* 0x000fe200078e000a */
[----:B------:R-:W-:Y:S06]  /*0f80*/  BRA `(.L_x_33) ;  /* 0x0000000000087947 */ /* 0x000fec0003800000 */
.L_x_34:
[----:B------:R-:W-:Y:S01]  /*0f90*/  LOP3.LUT R13, R7, 0x80000, RZ, 0xfc, !PT ;  /* 0x00080000070d7812 */ /* 0x000fe200078efcff */
[----:B------:R-:W-:-:S07]  /*0fa0*/  IMAD.MOV.U32 R12, RZ, RZ, R6 ;  /* 0x000000ffff0c7224 */ /* 0x000fce00078e0006 */
.L_x_33:
[----:B------:R-:W-:Y:S05]  /*0fb0*/  BSYNC.RECONVERGENT B1 ;  /* 0x0000000000017941 */ /* 0x000fea0003800200 */
.L_x_31:
[----:B------:R-:W-:Y:S01]  /*0fc0*/  MOV R4, R2 ;  /* 0x0000000200047202 */ /* 0x000fe20000000f00 */
[----:B------:R-:W-:-:S04]  /*0fd0*/  IMAD.MOV.U32 R5, RZ, RZ, 0x0 ;  /* 0x00000000ff057424 */ /* 0x000fc800078e00ff */
[----:B------:R-:W-:Y:S05]  /*0fe0*/  RET.REL.NODEC R4 `(_Z26_hhlpLinearBackwardWeightsILi4EdEvPKT0_S2_PS0_iii) ;  /* 0xfffffff004047950 */ /* 0x000fea0003c3ffff */
.L_x_36:
        /* <DEDUP_REMOVED lines=9> */
.L_x_138:


//--------------------- .text._Z26_hhlpLinearBackwardWeightsILi4EfEvPKT0_S2_PS0_iii --------------------------
	.section	.text._Z26_hhlpLinearBackwardWeightsILi4EfEvPKT0_S2_PS0_iii,"ax",@progbits
	.align	128
        .global         _Z26_hhlpLinearBackwardWeightsILi4EfEvPKT0_S2_PS0_iii
        .type           _Z26_hhlpLinearBackwardWeightsILi4EfEvPKT0_S2_PS0_iii,@function
        .size           _Z26_hhlpLinearBackwardWeightsILi4EfEvPKT0_S2_PS0_iii,(.L_x_139 - _Z26_hhlpLinearBackwardWeightsILi4EfEvPKT0_S2_PS0_iii)
        .other          _Z26_hhlpLinearBackwardWeightsILi4EfEvPKT0_S2_PS0_iii,@"STO_CUDA_ENTRY STV_DEFAULT"
_Z26_hhlpLinearBackwardWeightsILi4EfEvPKT0_S2_PS0_iii:
.text._Z26_hhlpLinearBackwardWeightsILi4EfEvPKT0_S2_PS0_iii:
[----:B------:R-:W-:Y:S01]  /*0000*/  LDC R1, c[0x0][0x37c] ;  /* 0x0000df00ff017b82 */ /* 0x000fe20000000800 */
[----:B------:R-:W0:Y:S07]  /*0010*/  S2R R0, SR_CTAID.X ;  /* 0x0000000000007919 */ /* 0x000e2e0000002500 */
[----:B------:R-:W1:Y:S01]  /*0020*/  LDC.64 R12, c[0x0][0x398] ;  /* 0x0000e600ff0c7b82 */ /* 0x000e620000000a00 */
[----:B------:R-:W0:Y:S01]  /*0030*/  S2R R5, SR_TID.X ;  /* 0x0000000000057919 */ /* 0x000e220000002100 */
[----:B------:R-:W2:Y:S01]  /*0040*/  S2R R3, SR_CTAID.Y ;  /* 0x0000000000037919 */ /* 0x000ea20000002600 */
[----:B------:R-:W2:Y:S01]  /*0050*/  S2R R2, SR_TID.Y ;  /* 0x0000000000027919 */ /* 0x000ea20000002200 */
[----:B0-----:R-:W-:-:S04]  /*0060*/  LEA R0, R0, R5, 0x2 ;  /* 0x0000000500007211 */ /* 0x001fc800078e10ff */
[----:B-1----:R-:W-:Y:S01]  /*0070*/  ISETP.GE.AND P0, PT, R0, R13, PT ;  /* 0x0000000d0000720c */ /* 0x002fe20003f06270 */
[----:B--2---:R-:W-:-:S05]  /*0080*/  IMAD R3, R3, 0x4, R2 ;  /* 0x0000000403037824 */ /* 0x004fca00078e0202 */
[----:B------:R-:W-:-:S13]  /*0090*/  ISETP.GE.OR P0, PT, R3, R12, P0 ;  /* 0x0000000c0300720c */ /* 0x000fda0000706670 */
[----:B------:R-:W-:Y:S05]  /*00a0*/  @P0 EXIT ;  /* 0x000000000000094d */ /* 0x000fea0003800000 */
[----:B------:R-:W0:Y:S01]  /*00b0*/  LDC R2, c[0x0][0x3a0] ;  /* 0x0000e800ff027b82 */ /* 0x000e220000000800 */
[----:B------:R-:W1:Y:S01]  /*00c0*/  LDCU.64 UR4, c[0x0][0x358] ;  /* 0x00006b00ff0477ac */ /* 0x000e620008000a00 */
[----:B------:R-:W-:Y:S01]  /*00d0*/  HFMA2 R29, -RZ, RZ, 0, 0 ;  /* 0x00000000ff1d7431 */ /* 0x000fe200000001ff */
[----:B0-----:R-:W-:-:S13]  /*00e0*/  ISETP.GE.AND P0, PT, R2, 0x1, PT ;  /* 0x000000010200780c */ /* 0x001fda0003f06270 */
[----:B-1----:R-:W-:Y:S05]  /*00f0*/  @!P0 BRA `(.L_x_37) ;  /* 0x0000000400d08947 */ /* 0x002fea0003800000 */
[C---:B------:R-:W-:Y:S01]  /*0100*/  ISETP.GE.U32.AND P0, PT, R2.reuse, 0x8, PT ;  /* 0x000000080200780c */ /* 0x040fe20003f06070 */
[----:B------:R-:W-:Y:S01]  /*0110*/  IMAD.MOV.U32 R29, RZ, RZ, RZ ;  /* 0x000000ffff1d7224 */ /* 0x000fe200078e00ff */
[----:B------:R-:W-:Y:S02]  /*0120*/  LOP3.LUT R5, R2, 0x7, RZ, 0xc0, !PT ;  /* 0x0000000702057812 */ /* 0x000fe400078ec0ff */
[----:B------:R-:W-:Y:S02]  /*0130*/  MOV R6, RZ ;  /* 0x000000ff00067202 */ /* 0x000fe40000000f00 */
[----:B------:R-:W-:-:S07]  /*0140*/  ISETP.NE.AND P1, PT, R5, RZ, PT ;  /* 0x000000ff0500720c */ /* 0x000fce0003f25270 */
[----:B------:R-:W-:Y:S06]  /*0150*/  @!P0 BRA `(.L_x_38) ;  /* 0x0000000000d08947 */ /* 0x000fec0003800000 */
[----:B------:R-:W-:Y:S01]  /*0160*/  LOP3.LUT R6, R2, 0x7ffffff8, RZ, 0xc0, !PT ;  /* 0x7ffffff802067812 */ /* 0x000fe200078ec0ff */
[----:B------:R-:W-:Y:S01]  /*0170*/  IMAD.MOV.U32 R29, RZ, RZ, RZ ;  /* 0x000000ffff1d7224 */ /* 0x000fe200078e00ff */
[----:B------:R-:W-:Y:S02]  /*0180*/  MOV R7, R3 ;  /* 0x0000000300077202 */ /* 0x000fe40000000f00 */
[----:B------:R-:W-:Y:S01]  /*0190*/  MOV R4, R0 ;  /* 0x0000000000047202 */ /* 0x000fe20000000f00 */
[----:B------:R-:W-:-:S07]  /*01a0*/  IMAD.MOV R8, RZ, RZ, -R6 ;  /* 0x000000ffff087224 */ /* 0x000fce00078e0a06 */
.L_x_39:
[----:B------:R-:W0:Y:S08]  /*01b0*/  LDC.64 R14, c[0x0][0x380] ;  /* 0x0000e000ff0e7b82 */ /* 0x000e300000000a00 */
[----:B------:R-:W1:Y:S01]  /*01c0*/  LDC.64 R26, c[0x0][0x388] ;  /* 0x0000e200ff1a7b82 */ /* 0x000e620000000a00 */
[----:B0-----:R-:W-:-:S05]  /*01d0*/  IMAD.WIDE R14, R7, 0x4, R14 ;  /* 0x00000004070e7825 */ /* 0x001fca00078e020e */
[----:B------:R0:W2:Y:S01]  /*01e0*/  LDG.E R22, desc[UR4][R14.64] ;  /* 0x000000040e167981 */ /* 0x0000a2000c1e1900 */
[----:B-1----:R-:W-:-:S05]  /*01f0*/  IMAD.WIDE R26, R4, 0x4, R26 ;  /* 0x00000004041a7825 */ /* 0x002fca00078e021a */
[----:B------:R-:W2:Y:S01]  /*0200*/  LDG.E R9, desc[UR4][R26.64] ;  /* 0x000000041a097981 */ /* 0x000ea2000c1e1900 */
[----:B0-----:R-:W-:-:S04]  /*0210*/  IMAD.WIDE R14, R12, 0x4, R14 ;  /* 0x000000040c0e7825 */ /* 0x001fc800078e020e */
[C---:B------:R-:W-:Y:S01]  /*0220*/  IMAD.WIDE R20, R13.reuse, 0x4, R26 ;  /* 0x000000040d147825 */ /* 0x040fe200078e021a */
[----:B------:R-:W3:Y:S03]  /*0230*/  LDG.E R28, desc[UR4][R14.64] ;  /* 0x000000040e1c7981 */ /* 0x000ee6000c1e1900 */
[----:B------:R-:W-:Y:S01]  /*0240*/  IMAD.WIDE R24, R12, 0x4, R14 ;  /* 0x000000040c187825 */ /* 0x000fe200078e020e */
[----:B------:R-:W3:Y:S03]  /*0250*/  LDG.E R27, desc[UR4][R20.64] ;  /* 0x00000004141b7981 */ /* 0x000ee6000c1e1900 */
[----:B------:R-:W-:-:S04]  /*0260*/  IMAD.WIDE R10, R13, 0x4, R20 ;  /* 0x000000040d0a7825 */ /* 0x000fc800078e0214 */
[C---:B------:R-:W-:Y:S01]  /*0270*/  IMAD.WIDE R16, R12.reuse, 0x4, R24 ;  /* 0x000000040c107825 */ /* 0x040fe200078e0218 */
[----:B------:R-:W4:Y:S04]  /*0280*/  LDG.E R26, desc[UR4][R10.64] ;  /* 0x000000040a1a7981 */ /* 0x000f28000c1e1900 */
[----:B------:R0:W5:Y:S01]  /*0290*/  LDG.E R23, desc[UR4][R16.64] ;  /* 0x0000000410177981 */ /* 0x000162000c1e1900 */
[----:B------:R-:W-:-:S03]  /*02a0*/  IMAD.WIDE R18, R12, 0x4, R16 ;  /* 0x000000040c127825 */ /* 0x000fc600078e0210 */
[----:B------:R-:W4:Y:S01]  /*02b0*/  LDG.E R25, desc[UR4][R24.64] ;  /* 0x0000000418197981 */ /* 0x000f22000c1e1900 */
[----:B0-----:R-:W-:-:S03]  /*02c0*/  IMAD.WIDE R16, R13, 0x4, R10 ;  /* 0x000000040d107825 */ /* 0x001fc600078e020a */
[----:B------:R0:W5:Y:S01]  /*02d0*/  LDG.E R21, desc[UR4][R18.64] ;  /* 0x0000000412157981 */ /* 0x000162000c1e1900 */
[----:B------:R-:W-:-:S03]  /*02e0*/  IMAD.WIDE R14, R12, 0x4, R18 ;  /* 0x000000040c0e7825 */ /* 0x000fc600078e0212 */
[----:B------:R1:W5:Y:S04]  /*02f0*/  LDG.E R24, desc[UR4][R16.64] ;  /* 0x0000000410187981 */ /* 0x000368000c1e1900 */
[----:B------:R1:W5:Y:S01]  /*0300*/  LDG.E R11, desc[UR4][R14.64] ;  /* 0x000000040e0b7981 */ /* 0x000362000c1e1900 */
[----:B0-----:R-:W-:-:S04]  /*0310*/  IMAD.WIDE R18, R13, 0x4, R16 ;  /* 0x000000040d127825 */ /* 0x001fc800078e0210 */
[----:B-1----:R-:W-:-:S04]  /*0320*/  IMAD.WIDE R16, R13, 0x4, R18 ;  /* 0x000000040d107825 */ /* 0x002fc800078e0212 */
[C---:B------:R-:W-:Y:S01]  /*0330*/  IMAD.WIDE R14, R12.reuse, 0x4, R14 ;  /* 0x000000040c0e7825 */ /* 0x040fe200078e020e */
[----:B------:R-:W5:Y:S04]  /*0340*/  LDG.E R20, desc[UR4][R16.64] ;  /* 0x0000000410147981 */ /* 0x000f68000c1e1900 */
[----:B------:R0:W5:Y:S02]  /*0350*/  LDG.E R10, desc[UR4][R14.64] ;  /* 0x000000040e0a7981 */ /* 0x000164000c1e1900 */
[----:B0-----:R-:W-:-:S04]  /*0360*/  IMAD.WIDE R14, R12, 0x4, R14 ;  /* 0x000000040c0e7825 */ /* 0x001fc800078e020e */
[----:B--2---:R-:W-:Y:S02]  /*0370*/  FFMA R9, R22, R9, R29 ;  /* 0x0000000916097223 */ /* 0x004fe4000000001d */
[----:B------:R0:W2:Y:S04]  /*0380*/  LDG.E R22, desc[UR4][R18.64] ;  /* 0x0000000412167981 */ /* 0x0000a8000c1e1900 */
[----:B------:R-:W2:Y:S01]  /*0390*/  LDG.E R29, desc[UR4][R14.64] ;  /* 0x000000040e1d7981 */ /* 0x000ea2000c1e1900 */
[----:B0-----:R-:W-:-:S05]  /*03a0*/  IMAD.WIDE R18, R13, 0x4, R16 ;  /* 0x000000040d127825 */ /* 0x001fca00078e0210 */
[----:B------:R0:W2:Y:S02]  /*03b0*/  LDG.E R17, desc[UR4][R18.64] ;  /* 0x0000000412117981 */ /* 0x0000a4000c1e1900 */
[----:B0-----:R-:W-:-:S06]  /*03c0*/  IMAD.WIDE R18, R13, 0x4, R18 ;  /* 0x000000040d127825 */ /* 0x001fcc00078e0212 */
[----:B------:R-:W2:Y:S01]  /*03d0*/  LDG.E R18, desc[UR4][R18.64] ;  /* 0x0000000412127981 */ /* 0x000ea2000c1e1900 */
[----:B---3--:R-:W-:Y:S01]  /*03e0*/  FFMA R28, R28, R27, R9 ;  /* 0x0000001b1c1c7223 */ /* 0x008fe20000000009 */
[----:B------:R-:W-:-:S03]  /*03f0*/  IADD3 R8, PT, PT, R8, 0x8, RZ ;  /* 0x0000000808087810 */ /* 0x000fc60007ffe0ff */
[----:B----4-:R-:W-:Y:S01]  /*0400*/  FFMA R26, R25, R26, R28 ;  /* 0x0000001a191a7223 */ /* 0x010fe2000000001c */
[----:B------:R-:W-:-:S03]  /*0410*/  ISETP.NE.AND P0, PT, R8, RZ, PT ;  /* 0x000000ff0800720c */ /* 0x000fc60003f05270 */
[----:B-----5:R-:W-:Y:S01]  /*0420*/  FFMA R24, R23, R24, R26 ;  /* 0x0000001817187223 */ /* 0x020fe2000000001a */
[----:B------:R-:W-:Y:S01]  /*0430*/  LEA R7, R12, R7, 0x3 ;  /* 0x000000070c077211 */ /* 0x000fe200078e18ff */
[----:B------:R-:W-:Y:S02]  /*0440*/  IMAD R4, R13, 0x8, R4 ;  /* 0x000000080d047824 */ /* 0x000fe400078e0204 */
[----:B--2---:R-:W-:-:S04]  /*0450*/  FFMA R22, R21, R22, R24 ;  /* 0x0000001615167223 */ /* 0x004fc80000000018 */
[----:B------:R-:W-:-:S04]  /*0460*/  FFMA R11, R11, R20, R22 ;  /* 0x000000140b0b7223 */ /* 0x000fc80000000016 */
[----:B------:R-:W-:-:S04]  /*0470*/  FFMA R10, R10, R17, R11 ;  /* 0x000000110a0a7223 */ /* 0x000fc8000000000b */
[----:B------:R-:W-:Y:S01]  /*0480*/  FFMA R29, R29, R18, R10 ;  /* 0x000000121d1d7223 */ /* 0x000fe2000000000a */
[----:B------:R-:W-:Y:S06]  /*0490*/  @P0 BRA `(.L_x_39) ;  /* 0xfffffffc00440947 */ /* 0x000fec000383ffff */
.L_x_38:
        /* <DEDUP_REMOVED lines=9> */
[----:B0-----:R-:W-:-:S04]  /*0530*/  IMAD.WIDE R20, R5, 0x4, R20 ;  /* 0x0000000405147825 */ /* 0x001fc800078e0214 */
[----:B------:R-:W-:Y:S02]  /*0540*/  IMAD.WIDE R4, R12, 0x4, R20 ;  /* 0x000000040c047825 */ /* 0x000fe400078e0214 */
[----:B------:R-:W2:Y:S02]  /*0550*/  LDG.E R20, desc[UR4][R20.64] ;  /* 0x0000000414147981 */ /* 0x000ea4000c1e1900 */
[----:B-1----:R-:W-:-:S04]  /*0560*/  IMAD.WIDE R22, R9, 0x4, R22 ;  /* 0x0000000409167825 */ /* 0x002fc800078e0216 */
[C---:B------:R-:W-:Y:S02]  /*0570*/  IMAD.WIDE R8, R13.reuse, 0x4, R22 ;  /* 0x000000040d087825 */ /* 0x040fe400078e0216 */
[----:B------:R-:W2:Y:S02]  /*0580*/  LDG.E R22, desc[UR4][R22.64] ;  /* 0x0000000416167981 */ /* 0x000ea4000c1e1900 */
[C---:B------:R-:W-:Y:S02]  /*0590*/  IMAD.WIDE R14, R12.reuse, 0x4, R4 ;  /* 0x000000040c0e7825 */ /* 0x040fe400078e0204 */
[----:B------:R-:W3:Y:S02]  /*05a0*/  LDG.E R5, desc[UR4][R4.64] ;  /* 0x0000000404057981 */ /* 0x000ee4000c1e1900 */
[----:B------:R-:W-:Y:S02]  /*05b0*/  IMAD.WIDE R10, R13, 0x4, R8 ;  /* 0x000000040d0a7825 */ /* 0x000fe400078e0208 */
[----:B------:R-:W3:Y:S02]  /*05c0*/  LDG.E R8, desc[UR4][R8.64] ;  /* 0x0000000408087981 */ /* 0x000ee4000c1e1900 */
[----:B------:R-:W-:-:S02]  /*05d0*/  IMAD.WIDE R16, R12, 0x4, R14 ;  /* 0x000000040c107825 */ /* 0x000fc400078e020e */
[----:B------:R-:W4:Y:S02]  /*05e0*/  LDG.E R25, desc[UR4][R14.64] ;  /* 0x000000040e197981 */ /* 0x000f24000c1e1900 */
[----:B------:R-:W-:Y:S02]  /*05f0*/  IMAD.WIDE R18, R13, 0x4, R10 ;  /* 0x000000040d127825 */ /* 0x000fe400078e020a */
[----:B------:R-:W4:Y:S04]  /*0600*/  LDG.E R10, desc[UR4][R10.64] ;  /* 0x000000040a0a7981 */ /* 0x000f28000c1e1900 */
[----:B------:R-:W5:Y:S04]  /*0610*/  LDG.E R17, desc[UR4][R16.64] ;  /* 0x0000000410117981 */ /* 0x000f68000c1e1900 */
[----:B------:R-:W5:Y:S01]  /*0620*/  LDG.E R18, desc[UR4][R18.64] ;  /* 0x0000000412127981 */ /* 0x000f62000c1e1900 */
[----:B------:R-:W-:Y:S01]  /*0630*/  IADD3 R6, PT, PT, R6, 0x4, RZ ;  /* 0x0000000406067810 */ /* 0x000fe20007ffe0ff */
[----:B--2---:R-:W-:-:S04]  /*0640*/  FFMA R20, R20, R22, R29 ;  /* 0x0000001614147223 */ /* 0x004fc8000000001d */
[----:B---3--:R-:W-:-:S04]  /*0650*/  FFMA R20, R5, R8, R20 ;  /* 0x0000000805147223 */ /* 0x008fc80000000014 */
[----:B----4-:R-:W-:-:S04]  /*0660*/  FFMA R20, R25, R10, R20 ;  /* 0x0000000a19147223 */ /* 0x010fc80000000014 */
[----:B-----5:R-:W-:-:S07]  /*0670*/  FFMA R29, R17, R18, R20 ;  /* 0x00000012111d7223 */ /* 0x020fce0000000014 */
.L_x_40:
        /* <DEDUP_REMOVED lines=8> */
[C---:B------:R-:W-:Y:S01]  /*0700*/  @P0 IMAD R7, R6.reuse, R13, R0 ;  /* 0x0000000d06070224 */ /* 0x040fe200078e0200 */
[----:B------:R-:W-:-:S06]  /*0710*/  @P0 IADD3 R6, PT, PT, R6, 0x2, RZ ;  /* 0x0000000206060810 */ /* 0x000fcc0007ffe0ff */
[----:B------:R-:W3:Y:S01]  /*0720*/  LDC.64 R4, c[0x0][0x388] ;  /* 0x0000e200ff047b82 */ /* 0x000ee20000000a00 */
[----:B0-----:R-:W-:-:S04]  /*0730*/  @P0 IMAD.WIDE R18, R19, 0x4, R14 ;  /* 0x0000000413120825 */ /* 0x001fc800078e020e */
[----:B-1----:R-:W-:Y:S01]  /*0740*/  @P0 IMAD.WIDE R10, R7, 0x4, R10 ;  /* 0x00000004070a0825 */ /* 0x002fe200078e020a */
[----:B------:R-:W4:Y:S03]  /*0750*/  @P0 LDG.E R16, desc[UR4][R18.64] ;  /* 0x0000000412100981 */ /* 0x000f26000c1e1900 */
[C---:B------:R-:W-:Y:S02]  /*0760*/  @!P1 IMAD R17, R6.reuse, R12, R3 ;  /* 0x0000000c06119224 */ /* 0x040fe400078e0203 */
[----:B------:R-:W-:Y:S02]  /*0770*/  @!P1 IMAD R21, R6, R13, R0 ;  /* 0x0000000d06159224 */ /* 0x000fe400078e0200 */
[----:B------:R-:W-:-:S04]  /*0780*/  @P0 IMAD.WIDE R14, R12, 0x4, R18 ;  /* 0x000000040c0e0825 */ /* 0x000fc800078e0212 */
[----:B------:R-:W-:Y:S02]  /*0790*/  @P0 IMAD.WIDE R6, R13, 0x4, R10 ;  /* 0x000000040d060825 */ /* 0x000fe400078e020a */
[----:B------:R-:W4:Y:S02]  /*07a0*/  @P0 LDG.E R10, desc[UR4][R10.64] ;  /* 0x000000040a0a0981 */ /* 0x000f24000c1e1900 */
[----:B--2---:R-:W-:Y:S02]  /*07b0*/  @!P1 IMAD.WIDE R8, R17, 0x4, R8 ;  /* 0x0000000411089825 */ /* 0x004fe400078e0208 */
[----:B------:R-:W2:Y:S02]  /*07c0*/  @P0 LDG.E R15, desc[UR4][R14.64] ;  /* 0x000000040e0f0981 */ /* 0x000ea4000c1e1900 */
[----:B---3--:R-:W-:Y:S02]  /*07d0*/  @!P1 IMAD.WIDE R4, R21, 0x4, R4 ;  /* 0x0000000415049825 */ /* 0x008fe400078e0204 */
[----:B------:R-:W2:Y:S04]  /*07e0*/  @P0 LDG.E R6, desc[UR4][R6.64] ;  /* 0x0000000406060981 */ /* 0x000ea8000c1e1900 */
[----:B------:R-:W3:Y:S04]  /*07f0*/  @!P1 LDG.E R8, desc[UR4][R8.64] ;  /* 0x0000000408089981 */ /* 0x000ee8000c1e1900 */
[----:B------:R-:W3:Y:S01]  /*0800*/  @!P1 LDG.E R4, desc[UR4][R4.64] ;  /* 0x0000000404049981 */ /* 0x000ee2000c1e1900 */
[----:B----4-:R-:W-:-:S04]  /*0810*/  @P0 FFMA R16, R16, R10, R29 ;  /* 0x0000000a10100223 */ /* 0x010fc8000000001d */
[----:B--2---:R-:W-:-:S04]  /*0820*/  @P0 FFMA R29, R15, R6, R16 ;  /* 0x000000060f1d0223 */ /* 0x004fc80000000010 */
[----:B---3--:R-:W-:-:S07]  /*0830*/  @!P1 FFMA R29, R8, R4, R29 ;  /* 0x00000004081d9223 */ /* 0x008fce000000001d */
.L_x_37:
[----:B------:R-:W-:Y:S01]  /*0840*/  I2FP.F32.S32 R6, R2 ;  /* 0x0000000200067245 */ /* 0x000fe20000201400 */
[----:B------:R-:W-:Y:S03]  /*0850*/  BSSY.RECONVERGENT B0, `(.L_x_41) ;  /* 0x000000c000007945 */ /* 0x000fe60003800200 */
[----:B------:R-:W0:Y:S08]  /*0860*/  MUFU.RCP R5, R6 ;  /* 0x0000000600057308 */ /* 0x000e300000001000 */
[----:B------:R-:W1:Y:S01]  /*0870*/  FCHK P0, R29, R6 ;  /* 0x000000061d007302 */ /* 0x000e620000000000 */
[----:B0-----:R-:W-:-:S04]  /*0880*/  FFMA R2, -R6, R5, 1 ;  /* 0x3f80000006027423 */ /* 0x001fc80000000105 */
[----:B------:R-:W-:-:S04]  /*0890*/  FFMA R2, R5, R2, R5 ;  /* 0x0000000205027223 */ /* 0x000fc80000000005 */
[----:B------:R-:W-:-:S04]  /*08a0*/  FFMA R5, R2, R29, RZ ;  /* 0x0000001d02057223 */ /* 0x000fc800000000ff */
[----:B------:R-:W-:-:S04]  /*08b0*/  FFMA R4, -R6, R5, R29 ;  /* 0x0000000506047223 */ /* 0x000fc8000000011d */
[----:B------:R-:W-:Y:S01]  /*08c0*/  FFMA R7, R2, R4, R5 ;  /* 0x0000000402077223 */ /* 0x000fe20000000005 */
[----:B-1----:R-:W-:Y:S06]  /*08d0*/  @!P0 BRA `(.L_x_42) ;  /* 0x00000000000c8947 */ /* 0x002fec0003800000 */
[----:B------:R-:W-:-:S07]  /*08e0*/  MOV R4, 0x900 ;  /* 0x0000090000047802 */ /* 0x000fce0000000f00 */
[----:B------:R-:W-:Y:S05]  /*08f0*/  CALL.REL.NOINC `($__internal_1_$__cuda_sm3x_div_rn_noftz_f32_slowpath) ;  /* 0x0000000000207944 */ /* 0x000fea0003c00000 */
[----:B------:R-:W-:-:S07]  /*0900*/  IMAD.MOV.U32 R7, RZ, RZ, R2 ;  /* 0x000000ffff077224 */ /* 0x000fce00078e0002 */
.L_x_42:
[----:B------:R-:W-:Y:S05]  /*0910*/  BSYNC.RECONVERGENT B0 ;  /* 0x0000000000007941 */ /* 0x000fea0003800200 */
.L_x_41:
[----:B------:R-:W0:Y:S01]  /*0920*/  LDC.64 R4, c[0x0][0x390] ;  /* 0x0000e400ff047b82 */ /* 0x000e220000000a00 */
[----:B------:R-:W1:Y:S02]  /*0930*/  LDCU UR6, c[0x0][0x39c] ;  /* 0x00007380ff0677ac */ /* 0x000e640008000800 */
[----:B-1----:R-:W-:-:S04]  /*0940*/  IMAD R3, R3, UR6, R0 ;  /* 0x0000000603037c24 */ /* 0x002fc8000f8e0200 */
[----:B0-----:R-:W-:-:S05]  /*0950*/  IMAD.WIDE R2, R3, 0x4, R4 ;  /* 0x0000000403027825 */ /* 0x001fca00078e0204 */
[----:B------:R-:W-:Y:S01]  /*0960*/  STG.E desc[UR4][R2.64], R7 ;  /* 0x0000000702007986 */ /* 0x000fe2000c101904 */
[----:B------:R-:W-:Y:S05]  /*0970*/  EXIT ;  /* 0x000000000000794d */ /* 0x000fea0003800000 */
        .weak           $__internal_1_$__cuda_sm3x_div_rn_noftz_f32_slowpath
        .type           $__internal_1_$__cuda_sm3x_div_rn_noftz_f32_slowpath,@function
        .size           $__internal_1_$__cuda_sm3x_div_rn_noftz_f32_slowpath,(.L_x_139 - $__internal_1_$__cuda_sm3x_div_rn_noftz_f32_slowpath)
$__internal_1_$__cuda_sm3x_div_rn_noftz_f32_slowpath:
[----:B------:R-:W-:Y:S01]  /*0980*/  SHF.R.U32.HI R5, RZ, 0x17, R6 ;  /* 0x00000017ff057819 */ /* 0x000fe20000011606 */
[----:B------:R-:W-:Y:S01]  /*0990*/  BSSY.RECONVERGENT B1, `(.L_x_43) ;  /* 0x0000063000017945 */ /* 0x000fe20003800200 */
[----:B------:R-:W-:Y:S02]  /*09a0*/  SHF.R.U32.HI R2, RZ, 0x17, R29 ;  /* 0x00000017ff027819 */ /* 0x000fe4000001161d */
[----:B------:R-:W-:Y:S02]  /*09b0*/  LOP3.LUT R5, R5, 0xff, RZ, 0xc0, !PT ;  /* 0x000000ff05057812 */ /* 0x000fe400078ec0ff */
[----:B------:R-:W-:Y:S02]  /*09c0*/  LOP3.LUT R10, R2, 0xff, RZ, 0xc0, !PT ;  /* 0x000000ff020a7812 */ /* 0x000fe400078ec0ff */
[----:B------:R-:W-:Y:S02]  /*09d0*/  IADD3 R8, PT, PT, R5, -0x1, RZ ;  /* 0xffffffff05087810 */ /* 0x000fe40007ffe0ff */
[----:B------:R-:W-:-:S02]  /*09e0*/  IADD3 R9, PT, PT, R10, -0x1, RZ ;  /* 0xffffffff0a097810 */ /* 0x000fc40007ffe0ff */
[----:B------:R-:W-:-:S04]  /*09f0*/  ISETP.GT.U32.AND P0, PT, R8, 0xfd, PT ;  /* 0x000000fd0800780c */ /* 0x000fc80003f04070 */
[----:B------:R-:W-:-:S13]  /*0a00*/  ISETP.GT.U32.OR P0, PT, R9, 0xfd, P0 ;  /* 0x000000fd0900780c */ /* 0x000fda0000704470 */
[----:B------:R-:W-:Y:S01]  /*0a10*/  @!P0 IMAD.MOV.U32 R7, RZ, RZ, RZ ;  /* 0x000000ffff078224 */ /* 0x000fe200078e00ff */
[----:B------:R-:W-:Y:S06]  /*0a20*/  @!P0 BRA `(.L_x_44) ;  /* 0x0000000000608947 */ /* 0x000fec0003800000 */
[----:B------:R-:W-:Y:S02]  /*0a30*/  FSETP.GTU.FTZ.AND P0, PT, |R29|, +INF , PT ;  /* 0x7f8000001d00780b */ /* 0x000fe40003f1c200 */
[----:B------:R-:W-:Y:S02]  /*0a40*/  FSETP.GTU.FTZ.AND P1, PT, |R6|, +INF , PT ;  /* 0x7f8000000600780b */ /* 0x000fe40003f3c200 */
[----:B------:R-:W-:Y:S02]  /*0a50*/  MOV R2, R6 ;  /* 0x0000000600027202 */ /* 0x000fe40000000f00 */
[----:B------:R-:W-:-:S13]  /*0a60*/  PLOP3.LUT P0, PT, P0, P1, PT, 0xf8, 0x8f ;  /* 0x00000000008f781c */ /* 0x000fda0000703f70 */
[----:B------:R-:W-:Y:S05]  /*0a70*/  @P0 BRA `(.L_x_45) ;  /* 0x00000004004c0947 */ /* 0x000fea0003800000 */
[----:B------:R-:W-:-:S13]  /*0a80*/  LOP3.LUT P0, RZ, R6, 0x7fffffff, R29, 0xc8, !PT ;  /* 0x7fffffff06ff7812 */ /* 0x000fda000780c81d */
[----:B------:R-:W-:Y:S05]  /*0a90*/  @!P0 BRA `(.L_x_46) ;  /* 0x00000004003c8947 */ /* 0x000fea0003800000 */
[C---:B------:R-:W-:Y:S02]  /*0aa0*/  FSETP.NEU.FTZ.AND P2, PT, |R29|.reuse, +INF , PT ;  /* 0x7f8000001d00780b */ /* 0x040fe40003f5d200 */
[----:B------:R-:W-:Y:S02]  /*0ab0*/  FSETP.NEU.FTZ.AND P1, PT, |R2|, +INF , PT ;  /* 0x7f8000000200780b */ /* 0x000fe40003f3d200 */
[----:B------:R-:W-:-:S11]  /*0ac0*/  FSETP.NEU.FTZ.AND P0, PT, |R29|, +INF , PT ;  /* 0x7f8000001d00780b */ /* 0x000fd60003f1d200 */
[----:B------:R-:W-:Y:S05]  /*0ad0*/  @!P1 BRA !P2, `(.L_x_46) ;  /* 0x00000004002c9947 */ /* 0x000fea0005000000 */
[----:B------:R-:W-:-:S04]  /*0ae0*/  LOP3.LUT P2, RZ, R29, 0x7fffffff, RZ, 0xc0, !PT ;  /* 0x7fffffff1dff7812 */ /* 0x000fc8000784c0ff */
[----:B------:R-:W-:-:S13]  /*0af0*/  PLOP3.LUT P1, PT, P1, P2, PT, 0x2f, 0xf2 ;  /* 0x0000000000f2781c */ /* 0x000fda0000f24577 */
[----:B------:R-:W-:Y:S05]  /*0b00*/  @P1 BRA `(.L_x_47) ;  /* 0x0000000400181947 */ /* 0x000fea0003800000 */
[----:B------:R-:W-:-:S04]  /*0b10*/  LOP3.LUT P1, RZ, R6, 0x7fffffff, RZ, 0xc0, !PT ;  /* 0x7fffffff06ff7812 */ /* 0x000fc8000782c0ff */
[----:B------:R-:W-:-:S13]  /*0b20*/  PLOP3.LUT P0, PT, P0, P1, PT, 0x2f, 0xf2 ;  /* 0x0000000000f2781c */ /* 0x000fda0000702577 */
[----:B------:R-:W-:Y:S05]  /*0b30*/  @P0 BRA `(.L_x_48) ;  /* 0x0000000400000947 */ /* 0x000fea0003800000 */
[----:B------:R-:W-:Y:S02]  /*0b40*/  ISETP.GE.AND P0, PT, R9, RZ, PT ;  /* 0x000000ff0900720c */ /* 0x000fe40003f06270 */
[----:B------:R-:W-:-:S11]  /*0b50*/  ISETP.GE.AND P1, PT, R8, RZ, PT ;  /* 0x000000ff0800720c */ /* 0x000fd60003f26270 */
[----:B------:R-:W-:Y:S01]  /*0b60*/  @P0 MOV R7, RZ ;  /* 0x000000ff00070202 */ /* 0x000fe20000000f00 */
[----:B------:R-:W-:Y:S02]  /*0b70*/  @!P0 IMAD.MOV.U32 R7, RZ, RZ, -0x40 ;  /* 0xffffffc0ff078424 */ /* 0x000fe400078e00ff */
[----:B------:R-:W-:Y:S01]  /*0b80*/  @!P0 FFMA R29, R29, 1.84467440737095516160e+19, RZ ;  /* 0x5f8000001d1d8823 */ /* 0x000fe200000000ff */
[----:B------:R-:W-:Y:S02]  /*0b90*/  @!P1 FFMA R6, R2, 1.84467440737095516160e+19, RZ ;  /* 0x5f80000002069823 */ /* 0x000fe400000000ff */
[----:B------:R-:W-:-:S07]  /*0ba0*/  @!P1 IADD3 R7, PT, PT, R7, 0x40, RZ ;  /* 0x0000004007079810 */ /* 0x000fce0007ffe0ff */
.L_x_44:
[----:B------:R-:W-:Y:S01]  /*0bb0*/  LEA R9, R5, 0xc0800000, 0x17 ;  /* 0xc080000005097811 */ /* 0x000fe200078eb8ff */
[----:B------:R-:W-:Y:S03]  /*0bc0*/  BSSY.RECONVERGENT B2, `(.L_x_49) ;  /* 0x0000036000027945 */ /* 0x000fe60003800200 */
[----:B------:R-:W-:Y:S01]  /*0bd0*/  IADD3 R9, PT, PT, -R9, R6, RZ ;  /* 0x0000000609097210 */ /* 0x000fe20007ffe1ff */
[----:B------:R-:W-:-:S03]  /*0be0*/  VIADD R6, R10, 0xffffff81 ;  /* 0xffffff810a067836 */ /* 0x000fc60000000000 */
[----:B------:R-:W0:Y:S01]  /*0bf0*/  MUFU.RCP R8, R9 ;  /* 0x0000000900087308 */ /* 0x000e220000001000 */
[----:B------:R-:W-:Y:S01]  /*0c00*/  FADD.FTZ R11, -R9, -RZ ;  /* 0x800000ff090b7221 */ /* 0x000fe20000010100 */
[C---:B------:R-:W-:Y:S01]  /*0c10*/  IMAD R2, R6.reuse, -0x800000, R29 ;  /* 0xff80000006027824 */ /* 0x040fe200078e021d */
[----:B------:R-:W-:-:S04]  /*0c20*/  IADD3 R6, PT, PT, R6, 0x7f, -R5 ;  /* 0x0000007f06067810 */ /* 0x000fc80007ffe805 */
[----:B------:R-:W-:Y:S01]  /*0c30*/  IADD3 R6, PT, PT, R6, R7, RZ ;  /* 0x0000000706067210 */ /* 0x000fe20007ffe0ff */
[----:B0-----:R-:W-:-:S04]  /*0c40*/  FFMA R13, R8, R11, 1 ;  /* 0x3f800000080d7423 */ /* 0x001fc8000000000b */
[----:B------:R-:W-:-:S04]  /*0c50*/  FFMA R15, R8, R13, R8 ;  /* 0x0000000d080f7223 */ /* 0x000fc80000000008 */
[----:B------:R-:W-:-:S04]  /*0c60*/  FFMA R8, R2, R15, RZ ;  /* 0x0000000f02087223 */ /* 0x000fc800000000ff */
[----:B------:R-:W-:-:S04]  /*0c70*/  FFMA R13, R11, R8, R2 ;  /* 0x000000080b0d7223 */ /* 0x000fc80000000002 */
[----:B------:R-:W-:-:S04]  /*0c80*/  FFMA R8, R15, R13, R8 ;  /* 0x0000000d0f087223 */ /* 0x000fc80000000008 */
[----:B------:R-:W-:-:S04]  /*0c90*/  FFMA R11, R11, R8, R2 ;  /* 0x000000080b0b7223 */ /* 0x000fc80000000002 */
[----:B------:R-:W-:-:S05]  /*0ca0*/  FFMA R2, R15, R11, R8 ;  /* 0x0000000b0f027223 */ /* 0x000fca0000000008 */
[----:B------:R-:W-:-:S04]  /*0cb0*/  SHF.R.U32.HI R5, RZ, 0x17, R2 ;  /* 0x00000017ff057819 */ /* 0x000fc80000011602 */
[----:B------:R-:W-:-:S04]  /*0cc0*/  LOP3.LUT R5, R5, 0xff, RZ, 0xc0, !PT ;  /* 0x000000ff05057812 */ /* 0x000fc800078ec0ff */
[----:B------:R-:W-:-:S05]  /*0cd0*/  IADD3 R9, PT, PT, R5, R6, RZ ;  /* 0x0000000605097210 */ /* 0x000fca0007ffe0ff */
[----:B------:R-:W-:-:S05]  /*0ce0*/  VIADD R5, R9, 0xffffffff ;  /* 0xffffffff09057836 */ /* 0x000fca0000000000 */
[----:B------:R-:W-:-:S13]  /*0cf0*/  ISETP.GE.U32.AND P0, PT, R5, 0xfe, PT ;  /* 0x000000fe0500780c */ /* 0x000fda0003f06070 */
[----:B------:R-:W-:Y:S05]  /*0d00*/  @!P0 BRA `(.L_x_50) ;  /* 0x0000000000808947 */ /* 0x000fea0003800000 */
[----:B------:R-:W-:-:S13]  /*0d10*/  ISETP.GT.AND P0, PT, R9, 0xfe, PT ;  /* 0x000000fe0900780c */ /* 0x000fda0003f04270 */
[----:B------:R-:W-:Y:S05]  /*0d20*/  @P0 BRA `(.L_x_51) ;  /* 0x00000000006c0947 */ /* 0x000fea0003800000 */
[----:B------:R-:W-:-:S13]  /*0d30*/  ISETP.GE.AND P0, PT, R9, 0x1, PT ;  /* 0x000000010900780c */ /* 0x000fda0003f06270 */
[----:B------:R-:W-:Y:S05]  /*0d40*/  @P0 BRA `(.L_x_52) ;  /* 0x0000000000740947 */ /* 0x000fea0003800000 */
[----:B------:R-:W-:Y:S02]  /*0d50*/  ISETP.GE.AND P0, PT, R9, -0x18, PT ;  /* 0xffffffe80900780c */ /* 0x000fe40003f06270 */
[----:B------:R-:W-:-:S11]  /*0d60*/  LOP3.LUT R2, R2, 0x80000000, RZ, 0xc0, !PT ;  /* 0x8000000002027812 */ /* 0x000fd600078ec0ff */
[----:B------:R-:W-:Y:S05]  /*0d70*/  @!P0 BRA `(.L_x_52) ;  /* 0x0000000000688947 */ /* 0x000fea0003800000 */
[CCC-:B------:R-:W-:Y:S01]  /*0d80*/  FFMA.RZ R5, R15.reuse, R11.reuse, R8.reuse ;  /* 0x0000000b0f057223 */ /* 0x1c0fe2000000c008 */
[-CC-:B------:R-:W-:Y:S01]  /*0d90*/  FFMA.RM R6, R15, R11.reuse, R8.reuse ;  /* 0x0000000b0f067223 */ /* 0x180fe20000004008 */
[C---:B------:R-:W-:Y:S02]  /*0da0*/  ISETP.NE.AND P2, PT, R9.reuse, RZ, PT ;  /* 0x000000ff0900720c */ /* 0x040fe40003f45270 */
[----:B------:R-:W-:Y:S02]  /*0db0*/  ISETP.NE.AND P1, PT, R9, RZ, PT ;  /* 0x000000ff0900720c */ /* 0x000fe40003f25270 */
[----:B------:R-:W-:Y:S01]  /*0dc0*/  LOP3.LUT R7, R5, 0x7fffff, RZ, 0xc0, !PT ;  /* 0x007fffff05077812 */ /* 0x000fe200078ec0ff */
[----:B------:R-:W-:Y:S01]  /*0dd0*/  FFMA.RP R5, R15, R11, R8 ;  /* 0x0000000b0f057223 */ /* 0x000fe20000008008 */
[----:B------:R-:W-:Y:S02]  /*0de0*/  IADD3 R8, PT, PT, R9, 0x20, RZ ;  /* 0x0000002009087810 */ /* 0x000fe40007ffe0ff */
[----:B------:R-:W-:-:S02]  /*0df0*/  LOP3.LUT R7, R7, 0x800000, RZ, 0xfc, !PT ;  /* 0x0080000007077812 */ /* 0x000fc400078efcff */
[----:B------:R-:W-:Y:S02]  /*0e00*/  IADD3 R9, PT, PT, -R9, RZ, RZ ;  /* 0x000000ff09097210 */ /* 0x000fe40007ffe1ff */
[----:B------:R-:W-:Y:S02]  /*0e10*/  SHF.L.U32 R8, R7, R8, RZ ;  /* 0x0000000807087219 */ /* 0x000fe400000006ff */
[----:B------:R-:W-:Y:S02]  /*0e20*/  FSETP.NEU.FTZ.AND P0, PT, R5, R6, PT ;  /* 0x000000060500720b */ /* 0x000fe40003f1d000 */
[----:B------:R-:W-:Y:S02]  /*0e30*/  SEL R6, R9, RZ, P2 ;  /* 0x000000ff09067207 */ /* 0x000fe40001000000 */
[----:B------:R-:W-:Y:S02]  /*0e40*/  ISETP.NE.AND P1, PT, R8, RZ, P1 ;  /* 0x000000ff0800720c */ /* 0x000fe40000f25270 */
[----:B------:R-:W-:-:S02]  /*0e50*/  SHF.R.U32.HI R6, RZ, R6, R7 ;  /* 0x00000006ff067219 */ /* 0x000fc40000011607 */
[----:B------:R-:W-:Y:S02]  /*0e60*/  PLOP3.LUT P0, PT, P0, P1, PT, 0xf8, 0x8f ;  /* 0x00000000008f781c */ /* 0x000fe40000703f70 */
[----:B------:R-:W-:Y:S02]  /*0e70*/  SHF.R.U32.HI R8, RZ, 0x1, R6 ;  /* 0x00000001ff087819 */ /* 0x000fe40000011606 */
[----:B------:R-:W-:-:S04]  /*0e80*/  SEL R5, RZ, 0x1, !P0 ;  /* 0x00000001ff057807 */ /* 0x000fc80004000000 */
[----:B------:R-:W-:-:S04]  /*0e90*/  LOP3.LUT R5, R5, 0x1, R8, 0xf8, !PT ;  /* 0x0000000105057812 */ /* 0x000fc800078ef808 */
[----:B------:R-:W-:-:S05]  /*0ea0*/  LOP3.LUT R5, R5, R6, RZ, 0xc0, !PT ;  /* 0x0000000605057212 */ /* 0x000fca00078ec0ff */
[----:B------:R-:W-:-:S05]  /*0eb0*/  IMAD.IADD R5, R8, 0x1, R5 ;  /* 0x0000000108057824 */ /* 0x000fca00078e0205 */
[----:B------:R-:W-:Y:S01]  /*0ec0*/  LOP3.LUT R2, R5, R2, RZ, 0xfc, !PT ;  /* 0x0000000205027212 */ /* 0x000fe200078efcff */
[----:B------:R-:W-:Y:S06]  /*0ed0*/  BRA `(.L_x_52) ;  /* 0x0000000000107947 */ /* 0x000fec0003800000 */
.L_x_51:
[----:B------:R-:W-:-:S04]  /*0ee0*/  LOP3.LUT R2, R2, 0x80000000, RZ, 0xc0, !PT ;  /* 0x8000000002027812 */ /* 0x000fc800078ec0ff */
[----:B------:R-:W-:Y:S01]  /*0ef0*/  LOP3.LUT R2, R2, 0x7f800000, RZ, 0xfc, !PT ;  /* 0x7f80000002027812 */ /* 0x000fe200078efcff */
[----:B------:R-:W-:Y:S06]  /*0f00*/  BRA `(.L_x_52) ;  /* 0x0000000000047947 */ /* 0x000fec0003800000 */
.L_x_50:
[----:B------:R-:W-:-:S07]  /*0f10*/  LEA R2, R6, R2, 0x17 ;  /* 0x0000000206027211 */ /* 0x000fce00078eb8ff */
.L_x_52:
[----:B------:R-:W-:Y:S05]  /*0f20*/  BSYNC.RECONVERGENT B2 ;  /* 0x0000000000027941 */ /* 0x000fea0003800200 */
.L_x_49:
[----:B------:R-:W-:Y:S05]  /*0f30*/  BRA `(.L_x_53) ;  /* 0x0000000000207947 */ /* 0x000fea0003800000 */
.L_x_48:
[----:B------:R-:W-:-:S04]  /*0f40*/  LOP3.LUT R2, R6, 0x80000000, R29, 0x48, !PT ;  /* 0x8000000006027812 */ /* 0x000fc800078e481d */
[----:B------:R-:W-:Y:S01]  /*0f50*/  LOP3.LUT R2, R2, 0x7f800000, RZ, 0xfc, !PT ;  /* 0x7f80000002027812 */ /* 0x000fe200078efcff */
[----:B------:R-:W-:Y:S06]  /*0f60*/  BRA `(.L_x_53) ;  /* 0x0000000000147947 */ /* 0x000fec0003800000 */
.L_x_47:
[----:B------:R-:W-:Y:S01]  /*0f70*/  LOP3.LUT R2, R6, 0x80000000, R29, 0x48, !PT ;  /* 0x8000000006027812 */ /* 0x000fe200078e481d */
[----:B------:R-:W-:Y:S06]  /*0f80*/  BRA `(.L_x_53) ;  /* 0x00000000000c7947 */ /* 0x000fec0003800000 */
.L_x_46:
[----:B------:R-:W0:Y:S01]  /*0f90*/  MUFU.RSQ R2, -QNAN ;  /* 0xffc0000000027908 */ /* 0x000e220000001400 */
[----:B------:R-:W-:Y:S05]  /*0fa0*/  BRA `(.L_x_53) ;  /* 0x0000000000047947 */ /* 0x000fea0003800000 */
.L_x_45:
[----:B------:R-:W-:-:S07]  /*0fb0*/  FADD.FTZ R2, R29, R2 ;  /* 0x000000021d027221 */ /* 0x000fce0000010000 */
.L_x_53:
[----:B------:R-:W-:Y:S05]  /*0fc0*/  BSYNC.RECONVERGENT B1 ;  /* 0x0000000000017941 */ /* 0x000fea0003800200 */
.L_x_43:
[----:B------:R-:W-:-:S04]  /*0fd0*/  HFMA2 R5, -RZ, RZ, 0, 0 ;  /* 0x00000000ff057431 */ /* 0x000fc800000001ff */
[----:B0-----:R-:W-:Y:S05]  /*0fe0*/  RET.REL.NODEC R4 `(_Z26_hhlpLinearBackwardWeightsILi4EfEvPKT0_S2_PS0_iii) ;  /* 0xfffffff004047950 */ /* 0x001fea0003c3ffff */
.L_x_54:
        /* <DEDUP_REMOVED lines=9> */
.L_x_139:


//--------------------- .text._Z23_hhlpLinearBackwardBiasILi32E6__halfEvPKT0_PS1_ii --------------------------
	.section	.text._Z23_hhlpLinearBackwardBiasILi32E6__halfEvPKT0_PS1_ii,"ax",@progbits
	.align	128
        .global         _Z23_hhlpLinearBackwardBiasILi32E6__halfEvPKT0_PS1_ii
        .type           _Z23_hhlpLinearBackwardBiasILi32E6__halfEvPKT0_PS1_ii,@function
        .size           _Z23_hhlpLinearBackwardBiasILi32E6__halfEvPKT0_PS1_ii,(.L_x_148 - _Z23_hhlpLinearBackwardBiasILi32E6__halfEvPKT0_PS1_ii)
        .other          _Z23_hhlpLinearBackwardBiasILi32E6__halfEvPKT0_PS1_ii,@"STO_CUDA_ENTRY STV_DEFAULT"
_Z23_hhlpLinearBackwardBiasILi32E6__halfEvPKT0_PS1_ii:
.text._Z23_hhlpLinearBackwardBiasILi32E6__halfEvPKT0_PS1_ii:
[----:B------:R-:W-:Y:S01]  /*0000*/  LDC R1, c[0x0][0x37c] ;  /* 0x0000df00ff017b82 */ /* 0x000fe20000000800 */
[----:B------:R-:W0:Y:S07]  /*0010*/  S2R R0, SR_CTAID.Y ;  /* 0x0000000000007919 */ /* 0x000e2e0000002600 */
[----:B------:R-:W1:Y:S01]  /*0020*/  LDC R2, c[0x0][0x390] ;  /* 0x0000e400ff027b82 */ /* 0x000e620000000800 */
[----:B------:R-:W0:Y:S02]  /*0030*/  S2R R3, SR_TID.Y ;  /* 0x0000000000037919 */ /* 0x000e240000002200 */
[----:B0-----:R-:W-:-:S04]  /*0040*/  LEA R5, R0, R3, 0x5 ;  /* 0x0000000300057211 */ /* 0x001fc800078e28ff */
[----:B-1----:R-:W-:-:S13]  /*0050*/  ISETP.GE.AND P0, PT, R5, R2, PT ;  /* 0x000000020500720c */ /* 0x002fda0003f06270 */
        /* <DEDUP_REMOVED lines=12> */
[----:B------:R-:W-:-:S03]  /*0120*/  MOV R9, R5 ;  /* 0x0000000500097202 */ /* 0x000fc60000000f00 */
[----:B------:R-:W-:-:S12]  /*0130*/  UIADD3 UR6, UPT, UPT, -UR4, URZ, URZ ;  /* 0x000000ff04067290 */ /* 0x000fd8000fffe1ff */
.L_x_57:
[----:B------:R-:W0:Y:S02]  /*0140*/  LDC.64 R28, c[0x0][0x380] ;  /* 0x0000e000ff1c7b82 */ /* 0x000e240000000a00 */
[----:B0-----:R-:W-:-:S05]  /*0150*/  IMAD.WIDE R28, R9, 0x2, R28 ;  /* 0x00000002091c7825 */ /* 0x001fca00078e021c */
[----:B------:R-:W2:Y:S01]  /*0160*/  LDG.E.U16 R7, desc[UR8][R28.64] ;  /* 0x000000081c077981 */ /* 0x000ea2000c1e1500 */
[----:B------:R-:W-:-:S04]  /*0170*/  IMAD.WIDE R10, R2, 0x2, R28 ;  /* 0x00000002020a7825 */ /* 0x000fc800078e021c */
[C---:B------:R-:W-:Y:S02]  /*0180*/  IMAD.WIDE R12, R2.reuse, 0x2, R10 ;  /* 0x00000002020c7825 */ /* 0x040fe400078e020a */
[----:B------:R-:W3:Y:S02]  /*0190*/  LDG.E.U16 R11, desc[UR8][R10.64] ;  /* 0x000000080a0b7981 */ /* 0x000ee4000c1e1500 */
[C---:B------:R-:W-:Y:S02]  /*01a0*/  IMAD.WIDE R14, R2.reuse, 0x2, R12 ;  /* 0x00000002020e7825 */ /* 0x040fe400078e020c */
[----:B------:R-:W4:Y:S02]  /*01b0*/  LDG.E.U16 R13, desc[UR8][R12.64] ;  /* 0x000000080c0d7981 */ /* 0x000f24000c1e1500 */
[C---:B------:R-:W-:Y:S02]  /*01c0*/  IMAD.WIDE R16, R2.reuse, 0x2, R14 ;  /* 0x0000000202107825 */ /* 0x040fe400078e020e */
[----:B------:R-:W5:Y:S02]  /*01d0*/  LDG.E.U16 R15, desc[UR8][R14.64] ;  /* 0x000000080e0f7981 */ /* 0x000f64000c1e1500 */
[----:B------:R-:W-:-:S02]  /*01e0*/  IMAD.WIDE R24, R2, 0x2, R16 ;  /* 0x0000000202187825 */ /* 0x000fc400078e0210 */
[----:B------:R0:W5:Y:S04]  /*01f0*/  LDG.E.U16 R8, desc[UR8][R16.64] ;  /* 0x0000000810087981 */ /* 0x000168000c1e1500 */
[----:B------:R1:W5:Y:S01]  /*0200*/  LDG.E.U16 R6, desc[UR8][R24.64] ;  /* 0x0000000818067981 */ /* 0x000362000c1e1500 */
[----:B------:R-:W-:-:S04]  /*0210*/  IMAD.WIDE R26, R2, 0x2, R24 ;  /* 0x00000002021a7825 */ /* 0x000fc800078e0218 */
[C---:B------:R-:W-:Y:S02]  /*0220*/  IMAD.WIDE R22, R2.reuse, 0x2, R26 ;  /* 0x0000000202167825 */ /* 0x040fe400078e021a */
[----:B------:R-:W5:Y:S02]  /*0230*/  LDG.E.U16 R27, desc[UR8][R26.64] ;  /* 0x000000081a1b7981 */ /* 0x000f64000c1e1500 */
[C---:B------:R-:W-:Y:S02]  /*0240*/  IMAD.WIDE R20, R2.reuse, 0x2, R22 ;  /* 0x0000000202147825 */ /* 0x040fe400078e0216 */
[----:B------:R-:W5:Y:S02]  /*0250*/  LDG.E.U16 R23, desc[UR8][R22.64] ;  /* 0x0000000816177981 */ /* 0x000f64000c1e1500 */
[C---:B------:R-:W-:Y:S02]  /*0260*/  IMAD.WIDE R18, R2.reuse, 0x2, R20 ;  /* 0x0000000202127825 */ /* 0x040fe400078e0214 */
[----:B------:R-:W5:Y:S04]  /*0270*/  LDG.E.U16 R10, desc[UR8][R20.64] ;  /* 0x00000008140a7981 */ /* 0x000f68000c1e1500 */
[----:B------:R-:W5:Y:S01]  /*0280*/  LDG.E.U16 R12, desc[UR8][R18.64] ;  /* 0x00000008120c7981 */ /* 0x000f62000c1e1500 */
[----:B0-----:R-:W-:-:S05]  /*0290*/  IMAD.WIDE R16, R2, 0x2, R18 ;  /* 0x0000000202107825 */ /* 0x001fca00078e0212 */
[----:B------:R0:W5:Y:S01]  /*02a0*/  LDG.E.U16 R14, desc[UR8][R16.64] ;  /* 0x00000008100e7981 */ /* 0x000162000c1e1500 */
[----:B-1----:R-:W-:-:S04]  /*02b0*/  IMAD.WIDE R24, R2, 0x2, R16 ;  /* 0x0000000202187825 */ /* 0x002fc800078e0210 */
[C---:B------:R-:W-:Y:S02]  /*02c0*/  IMAD.WIDE R28, R2.reuse, 0x2, R24 ;  /* 0x00000002021c7825 */ /* 0x040fe400078e0218 */
[----:B------:R-:W5:Y:S02]  /*02d0*/  LDG.E.U16 R25, desc[UR8][R24.64] ;  /* 0x0000000818197981 */ /* 0x000f64000c1e1500 */
[C---:B0-----:R-:W-:Y:S02]  /*02e0*/  IMAD.WIDE R16, R2.reuse, 0x2, R28 ;  /* 0x0000000202107825 */ /* 0x041fe400078e021c */
[----:B------:R-:W5:Y:S02]  /*02f0*/  LDG.E.U16 R29, desc[UR8][R28.64] ;  /* 0x000000081c1d7981 */ /* 0x000f64000c1e1500 */
[C---:B------:R-:W-:Y:S02]  /*0300*/  IMAD.WIDE R18, R2.reuse, 0x2, R16 ;  /* 0x0000000202127825 */ /* 0x040fe400078e0210 */
[----:B------:R-:W5:Y:S04]  /*0310*/  LDG.E.U16 R26, desc[UR8][R16.64] ;  /* 0x00000008101a7981 */ /* 0x000f68000c1e1500 */
[----:B------:R-:W5:Y:S01]  /*0320*/  LDG.E.U16 R22, desc[UR8][R18.64] ;  /* 0x0000000812167981 */ /* 0x000f62000c1e1500 */
[----:B------:R-:W-:-:S06]  /*0330*/  IMAD.WIDE R20, R2, 0x2, R18 ;  /* 0x0000000202147825 */ /* 0x000fcc00078e0212 */
[----:B------:R-:W5:Y:S01]  /*0340*/  LDG.E.U16 R21, desc[UR8][R20.64] ;  /* 0x0000000814157981 */ /* 0x000f62000c1e1500 */
[----:B------:R-:W-:-:S04]  /*0350*/  UIADD3 UR6, UPT, UPT, UR6, 0x10, URZ ;  /* 0x0000001006067890 */ /* 0x000fc8000fffe0ff */
[----:B------:R-:W-:Y:S01]  /*0360*/  UISETP.NE.AND UP1, UPT, UR6, URZ, UPT ;  /* 0x000000ff0600728c */ /* 0x000fe2000bf25270 */
[----:B------:R-:W-:Y:S01]  /*0370*/  LEA R9, R2, R9, 0x4 ;  /* 0x0000000902097211 */ /* 0x000fe200078e20ff */
[----:B--2---:R-:W-:-:S04]  /*0380*/  HADD2 R7, R4.H0_H0, R7.H0_H0 ;  /* 0x2000000704077230 */ /* 0x004fc80000000800 */
[----:B---3--:R-:W-:-:S04]  /*0390*/  HADD2 R7, R7.H0_H0, R11.H0_H0 ;  /* 0x2000000b07077230 */ /* 0x008fc80000000800 */
[----:B----4-:R-:W-:-:S04]  /*03a0*/  HADD2 R7, R7.H0_H0, R13.H0_H0 ;  /* 0x2000000d07077230 */ /* 0x010fc80000000800 */
[----:B-----5:R-:W-:-:S04]  /*03b0*/  HADD2 R4, R7.H0_H0, R15.H0_H0 ;  /* 0x2000000f07047230 */ /* 0x020fc80000000800 */
[----:B------:R-:W-:-:S04]  /*03c0*/  HADD2 R4, R4.H0_H0, R8.H0_H0 ;  /* 0x2000000804047230 */ /* 0x000fc80000000800 */
        /* <DEDUP_REMOVED lines=10> */
[----:B------:R-:W-:Y:S01]  /*0470*/  HADD2 R4, R11.H0_H0, R21.H0_H0 ;  /* 0x200000150b047230 */ /* 0x000fe20000000800 */
[----:B------:R-:W-:Y:S06]  /*0480*/  BRA.U UP1, `(.L_x_57) ;  /* 0xfffffffd012c7547 */ /* 0x000fec000b83ffff */
.L_x_56:
[----:B------:R-:W-:Y:S05]  /*0490*/  BRA.U !UP0, `(.L_x_55) ;  /* 0x0000000108fc7547 */ /* 0x000fea000b800000 */
[----:B------:R-:W-:Y:S02]  /*04a0*/  UISETP.GE.U32.AND UP0, UPT, UR5, 0x8, UPT ;  /* 0x000000080500788c */ /* 0x000fe4000bf06070 */
[----:B------:R-:W-:-:S04]  /*04b0*/  ULOP3.LUT UR6, UR7, 0x7, URZ, 0xc0, !UPT ;  /* 0x0000000707067892 */ /* 0x000fc8000f8ec0ff */
[----:B------:R-:W-:-:S03]  /*04c0*/  UISETP.NE.AND UP1, UPT, UR6, URZ, UPT ;  /* 0x000000ff0600728c */ /* 0x000fc6000bf25270 */
[----:B------:R-:W-:Y:S08]  /*04d0*/  BRA.U !UP0, `(.L_x_58) ;  /* 0x00000001086c7547 */ /* 0x000ff0000b800000 */
[----:B------:R-:W0:Y:S01]  /*04e0*/  LDC.64 R6, c[0x0][0x380] ;  /* 0x0000e000ff067b82 */ /* 0x000e220000000a00 */
[----:B------:R-:W-:-:S04]  /*04f0*/  IMAD R9, R2, UR4, R5 ;  /* 0x0000000402097c24 */ /* 0x000fc8000f8e0205 */
[----:B0-----:R-:W-:-:S04]  /*0500*/  IMAD.WIDE R6, R9, 0x2, R6 ;  /* 0x0000000209067825 */ /* 0x001fc800078e0206 */
[C---:B------:R-:W-:Y:S02]  /*0510*/  IMAD.WIDE R8, R2.reuse, 0x2, R6 ;  /* 0x0000000202087825 */ /* 0x040fe400078e0206 */
[----:B------:R-:W2:Y:S02]  /*0520*/  LDG.E.U16 R7, desc[UR8][R6.64] ;  /* 0x0000000806077981 */ /* 0x000ea4000c1e1500 */
[C---:B------:R-:W-:Y:S02]  /*0530*/  IMAD.WIDE R10, R2.reuse, 0x2, R8 ;  /* 0x00000002020a7825 */ /* 0x040fe400078e0208 */
[----:B------:R-:W3:Y:S02]  /*0540*/  LDG.E.U16 R8, desc[UR8][R8.64] ;  /* 0x0000000808087981 */ /* 0x000ee4000c1e1500 */
[C---:B------:R-:W-:Y:S02]  /*0550*/  IMAD.WIDE R12, R2.reuse, 0x2, R10 ;  /* 0x00000002020c7825 */ /* 0x040fe400078e020a */
[----:B------:R-:W4:Y:S02]  /*0560*/  LDG.E.U16 R10, desc[UR8][R10.64] ;  /* 0x000000080a0a7981 */ /* 0x000f24000c1e1500 */
[----:B------:R-:W-:-:S02]  /*0570*/  IMAD.WIDE R14, R2, 0x2, R12 ;  /* 0x00000002020e7825 */ /* 0x000fc400078e020c */
[----:B------:R-:W5:Y:S02]  /*0580*/  LDG.E.U16 R12, desc[UR8][R12.64] ;  /* 0x000000080c0c7981 */ /* 0x000f64000c1e1500 */
[C---:B------:R-:W-:Y:S02]  /*0590*/  IMAD.WIDE R16, R2.reuse, 0x2, R14 ;  /* 0x0000000202107825 */ /* 0x040fe400078e020e */
[----:B------:R-:W5:Y:S02]  /*05a0*/  LDG.E.U16 R14, desc[UR8][R14.64] ;  /* 0x000000080e0e7981 */ /* 0x000f64000c1e1500 */
[C---:B------:R-:W-:Y:S02]  /*05b0*/  IMAD.WIDE R18, R2.reuse, 0x2, R16 ;  /* 0x0000000202127825 */ /* 0x040fe400078e0210 */
[----:B------:R-:W5:Y:S02]  /*05c0*/  LDG.E.U16 R16, desc[UR8][R16.64] ;  /* 0x0000000810107981 */ /* 0x000f64000c1e1500 */
[----:B------:R-:W-:-:S02]  /*05d0*/  IMAD.WIDE R20, R2, 0x2, R18 ;  /* 0x0000000202147825 */ /* 0x000fc400078e0212 */
[----:B------:R-:W5:Y:S04]  /*05e0*/  LDG.E.U16 R18, desc[UR8][R18.64] ;  /* 0x0000000812127981 */ /* 0x000f68000c1e1500 */
[----:B------:R-:W5:Y:S01]  /*05f0*/  LDG.E.U16 R20, desc[UR8][R20.64] ;  /* 0x0000000814147981 */ /* 0x000f62000c1e1500 */
[----:B------:R-:W-:Y:S01]  /*0600*/  UIADD3 UR4, UPT, UPT, UR4, 0x8, URZ ;  /* 0x0000000804047890 */ /* 0x000fe2000fffe0ff */
[----:B--2---:R-:W-:-:S04]  /*0610*/  HADD2 R7, R4.H0_H0, R7.H0_H0 ;  /* 0x2000000704077230 */ /* 0x004fc80000000800 */
[----:B---3--:R-:W-:-:S04]  /*0620*/  HADD2 R7, R7.H0_H0, R8.H0_H0 ;  /* 0x2000000807077230 */ /* 0x008fc80000000800 */
[----:B----4-:R-:W-:-:S04]  /*0630*/  HADD2 R7, R7.H0_H0, R10.H0_H0 ;  /* 0x2000000a07077230 */ /* 0x010fc80000000800 */
[----:B-----5:R-:W-:-:S04]  /*0640*/  HADD2 R7, R7.H0_H0, R12.H0_H0 ;  /* 0x2000000c07077230 */ /* 0x020fc80000000800 */
[----:B------:R-:W-:-:S04]  /*0650*/  HADD2 R7, R7.H0_H0, R14.H0_H0 ;  /* 0x2000000e07077230 */ /* 0x000fc80000000800 */
[----:B------:R-:W-:-:S04]  /*0660*/  HADD2 R7, R7.H0_H0, R16.H0_H0 ;  /* 0x2000001007077230 */ /* 0x000fc80000000800 */
[----:B------:R-:W-:-:S04]  /*0670*/  HADD2 R7, R7.H0_H0, R18.H0_H0 ;  /* 0x2000001207077230 */ /* 0x000fc80000000800 */
[----:B------:R-:W-:-:S07]  /*0680*/  HADD2 R4, R7.H0_H0, R20.H0_H0 ;  /* 0x2000001407047230 */ /* 0x000fce0000000800 */
.L_x_58:
        /* <DEDUP_REMOVED lines=12> */
[----:B------:R-:W-:Y:S02]  /*0750*/  IMAD.WIDE R12, R2, 0x2, R10 ;  /* 0x00000002020c7825 */ /* 0x000fe400078e020a */
[----:B------:R-:W4:Y:S04]  /*0760*/  LDG.E.U16 R10, desc[UR8][R10.64] ;  /* 0x000000080a0a7981 */ /* 0x000f28000c1e1500 */
[----:B------:R-:W5:Y:S01]  /*0770*/  LDG.E.U16 R12, desc[UR8][R12.64] ;  /* 0x000000080c0c7981 */ /* 0x000f62000c1e1500 */
[----:B------:R-:W-:Y:S01]  /*0780*/  UIADD3 UR4, UPT, UPT, UR4, 0x4, URZ ;  /* 0x0000000404047890 */ /* 0x000fe2000fffe0ff */
[----:B--2---:R-:W-:-:S04]  /*0790*/  HADD2 R7, R4.H0_H0, R7.H0_H0 ;  /* 0x2000000704077230 */ /* 0x004fc80000000800 */
[----:B---3--:R-:W-:-:S04]  /*07a0*/  HADD2 R7, R7.H0_H0, R8.H0_H0 ;  /* 0x2000000807077230 */ /* 0x008fc80000000800 */
[----:B----4-:R-:W-:-:S04]  /*07b0*/  HADD2 R7, R7.H0_H0, R10.H0_H0 ;  /* 0x2000000a07077230 */ /* 0x010fc80000000800 */
[----:B-----5:R-:W-:-:S07]  /*07c0*/  HADD2 R4, R7.H0_H0, R12.H0_H0 ;  /* 0x2000000c07047230 */ /* 0x020fce0000000800 */
.L_x_59:
[----:B------:R-:W-:Y:S05]  /*07d0*/  BRA.U !UP1, `(.L_x_55) ;  /* 0x00000001092c7547 */ /* 0x000fea000b800000 */
[----:B------:R-:W0:Y:S01]  /*07e0*/  LDC.64 R8, c[0x0][0x380] ;  /* 0x0000e000ff087b82 */ /* 0x000e220000000a00 */
[----:B------:R-:W-:Y:S01]  /*07f0*/  IMAD R3, R2, UR4, R3 ;  /* 0x0000000402037c24 */ /* 0x000fe2000f8e0203 */
[----:B------:R-:W-:-:S04]  /*0800*/  UIADD3 UR5, UPT, UPT, -UR5, URZ, URZ ;  /* 0x000000ff05057290 */ /* 0x000fc8000fffe1ff */
[----:B------:R-:W-:-:S08]  /*0810*/  LEA R3, R0, R3, 0x5 ;  /* 0x0000000300037211 */ /* 0x000fd000078e28ff */
.L_x_60:
[----:B0-----:R-:W-:-:S06]  /*0820*/  IMAD.WIDE R6, R3, 0x2, R8 ;  /* 0x0000000203067825 */ /* 0x001fcc00078e0208 */
[----:B------:R-:W2:Y:S01]  /*0830*/  LDG.E.U16 R7, desc[UR8][R6.64] ;  /* 0x0000000806077981 */ /* 0x000ea2000c1e1500 */
[----:B------:R-:W-:Y:S01]  /*0840*/  UIADD3 UR5, UPT, UPT, UR5, 0x1, URZ ;  /* 0x0000000105057890 */ /* 0x000fe2000fffe0ff */
[----:B------:R-:W-:-:S03]  /*0850*/  IADD3 R3, PT, PT, R3, R2, RZ ;  /* 0x0000000203037210 */ /* 0x000fc60007ffe0ff */
[----:B------:R-:W-:Y:S01]  /*0860*/  UISETP.NE.AND UP0, UPT, UR5, URZ, UPT ;  /* 0x000000ff0500728c */ /* 0x000fe2000bf05270 */
[----:B--2---:R-:W-:-:S08]  /*0870*/  HADD2 R4, R4.H0_H0, R7.H0_H0 ;  /* 0x2000000704047230 */ /* 0x004fd00000000800 */
[----:B------:R-:W-:Y:S05]  /*0880*/  BRA.U UP0, `(.L_x_60) ;  /* 0xfffffffd00e47547 */ /* 0x000fea000b83ffff */
.L_x_55:
[----:B------:R-:W0:Y:S01]  /*0890*/  I2F.F16 R0, UR7 ;  /* 0x0000000700007d06 */ /* 0x000e220008200c00 */
[----:B------:R-:W-:Y:S01]  /*08a0*/  HADD2.F32 R7, -RZ, R4.H0_H0 ;  /* 0x20000004ff077230 */ /* 0x000fe20000004100 */
[----:B------:R-:W1:Y:S01]  /*08b0*/  LDC.64 R2, c[0x0][0x388] ;  /* 0x0000e200ff027b82 */ /* 0x000e620000000a00 */
[----:B0-----:R-:W-:-:S05]  /*08c0*/  HADD2.F32 R0, -RZ, R0.H0_H0 ;  /* 0x20000000ff007230 */ /* 0x001fca0000004100 */
[----:B------:R-:W0:Y:S01]  /*08d0*/  MUFU.RCP R6, R0 ;  /* 0x0000000000067308 */ /* 0x000e220000001000 */
[----:B-1----:R-:W-:-:S04]  /*08e0*/  IMAD.WIDE.U32 R2, R5, 0x2, R2 ;  /* 0x0000000205027825 */ /* 0x002fc800078e0002 */
        /* <DEDUP_REMOVED lines=10> */
.L_x_61:
        /* <DEDUP_REMOVED lines=15> */
.L_x_148:


//--------------------- .text._Z23_hhlpLinearBackwardBiasILi32EdEvPKT0_PS0_ii --------------------------
	.section	.text._Z23_hhlpLinearBackwardBiasILi32EdEvPKT0_PS0_ii,"ax",@progbits
	.align	128
        .global         _Z23_hhlpLinearBackwardBiasILi32EdEvPKT0_PS0_ii
        .type           _Z23_hhlpLinearBackwardBiasILi32EdEvPKT0_PS0_ii,@function
        .size           _Z23_hhlpLinearBackwardBiasILi32EdEvPKT0_PS0_ii,(.L_x_140 - _Z23_hhlpLinearBackwardBiasILi32EdEvPKT0_PS0_ii)
        .other          _Z23_hhlpLinearBackwardBiasILi32EdEvPKT0_PS0_ii,@"STO_CUDA_ENTRY STV_DEFAULT"
_Z23_hhlpLinearBackwardBiasILi32EdEvPKT0_PS0_ii:
.text._Z23_hhlpLinearBackwardBiasILi32EdEvPKT0_PS0_ii:
[----:B------:R-:W-:Y:S01]  /*0000*/  LDC R1, c[0x0][0x37c] ;  /* 0x0000df00ff017b82 */ /* 0x000fe20000000800 */
[----:B------:R-:W0:Y:S07]  /*0010*/  S2R R0, SR_CTAID.Y ;  /* 0x0000000000007919 */ /* 0x000e2e0000002600 */
[----:B------:R-:W1:Y:S01]  /*0020*/  LDC R2, c[0x0][0x390] ;  /* 0x0000e400ff027b82 */ /* 0x000e620000000800 */
[----:B------:R-:W0:Y:S02]  /*0030*/  S2R R3, SR_TID.Y ;  /* 0x0000000000037919 */ /* 0x000e240000002200 */
[----:B0-----:R-:W-:-:S05]  /*0040*/  IMAD R5, R0, 0x20, R3 ;  /* 0x0000002000057824 */ /* 0x001fca00078e0203 */
[----:B-1----:R-:W-:-:S13]  /*0050*/  ISETP.GE.AND P0, PT, R5, R2, PT ;  /* 0x000000020500720c */ /* 0x002fda0003f06270 */
[----:B------:R-:W-:Y:S05]  /*0060*/  @P0 EXIT ;  /* 0x000000000000094d */ /* 0x000fea0003800000 */
[----:B------:R-:W0:Y:S01]  /*0070*/  LDCU UR7, c[0x0][0x394] ;  /* 0x00007280ff0777ac */ /* 0x000e220008000800 */
[----:B------:R-:W-:Y:S01]  /*0080*/  CS2R R26, SRZ ;  /* 0x00000000001a7805 */ /* 0x000fe2000001ff00 */
[----:B------:R-:W1:Y:S01]  /*0090*/  LDCU.64 UR8, c[0x0][0x358] ;  /* 0x00006b00ff0877ac */ /* 0x000e620008000a00 */
[----:B0-----:R-:W-:-:S09]  /*00a0*/  UISETP.GE.AND UP0, UPT, UR7, 0x1, UPT ;  /* 0x000000010700788c */ /* 0x001fd2000bf06270 */
[----:B-1----:R-:W-:Y:S05]  /*00b0*/  BRA.U !UP0, `(.L_x_62) ;  /* 0x0000000508fc7547 */ /* 0x002fea000b800000 */
[----:B------:R-:W-:Y:S01]  /*00c0*/  UISETP.GE.U32.AND UP1, UPT, UR7, 0x10, UPT ;  /* 0x000000100700788c */ /* 0x000fe2000bf26070 */
[----:B------:R-:W-:Y:S01]  /*00d0*/  CS2R R26, SRZ ;  /* 0x00000000001a7805 */ /* 0x000fe2000001ff00 */
[----:B------:R-:W-:Y:S01]  /*00e0*/  ULOP3.LUT UR5, UR7, 0xf, URZ, 0xc0, !UPT ;  /* 0x0000000f07057892 */ /* 0x000fe2000f8ec0ff */
[----:B------:R-:W-:-:S03]  /*00f0*/  UMOV UR4, URZ ;  /* 0x000000ff00047c82 */ /* 0x000fc60008000000 */
[----:B------:R-:W-:-:S03]  /*0100*/  UISETP.NE.AND UP0, UPT, UR5, URZ, UPT ;  /* 0x000000ff0500728c */ /* 0x000fc6000bf05270 */
[----:B------:R-:W-:Y:S08]  /*0110*/  BRA.U !UP1, `(.L_x_63) ;  /* 0x0000000109e47547 */ /* 0x000ff0000b800000 */
[----:B------:R-:W-:Y:S01]  /*0120*/  ULOP3.LUT UR4, UR7, 0x7ffffff0, URZ, 0xc0, !UPT ;  /* 0x7ffffff007047892 */ /* 0x000fe2000f8ec0ff */
[----:B------:R-:W-:Y:S01]  /*0130*/  IMAD.MOV.U32 R29, RZ, RZ, R5 ;  /* 0x000000ffff1d7224 */ /* 0x000fe200078e0005 */
[----:B------:R-:W-:Y:S02]  /*0140*/  CS2R R26, SRZ ;  /* 0x00000000001a7805 */ /* 0x000fe4000001ff00 */
[----:B------:R-:W-:-:S12]  /*0150*/  UIADD3 UR6, UPT, UPT, -UR4, URZ, URZ ;  /* 0x000000ff04067290 */ /* 0x000fd8000fffe1ff */
.L_x_64:
[----:B------:R-:W0:Y:S02]  /*0160*/  LDC.64 R6, c[0x0][0x380] ;  /* 0x0000e000ff067b82 */ /* 0x000e240000000a00 */
[----:B0-----:R-:W-:-:S05]  /*0170*/  IMAD.WIDE R6, R29, 0x8, R6 ;  /* 0x000000081d067825 */ /* 0x001fca00078e0206 */
[----:B------:R-:W2:Y:S01]  /*0180*/  LDG.E.64 R18, desc[UR8][R6.64] ;  /* 0x0000000806127981 */ /* 0x000ea2000c1e1b00 */
[----:B------:R-:W-:-:S05]  /*0190*/  IMAD.WIDE R20, R2, 0x8, R6 ;  /* 0x0000000802147825 */ /* 0x000fca00078e0206 */
[----:B------:R0:W3:Y:S02]  /*01a0*/  LDG.E.64 R16, desc[UR8][R20.64] ;  /* 0x0000000814107981 */ /* 0x0000e4000c1e1b00 */
[----:B0-----:R-:W-:-:S05]  /*01b0*/  IMAD.WIDE R20, R2, 0x8, R20 ;  /* 0x0000000802147825 */ /* 0x001fca00078e0214 */
[----:B------:R-:W4:Y:S01]  /*01c0*/  LDG.E.64 R14, desc[UR8][R20.64] ;  /* 0x00000008140e7981 */ /* 0x000f22000c1e1b00 */
[----:B------:R-:W-:-:S05]  /*01d0*/  IMAD.WIDE R8, R2, 0x8, R20 ;  /* 0x0000000802087825 */ /* 0x000fca00078e0214 */
[----:B------:R-:W5:Y:S01]  /*01e0*/  LDG.E.64 R12, desc[UR8][R8.64] ;  /* 0x00000008080c7981 */ /* 0x000f62000c1e1b00 */
[----:B------:R-:W-:-:S05]  /*01f0*/  IMAD.WIDE R22, R2, 0x8, R8 ;  /* 0x0000000802167825 */ /* 0x000fca00078e0208 */
[----:B------:R0:W5:Y:S02]  /*0200*/  LDG.E.64 R10, desc[UR8][R22.64] ;  /* 0x00000008160a7981 */ /* 0x000164000c1e1b00 */
[----:B0-----:R-:W-:-:S05]  /*0210*/  IMAD.WIDE R22, R2, 0x8, R22 ;  /* 0x0000000802167825 */ /* 0x001fca00078e0216 */
[----:B------:R-:W5:Y:S01]  /*0220*/  LDG.E.64 R8, desc[UR8][R22.64] ;  /* 0x0000000816087981 */ /* 0x000f62000c1e1b00 */
[----:B------:R-:W-:-:S05]  /*0230*/  IMAD.WIDE R6, R2, 0x8, R22 ;  /* 0x0000000802067825 */ /* 0x000fca00078e0216 */
[----:B------:R-:W5:Y:S01]  /*0240*/  LDG.E.64 R22, desc[UR8][R6.64] ;  /* 0x0000000806167981 */ /* 0x000f62000c1e1b00 */
[----:B------:R-:W-:-:S05]  /*0250*/  IMAD.WIDE R24, R2, 0x8, R6 ;  /* 0x0000000802187825 */ /* 0x000fca00078e0206 */
[----:B------:R0:W5:Y:S02]  /*0260*/  LDG.E.64 R6, desc[UR8][R24.64] ;  /* 0x0000000818067981 */ /* 0x000164000c1e1b00 */
[----:B0-----:R-:W-:-:S05]  /*0270*/  IMAD.WIDE R24, R2, 0x8, R24 ;  /* 0x0000000802187825 */ /* 0x001fca00078e0218 */
[----:B------:R-:W5:Y:S01]  /*0280*/  LDG.E.64 R20, desc[UR8][R24.64] ;  /* 0x0000000818147981 */ /* 0x000f62000c1e1b00 */
[----:B--2---:R-:W-:Y:S01]  /*0290*/  DADD R18, R18, R26 ;  /* 0x0000000012127229 */ /* 0x004fe2000000001a */
[----:B------:R-:W-:-:S07]  /*02a0*/  IMAD.WIDE R26, R2, 0x8, R24 ;  /* 0x00000008021a7825 */ /* 0x000fce00078e0218 */
[----:B---3--:R-:W-:Y:S02]  /*02b0*/  DADD R16, R18, R16 ;  /* 0x0000000012107229 */ /* 0x008fe40000000010 */
[----:B------:R0:W2:Y:S02]  /*02c0*/  LDG.E.64 R18, desc[UR8][R26.64] ;  /* 0x000000081a127981 */ /* 0x0000a4000c1e1b00 */
[----:B0-----:R-:W-:-:S04]  /*02d0*/  IMAD.WIDE R26, R2, 0x8, R26 ;  /* 0x00000008021a7825 */ /* 0x001fc800078e021a */
[----:B----4-:R-:W-:Y:S02]  /*02e0*/  DADD R14, R16, R14 ;  /* 0x00000000100e7229 */ /* 0x010fe4000000000e */
[----:B------:R0:W3:Y:S06]  /*02f0*/  LDG.E.64 R16, desc[UR8][R26.64] ;  /* 0x000000081a107981 */ /* 0x0000ec000c1e1b00 */
[----:B-----5:R-:W-:Y:S01]  /*0300*/  DADD R12, R14, R12 ;  /* 0x000000000e0c7229 */ /* 0x020fe2000000000c */
[----:B0-----:R-:W-:-:S05]  /*0310*/  IMAD.WIDE R26, R2, 0x8, R26 ;  /* 0x00000008021a7825 */ /* 0x001fca00078e021a */
[----:B------:R-:W4:Y:S01]  /*0320*/  LDG.E.64 R14, desc[UR8][R26.64] ;  /* 0x000000081a0e7981 */ /* 0x000f22000c1e1b00 */
[----:B------:R-:W-:Y:S01]  /*0330*/  IMAD.WIDE R24, R2, 0x8, R26 ;  /* 0x0000000802187825 */ /* 0x000fe200078e021a */
[----:B------:R-:W-:-:S04]  /*0340*/  DADD R10, R12, R10 ;  /* 0x000000000c0a7229 */ /* 0x000fc8000000000a */
[----:B------:R0:W5:Y:S04]  /*0350*/  LDG.E.64 R12, desc[UR8][R24.64] ;  /* 0x00000008180c7981 */ /* 0x000168000c1e1b00 */
[----:B------:R-:W-:Y:S01]  /*0360*/  DADD R8, R10, R8 ;  /* 0x000000000a087229 */ /* 0x000fe20000000008 */
[----:B0-----:R-:W-:-:S05]  /*0370*/  IMAD.WIDE R24, R2, 0x8, R24 ;  /* 0x0000000802187825 */ /* 0x001fca00078e0218 */
[----:B------:R0:W5:Y:S02]  /*0380*/  LDG.E.64 R10, desc[UR8][R24.64] ;  /* 0x00000008180a7981 */ /* 0x000164000c1e1b00 */
[----:B------:R-:W-:Y:S01]  /*0390*/  DADD R22, R8, R22 ;  /* 0x0000000008167229 */ /* 0x000fe20000000016 */
[----:B0-----:R-:W-:-:S05]  /*03a0*/  IMAD.WIDE R24, R2, 0x8, R24 ;  /* 0x0000000802187825 */ /* 0x001fca00078e0218 */
[----:B------:R-:W5:Y:S01]  /*03b0*/  LDG.E.64 R8, desc[UR8][R24.64] ;  /* 0x0000000818087981 */ /* 0x000f62000c1e1b00 */
[----:B------:R-:W-:-:S06]  /*03c0*/  IMAD.WIDE R26, R2, 0x8, R24 ;  /* 0x00000008021a7825 */ /* 0x000fcc00078e0218 */
[----:B------:R-:W5:Y:S01]  /*03d0*/  LDG.E.64 R26, desc[UR8][R26.64] ;  /* 0x000000081a1a7981 */ /* 0x000f62000c1e1b00 */
[----:B------:R-:W-:-:S08]  /*03e0*/  DADD R6, R22, R6 ;  /* 0x0000000016067229 */ /* 0x000fd00000000006 */
[----:B------:R-:W-:Y:S01]  /*03f0*/  DADD R6, R6, R20 ;  /* 0x0000000006067229 */ /* 0x000fe20000000014 */
[----:B------:R-:W-:-:S04]  /*0400*/  UIADD3 UR6, UPT, UPT, UR6, 0x10, URZ ;  /* 0x0000001006067890 */ /* 0x000fc8000fffe0ff */
[----:B------:R-:W-:Y:S01]  /*0410*/  UISETP.NE.AND UP1, UPT, UR6, URZ, UPT ;  /* 0x000000ff0600728c */ /* 0x000fe2000bf25270 */
[----:B------:R-:W-:Y:S02]  /*0420*/  LEA R29, R2, R29, 0x4 ;  /* 0x0000001d021d7211 */ /* 0x000fe400078e20ff */
[----:B--2---:R-:W-:-:S08]  /*0430*/  DADD R6, R6, R18 ;  /* 0x0000000006067229 */ /* 0x004fd00000000012 */
[----:B---3--:R-:W-:-:S08]  /*0440*/  DADD R6, R6, R16 ;  /* 0x0000000006067229 */ /* 0x008fd00000000010 */
[----:B----4-:R-:W-:-:S08]  /*0450*/  DADD R6, R6, R14 ;  /* 0x0000000006067229 */ /* 0x010fd0000000000e */
[----:B-----5:R-:W-:-:S08]  /*0460*/  DADD R6, R6, R12 ;  /* 0x0000000006067229 */ /* 0x020fd0000000000c */
[----:B------:R-:W-:-:S08]  /*0470*/  DADD R6, R6, R10 ;  /* 0x0000000006067229 */ /* 0x000fd0000000000a */
[----:B------:R-:W-:-:S08]  /*0480*/  DADD R6, R6, R8 ;  /* 0x0000000006067229 */ /* 0x000fd00000000008 */
[----:B------:R-:W-:Y:S01]  /*0490*/  DADD R26, R6, R26 ;  /* 0x00000000061a7229 */ /* 0x000fe2000000001a */
[----:B------:R-:W-:Y:S10]  /*04a0*/  BRA.U UP1, `(.L_x_64) ;  /* 0xfffffffd012c7547 */ /* 0x000ff4000b83ffff */
.L_x_63:
[----:B------:R-:W-:Y:S05]  /*04b0*/  BRA.U !UP0, `(.L_x_62) ;  /* 0x0000000108fc7547 */ /* 0x000fea000b800000 */
[----:B------:R-:W-:Y:S02]  /*04c0*/  UISETP.GE.U32.AND UP0, UPT, UR5, 0x8, UPT ;  /* 0x000000080500788c */ /* 0x000fe4000bf06070 */
[----:B------:R-:W-:-:S04]  /*04d0*/  ULOP3.LUT UR6, UR7, 0x7, URZ, 0xc0, !UPT ;  /* 0x0000000707067892 */ /* 0x000fc8000f8ec0ff */
[----:B------:R-:W-:-:S03]  /*04e0*/  UISETP.NE.AND UP1, UPT, UR6, URZ, UPT ;  /* 0x000000ff0600728c */ /* 0x000fc6000bf25270 */
[----:B------:R-:W-:Y:S08]  /*04f0*/  BRA.U !UP0, `(.L_x_65) ;  /* 0x00000001086c7547 */ /* 0x000ff0000b800000 */
[----:B------:R-:W0:Y:S01]  /*0500*/  LDC.64 R10, c[0x0][0x380] ;  /* 0x0000e000ff0a7b82 */ /* 0x000e220000000a00 */
[----:B------:R-:W-:-:S04]  /*0510*/  IMAD R7, R2, UR4, R5 ;  /* 0x0000000402077c24 */ /* 0x000fc8000f8e0205 */
[----:B0-----:R-:W-:-:S05]  /*0520*/  IMAD.WIDE R10, R7, 0x8, R10 ;  /* 0x00000008070a7825 */ /* 0x001fca00078e020a */
[----:B------:R-:W2:Y:S01]  /*0530*/  LDG.E.64 R6, desc[UR8][R10.64] ;  /* 0x000000080a067981 */ /* 0x000ea2000c1e1b00 */
[----:B------:R-:W-:-:S05]  /*0540*/  IMAD.WIDE R22, R2, 0x8, R10 ;  /* 0x0000000802167825 */ /* 0x000fca00078e020a */
[----:B------:R-:W3:Y:S01]  /*0550*/  LDG.E.64 R8, desc[UR8][R22.64] ;  /* 0x0000000816087981 */ /* 0x000ee2000c1e1b00 */
[----:B------:R-:W-:-:S05]  /*0560*/  IMAD.WIDE R24, R2, 0x8, R22 ;  /* 0x0000000802187825 */ /* 0x000fca00078e0216 */
[----:B------:R-:W4:Y:S01]  /*0570*/  LDG.E.64 R20, desc[UR8][R24.64] ;  /* 0x0000000818147981 */ /* 0x000f22000c1e1b00 */
[----:B------:R-:W-:-:S05]  /*0580*/  IMAD.WIDE R28, R2, 0x8, R24 ;  /* 0x00000008021c7825 */ /* 0x000fca00078e0218 */
[----:B------:R0:W5:Y:S02]  /*0590*/  LDG.E.64 R18, desc[UR8][R28.64] ;  /* 0x000000081c127981 */ /* 0x000164000c1e1b00 */
[----:B0-----:R-:W-:-:S05]  /*05a0*/  IMAD.WIDE R28, R2, 0x8, R28 ;  /* 0x00000008021c7825 */ /* 0x001fca00078e021c */
[----:B------:R-:W5:Y:S01]  /*05b0*/  LDG.E.64 R16, desc[UR8][R28.64] ;  /* 0x000000081c107981 */ /* 0x000f62000c1e1b00 */
[----:B------:R-:W-:-:S05]  /*05c0*/  IMAD.WIDE R12, R2, 0x8, R28 ;  /* 0x00000008020c7825 */ /* 0x000fca00078e021c */
[----:B------:R-:W5:Y:S01]  /*05d0*/  LDG.E.64 R14, desc[UR8][R12.64] ;  /* 0x000000080c0e7981 */ /* 0x000f62000c1e1b00 */
[----:B------:R-:W-:-:S04]  /*05e0*/  IMAD.WIDE R10, R2, 0x8, R12 ;  /* 0x00000008020a7825 */ /* 0x000fc800078e020c */
[----:B------:R-:W-:Y:S01]  /*05f0*/  IMAD.WIDE R22, R2, 0x8, R10 ;  /* 0x0000000802167825 */ /* 0x000fe200078e020a */
[----:B------:R-:W5:Y:S04]  /*0600*/  LDG.E.64 R12, desc[UR8][R10.64] ;  /* 0x000000080a0c7981 */ /* 0x000f68000c1e1b00 */
[----:B------:R-:W5:Y:S01]  /*0610*/  LDG.E.64 R10, desc[UR8][R22.64] ;  /* 0x00000008160a7981 */ /* 0x000f62000c1e1b00 */
[----:B------:R-:W-:Y:S01]  /*0620*/  UIADD3 UR4, UPT, UPT, UR4, 0x8, URZ ;  /* 0x0000000804047890 */ /* 0x000fe2000fffe0ff */
[----:B--2---:R-:W-:-:S08]  /*0630*/  DADD R6, R26, R6 ;  /* 0x000000001a067229 */ /* 0x004fd00000000006 */
[----:B---3--:R-:W-:-:S08]  /*0640*/  DADD R6, R6, R8 ;  /* 0x0000000006067229 */ /* 0x008fd00000000008 */
[----:B----4-:R-:W-:-:S08]  /*0650*/  DADD R6, R6, R20 ;  /* 0x0000000006067229 */ /* 0x010fd00000000014 */
[----:B-----5:R-:W-:-:S08]  /*0660*/  DADD R6, R6, R18 ;  /* 0x0000000006067229 */ /* 0x020fd00000000012 */
[----:B------:R-:W-:-:S08]  /*0670*/  DADD R6, R6, R16 ;  /* 0x0000000006067229 */ /* 0x000fd00000000010 */
[----:B------:R-:W-:-:S08]  /*0680*/  DADD R6, R6, R14 ;  /* 0x0000000006067229 */ /* 0x000fd0000000000e */
[----:B------:R-:W-:-:S08]  /*0690*/  DADD R6, R6, R12 ;  /* 0x0000000006067229 */ /* 0x000fd0000000000c */
[----:B------:R-:W-:-:S11]  /*06a0*/  DADD R26, R6, R10 ;  /* 0x00000000061a7229 */ /* 0x000fd6000000000a */
.L_x_65:
        /* <DEDUP_REMOVED lines=13> */
[----:B------:R-:W-:-:S06]  /*0780*/  IMAD.WIDE R18, R2, 0x8, R14 ;  /* 0x0000000802127825 */ /* 0x000fcc00078e020e */
[----:B------:R-:W5:Y:S01]  /*0790*/  LDG.E.64 R18, desc[UR8][R18.64] ;  /* 0x0000000812127981 */ /* 0x000f62000c1e1b00 */
[----:B------:R-:W-:Y:S01]  /*07a0*/  UIADD3 UR4, UPT, UPT, UR4, 0x4, URZ ;  /* 0x0000000404047890 */ /* 0x000fe2000fffe0ff */
[----:B--2---:R-:W-:-:S08]  /*07b0*/  DADD R8, R26, R8 ;  /* 0x000000001a087229 */ /* 0x004fd00000000008 */
[----:B---3--:R-:W-:-:S08]  /*07c0*/  DADD R8, R8, R12 ;  /* 0x0000000008087229 */ /* 0x008fd0000000000c */
[----:B----4-:R-:W-:-:S08]  /*07d0*/  DADD R8, R8, R16 ;  /* 0x0000000008087229 */ /* 0x010fd00000000010 */
[----:B-----5:R-:W-:-:S11]  /*07e0*/  DADD R26, R8, R18 ;  /* 0x00000000081a7229 */ /* 0x020fd60000000012 */
.L_x_66:
[----:B------:R-:W-:Y:S05]  /*07f0*/  BRA.U !UP1, `(.L_x_62) ;  /* 0x00000001092c7547 */ /* 0x000fea000b800000 */
[----:B------:R-:W0:Y:S01]  /*0800*/  LDC.64 R8, c[0x0][0x380] ;  /* 0x0000e000ff087b82 */ /* 0x000e220000000a00 */
[----:B------:R-:W-:Y:S01]  /*0810*/  IMAD R3, R2, UR4, R3 ;  /* 0x0000000402037c24 */ /* 0x000fe2000f8e0203 */
[----:B------:R-:W-:-:S03]  /*0820*/  UIADD3 UR5, UPT, UPT, -UR5, URZ, URZ ;  /* 0x000000ff05057290 */ /* 0x000fc6000fffe1ff */
[----:B------:R-:W-:-:S09]  /*0830*/  IMAD R3, R0, 0x20, R3 ;  /* 0x0000002000037824 */ /* 0x000fd200078e0203 */
.L_x_67:
[----:B0-----:R-:W-:-:S06]  /*0840*/  IMAD.WIDE R6, R3, 0x8, R8 ;  /* 0x0000000803067825 */ /* 0x001fcc00078e0208 */
[----:B------:R-:W2:Y:S01]  /*0850*/  LDG.E.64 R6, desc[UR8][R6.64] ;  /* 0x0000000806067981 */ /* 0x000ea2000c1e1b00 */
[----:B------:R-:W-:Y:S01]  /*0860*/  UIADD3 UR5, UPT, UPT, UR5, 0x1, URZ ;  /* 0x0000000105057890 */ /* 0x000fe2000fffe0ff */
[----:B------:R-:W-:-:S03]  /*0870*/  IMAD.IADD R3, R3, 0x1, R2 ;  /* 0x0000000103037824 */ /* 0x000fc600078e0202 */
[----:B------:R-:W-:Y:S01]  /*0880*/  UISETP.NE.AND UP0, UPT, UR5, URZ, UPT ;  /* 0x000000ff0500728c */ /* 0x000fe2000bf05270 */
[----:B--2---:R-:W-:-:S08]  /*0890*/  DADD R26, R6, R26 ;  /* 0x00000000061a7229 */ /* 0x004fd0000000001a */
[----:B------:R-:W-:Y:S05]  /*08a0*/  BRA.U UP0, `(.L_x_67) ;  /* 0xfffffffd00e47547 */ /* 0x000fea000b83ffff */
.L_x_62:
[----:B------:R-:W0:Y:S01]  /*08b0*/  I2F.F64 R8, UR7 ;  /* 0x0000000700087d12 */ /* 0x000e220008201c00 */
        /* <DEDUP_REMOVED lines=18> */
[----:B------:R-:W-:Y:S05]  /*09e0*/  CALL.REL.NOINC `($__internal_2_$__cuda_sm20_div_rn_f64_full) ;  /* 0x00000000001c7944 */ /* 0x000fea0003c00000 */
[----:B------:R-:W-:Y:S01]  /*09f0*/  MOV R2, R12 ;  /* 0x0000000c00027202 */ /* 0x000fe20000000f00 */
[----:B------:R-:W-:-:S07]  /*0a00*/  IMAD.MOV.U32 R3, RZ, RZ, R13 ;  /* 0x000000ffff037224 */ /* 0x000fce00078e000d */
.L_x_69:
[----:B------:R-:W-:Y:S05]  /*0a10*/  BSYNC.RECONVERGENT B0 ;  /* 0x0000000000007941 */ /* 0x000fea0003800200 */
.L_x_68:
[----:B------:R-:W0:Y:S02]  /*0a20*/  LDC.64 R6, c[0x0][0x388] ;  /* 0x0000e200ff067b82 */ /* 0x000e240000000a00 */
[----:B0-----:R-:W-:-:S05]  /*0a30*/  IMAD.WIDE.U32 R4, R5, 0x8, R6 ;  /* 0x0000000805047825 */ /* 0x001fca00078e0006 */
[----:B------:R-:W-:Y:S01]  /*0a40*/  STG.E.64 desc[UR8][R4.64], R2 ;  /* 0x0000000204007986 */ /* 0x000fe2000c101b08 */
[----:B------:R-:W-:Y:S05]  /*0a50*/  EXIT ;  /* 0x000000000000794d */ /* 0x000fea0003800000 */
        .weak           $__internal_2_$__cuda_sm20_div_rn_f64_full
        .type           $__internal_2_$__cuda_sm20_div_rn_f64_full,@function
        .size           $__internal_2_$__cuda_sm20_div_rn_f64_full,(.L_x_140 - $__internal_2_$__cuda_sm20_div_rn_f64_full)
$__internal_2_$__cuda_sm20_div_rn_f64_full:
[C---:B------:R-:W-:Y:S01]  /*0a60*/  FSETP.GEU.AND P0, PT, |R9|.reuse, 1.469367938527859385e-39, PT ;  /* 0x001000000900780b */ /* 0x040fe20003f0e200 */
[----:B------:R-:W-:Y:S01]  /*0a70*/  IMAD.MOV.U32 R12, RZ, RZ, 0x1ca00000 ;  /* 0x1ca00000ff0c7424 */ /* 0x000fe200078e00ff */
[----:B------:R-:W-:Y:S01]  /*0a80*/  LOP3.LUT R2, R9, 0x800fffff, RZ, 0xc0, !PT ;  /* 0x800fffff09027812 */ /* 0x000fe200078ec0ff */
[----:B------:R-:W-:Y:S01]  /*0a90*/  BSSY.RECONVERGENT B1, `(.L_x_70) ;  /* 0x0000055000017945 */ /* 0x000fe20003800200 */
[C---:B------:R-:W-:Y:S02]  /*0aa0*/  FSETP.GEU.AND P2, PT, |R7|.reuse, 1.469367938527859385e-39, PT ;  /* 0x001000000700780b */ /* 0x040fe40003f4e200 */
[----:B------:R-:W-:Y:S01]  /*0ab0*/  LOP3.LUT R3, R2, 0x3ff00000, RZ, 0xfc, !PT ;  /* 0x3ff0000002037812 */ /* 0x000fe200078efcff */
[----:B------:R-:W-:Y:S01]  /*0ac0*/  IMAD.MOV.U32 R2, RZ, RZ, R8 ;  /* 0x000000ffff027224 */ /* 0x000fe200078e0008 */
[----:B------:R-:W-:Y:S02]  /*0ad0*/  MOV R14, 0x1 ;  /* 0x00000001000e7802 */ /* 0x000fe40000000f00 */
[----:B------:R-:W-:-:S02]  /*0ae0*/  LOP3.LUT R4, R7, 0x7ff00000, RZ, 0xc0, !PT ;  /* 0x7ff0000007047812 */ /* 0x000fc400078ec0ff */
[C---:B------:R-:W-:Y:S01]  /*0af0*/  LOP3.LUT R13, R9.reuse, 0x7ff00000, RZ, 0xc0, !PT ;  /* 0x7ff00000090d7812 */ /* 0x040fe200078ec0ff */
[----:B------:R-:W-:Y:S02]  /*0b00*/  @!P0 DMUL R2, R8, 8.98846567431157953865e+307 ;  /* 0x7fe0000008028828 */ /* 0x000fe40000000000 */
[----:B------:R-:W-:Y:S01]  /*0b10*/  IMAD.MOV.U32 R21, RZ, RZ, R4 ;  /* 0x000000ffff157224 */ /* 0x000fe200078e0004 */
[C---:B------:R-:W-:Y:S01]  /*0b20*/  ISETP.GE.U32.AND P1, PT, R4.reuse, R13, PT ;  /* 0x0000000d0400720c */ /* 0x040fe20003f26070 */
[----:B------:R-:W-:Y:S01]  /*0b30*/  IMAD.MOV.U32 R20, RZ, RZ, R13 ;  /* 0x000000ffff147224 */ /* 0x000fe200078e000d */
[----:B------:R-:W-:Y:S01]  /*0b40*/  @!P2 LOP3.LUT R17, R9, 0x7ff00000, RZ, 0xc0, !PT ;  /* 0x7ff000000911a812 */ /* 0x000fe200078ec0ff */
[----:B------:R-:W0:Y:S01]  /*0b50*/  MUFU.RCP64H R15, R3 ;  /* 0x00000003000f7308 */ /* 0x000e220000001800 */
[----:B------:R-:W-:Y:S02]  /*0b60*/  @!P2 MOV R16, RZ ;  /* 0x000000ff0010a202 */ /* 0x000fe40000000f00 */
[----:B------:R-:W-:-:S02]  /*0b70*/  @!P2 ISETP.GE.U32.AND P3, PT, R4, R17, PT ;  /* 0x000000110400a20c */ /* 0x000fc40003f66070 */
[----:B------:R-:W-:Y:S02]  /*0b80*/  @!P0 LOP3.LUT R20, R3, 0x7ff00000, RZ, 0xc0, !PT ;  /* 0x7ff0000003148812 */ /* 0x000fe400078ec0ff */
[----:B------:R-:W-:-:S03]  /*0b90*/  @!P2 SEL R17, R12, 0x63400000, !P3 ;  /* 0x634000000c11a807 */ /* 0x000fc60005800000 */
[----:B------:R-:W-:Y:S01]  /*0ba0*/  VIADD R22, R20, 0xffffffff ;  /* 0xffffffff14167836 */ /* 0x000fe20000000000 */
[----:B------:R-:W-:-:S04]  /*0bb0*/  @!P2 LOP3.LUT R17, R17, 0x80000000, R7, 0xf8, !PT ;  /* 0x800000001111a812 */ /* 0x000fc800078ef807 */
[----:B------:R-:W-:Y:S01]  /*0bc0*/  @!P2 LOP3.LUT R17, R17, 0x100000, RZ, 0xfc, !PT ;  /* 0x001000001111a812 */ /* 0x000fe200078efcff */
[----:B0-----:R-:W-:-:S08]  /*0bd0*/  DFMA R10, R14, -R2, 1 ;  /* 0x3ff000000e0a742b */ /* 0x001fd00000000802 */
[----:B------:R-:W-:-:S08]  /*0be0*/  DFMA R10, R10, R10, R10 ;  /* 0x0000000a0a0a722b */ /* 0x000fd0000000000a */
[----:B------:R-:W-:Y:S01]  /*0bf0*/  DFMA R14, R14, R10, R14 ;  /* 0x0000000a0e0e722b */ /* 0x000fe2000000000e */
[----:B------:R-:W-:Y:S01]  /*0c00*/  SEL R11, R12, 0x63400000, !P1 ;  /* 0x634000000c0b7807 */ /* 0x000fe20004800000 */
[----:B------:R-:W-:-:S03]  /*0c10*/  IMAD.MOV.U32 R10, RZ, RZ, R6 ;  /* 0x000000ffff0a7224 */ /* 0x000fc600078e0006 */
[----:B------:R-:W-:-:S03]  /*0c20*/  LOP3.LUT R11, R11, 0x800fffff, R7, 0xf8, !PT ;  /* 0x800fffff0b0b7812 */ /* 0x000fc600078ef807 */
[----:B------:R-:W-:-:S03]  /*0c30*/  DFMA R18, R14, -R2, 1 ;  /* 0x3ff000000e12742b */ /* 0x000fc60000000802 */
[----:B------:R-:W-:-:S05]  /*0c40*/  @!P2 DFMA R10, R10, 2, -R16 ;  /* 0x400000000a0aa82b */ /* 0x000fca0000000810 */
[----:B------:R-:W-:-:S05]  /*0c50*/  DFMA R14, R14, R18, R14 ;  /* 0x000000120e0e722b */ /* 0x000fca000000000e */
[----:B------:R-:W-:-:S03]  /*0c60*/  @!P2 LOP3.LUT R21, R11, 0x7ff00000, RZ, 0xc0, !PT ;  /* 0x7ff000000b15a812 */ /* 0x000fc600078ec0ff */
[----:B------:R-:W-:Y:S01]  /*0c70*/  DMUL R16, R14, R10 ;  /* 0x0000000a0e107228 */ /* 0x000fe20000000000 */
[----:B------:R-:W-:-:S04]  /*0c80*/  IADD3 R13, PT, PT, R21, -0x1, RZ ;  /* 0xffffffff150d7810 */ /* 0x000fc80007ffe0ff */
[----:B------:R-:W-:-:S03]  /*0c90*/  ISETP.GT.U32.AND P0, PT, R13, 0x7feffffe, PT ;  /* 0x7feffffe0d00780c */ /* 0x000fc60003f04070 */
[----:B------:R-:W-:Y:S01]  /*0ca0*/  DFMA R18, R16, -R2, R10 ;  /* 0x800000021012722b */ /* 0x000fe2000000000a */
[----:B------:R-:W-:-:S07]  /*0cb0*/  ISETP.GT.U32.OR P0, PT, R22, 0x7feffffe, P0 ;  /* 0x7feffffe1600780c */ /* 0x000fce0000704470 */
[----:B------:R-:W-:-:S06]  /*0cc0*/  DFMA R14, R14, R18, R16 ;  /* 0x000000120e0e722b */ /* 0x000fcc0000000010 */
        /* <DEDUP_REMOVED lines=28> */
.L_x_71:
        /* <DEDUP_REMOVED lines=16> */
.L_x_74:
[----:B------:R-:W-:Y:S01]  /*0f90*/  LOP3.LUT R13, R9, 0x80000, RZ, 0xfc, !PT ;  /* 0x00080000090d7812 */ /* 0x000fe200078efcff */
[----:B------:R-:W-:Y:S01]  /*0fa0*/  IMAD.MOV.U32 R12, RZ, RZ, R8 ;  /* 0x000000ffff0c7224 */ /* 0x000fe200078e0008 */
[----:B------:R-:W-:Y:S06]  /*0fb0*/  BRA `(.L_x_72) ;  /* 0x0000000000087947 */ /* 0x000fec0003800000 */
.L_x_73:
[----:B------:R-:W-:Y:S02]  /*0fc0*/  LOP3.LUT R13, R7, 0x80000, RZ, 0xfc, !PT ;  /* 0x00080000070d7812 */ /* 0x000fe400078efcff */
[----:B------:R-:W-:-:S07]  /*0fd0*/  MOV R12, R6 ;  /* 0x00000006000c7202 */ /* 0x000fce0000000f00 */
.L_x_72:
[----:B------:R-:W-:Y:S05]  /*0fe0*/  BSYNC.RECONVERGENT B1 ;  /* 0x0000000000017941 */ /* 0x000fea0003800200 */
.L_x_70:
[----:B------:R-:W-:Y:S02]  /*0ff0*/  HFMA2 R3, -RZ, RZ, 0, 0 ;  /* 0x00000000ff037431 */ /* 0x000fe400000001ff */
[----:B------:R-:W-:-:S04]  /*1000*/  IMAD.MOV.U32 R2, RZ, RZ, R0 ;  /* 0x000000ffff027224 */ /* 0x000fc800078e0000 */
[----:B------:R-:W-:Y:S05]  /*1010*/  RET.REL.NODEC R2 `(_Z23_hhlpLinearBackwardBiasILi32EdEvPKT0_PS0_ii) ;  /* 0xffffffec02f87950 */ /* 0x000fea0003c3ffff */
.L_x_75:
        /* <DEDUP_REMOVED lines=14> */
.L_x_140:


//--------------------- .text._Z23_hhlpLinearBackwardBiasILi32EfEvPKT0_PS0_ii --------------------------
	.section	.text._Z23_hhlpLinearBackwardBiasILi32EfEvPKT0_PS0_ii,"ax",@progbits
	.align	128
        .global         _Z23_hhlpLinearBackwardBiasILi32EfEvPKT0_PS0_ii
        .type           _Z23_hhlpLinearBackwardBiasILi32EfEvPKT0_PS0_ii,@function
        .size           _Z23_hhlpLinearBackwardBiasILi32EfEvPKT0_PS0_ii,(.L_x_141 - _Z23_hhlpLinearBackwardBiasILi32EfEvPKT0_PS0_ii)
        .other          _Z23_hhlpLinearBackwardBiasILi32EfEvPKT0_PS0_ii,@"STO_CUDA_ENTRY STV_DEFAULT"
_Z23_hhlpLinearBackwardBiasILi32EfEvPKT0_PS0_ii:
.text._Z23_hhlpLinearBackwardBiasILi32EfEvPKT0_PS0_ii:
        /* <DEDUP_REMOVED lines=8> */
[----:B------:R-:W-:Y:S01]  /*0080*/  HFMA2 R4, -RZ, RZ, 0, 0 ;  /* 0x00000000ff047431 */ /* 0x000fe200000001ff */
[----:B------:R-:W1:Y:S01]  /*0090*/  LDCU.64 UR8, c[0x0][0x358] ;  /* 0x00006b00ff0877ac */ /* 0x000e620008000a00 */
[----:B0-----:R-:W-:-:S09]  /*00a0*/  UISETP.GE.AND UP0, UPT, UR7, 0x1, UPT ;  /* 0x000000010700788c */ /* 0x001fd2000bf06270 */
[----:B-1----:R-:W-:Y:S05]  /*00b0*/  BRA.U !UP0, `(.L_x_76) ;  /* 0x0000000508fc7547 */ /* 0x002fea000b800000 */
[----:B------:R-:W-:Y:S01]  /*00c0*/  UISETP.GE.U32.AND UP1, UPT, UR7, 0x10, UPT ;  /* 0x000000100700788c */ /* 0x000fe2000bf26070 */
[----:B------:R-:W-:Y:S01]  /*00d0*/  MOV R4, RZ ;  /* 0x000000ff00047202 */ /* 0x000fe20000000f00 */
[----:B------:R-:W-:Y:S01]  /*00e0*/  ULOP3.LUT UR5, UR7, 0xf, URZ, 0xc0, !UPT ;  /* 0x0000000f07057892 */ /* 0x000fe2000f8ec0ff */
[----:B------:R-:W-:-:S03]  /*00f0*/  UMOV UR4, URZ ;  /* 0x000000ff00047c82 */ /* 0x000fc60008000000 */
[----:B------:R-:W-:-:S03]  /*0100*/  UISETP.NE.AND UP0, UPT, UR5, URZ, UPT ;  /* 0x000000ff0500728c */ /* 0x000fc6000bf05270 */
[----:B------:R-:W-:Y:S08]  /*0110*/  BRA.U !UP1, `(.L_x_77) ;  /* 0x0000000109e47547 */ /* 0x000ff0000b800000 */
[----:B------:R-:W-:Y:S01]  /*0120*/  ULOP3.LUT UR4, UR7, 0x7ffffff0, URZ, 0xc0, !UPT ;  /* 0x7ffffff007047892 */ /* 0x000fe2000f8ec0ff */
[----:B------:R-:W-:Y:S02]  /*0130*/  MOV R4, RZ ;  /* 0x000000ff00047202 */ /* 0x000fe40000000f00 */
[----:B------:R-:W-:Y:S01]  /*0140*/  MOV R7, R5 ;  /* 0x0000000500077202 */ /* 0x000fe20000000f00 */
[----:B------:R-:W-:-:S12]  /*0150*/  UIADD3 UR6, UPT, UPT, -UR4, URZ, URZ ;  /* 0x000000ff04067290 */ /* 0x000fd8000fffe1ff */
.L_x_78:
[----:B------:R-:W0:Y:S02]  /*0160*/  LDC.64 R20, c[0x0][0x380] ;  /* 0x0000e000ff147b82 */ /* 0x000e240000000a00 */
[----:B0-----:R-:W-:-:S05]  /*0170*/  IMAD.WIDE R20, R7, 0x4, R20 ;  /* 0x0000000407147825 */ /* 0x001fca00078e0214 */
[----:B------:R-:W2:Y:S01]  /*0180*/  LDG.E R9, desc[UR8][R20.64] ;  /* 0x0000000814097981 */ /* 0x000ea2000c1e1900 */
[----:B------:R-:W-:-:S05]  /*0190*/  IMAD.WIDE R16, R2, 0x4, R20 ;  /* 0x0000000402107825 */ /* 0x000fca00078e0214 */
[----:B------:R0:W3:Y:S01]  /*01a0*/  LDG.E R6, desc[UR8][R16.64] ;  /* 0x0000000810067981 */ /* 0x0000e2000c1e1900 */
[----:B------:R-:W-:-:S05]  /*01b0*/  IMAD.WIDE R14, R2, 0x4, R16 ;  /* 0x00000004020e7825 */ /* 0x000fca00078e0210 */
[----:B------:R1:W4:Y:S01]  /*01c0*/  LDG.E R8, desc[UR8][R14.64] ;  /* 0x000000080e087981 */ /* 0x000322000c1e1900 */
[----:B------:R-:W-:-:S05]  /*01d0*/  IMAD.WIDE R22, R2, 0x4, R14 ;  /* 0x0000000402167825 */ /* 0x000fca00078e020e */
[----:B------:R-:W5:Y:S01]  /*01e0*/  LDG.E R10, desc[UR8][R22.64] ;  /* 0x00000008160a7981 */ /* 0x000f62000c1e1900 */
[----:B------:R-:W-:-:S05]  /*01f0*/  IMAD.WIDE R24, R2, 0x4, R22 ;  /* 0x0000000402187825 */ /* 0x000fca00078e0216 */
[----:B------:R-:W5:Y:S01]  /*0200*/  LDG.E R27, desc[UR8][R24.64] ;  /* 0x00000008181b7981 */ /* 0x000f62000c1e1900 */
[----:B------:R-:W-:-:S05]  /*0210*/  IMAD.WIDE R12, R2, 0x4, R24 ;  /* 0x00000004020c7825 */ /* 0x000fca00078e0218 */
[----:B------:R1:W5:Y:S01]  /*0220*/  LDG.E R26, desc[UR8][R12.64] ;  /* 0x000000080c1a7981 */ /* 0x000362000c1e1900 */
[----:B------:R-:W-:-:S05]  /*0230*/  IMAD.WIDE R28, R2, 0x4, R12 ;  /* 0x00000004021c7825 */ /* 0x000fca00078e020c */
[----:B------:R1:W5:Y:S01]  /*0240*/  LDG.E R11, desc[UR8][R28.64] ;  /* 0x000000081c0b7981 */ /* 0x000362000c1e1900 */
[----:B------:R-:W-:-:S04]  /*0250*/  IMAD.WIDE R18, R2, 0x4, R28 ;  /* 0x0000000402127825 */ /* 0x000fc800078e021c */
[C---:B0-----:R-:W-:Y:S02]  /*0260*/  IMAD.WIDE R16, R2.reuse, 0x4, R18 ;  /* 0x0000000402107825 */ /* 0x041fe400078e0212 */
[----:B------:R-:W5:Y:S02]  /*0270*/  LDG.E R18, desc[UR8][R18.64] ;  /* 0x0000000812127981 */ /* 0x000f64000c1e1900 */
[C---:B-1----:R-:W-:Y:S02]  /*0280*/  IMAD.WIDE R14, R2.reuse, 0x4, R16 ;  /* 0x00000004020e7825 */ /* 0x042fe400078e0210 */
[----:B------:R-:W5:Y:S02]  /*0290*/  LDG.E R16, desc[UR8][R16.64] ;  /* 0x0000000810107981 */ /* 0x000f64000c1e1900 */
[C---:B------:R-:W-:Y:S02]  /*02a0*/  IMAD.WIDE R12, R2.reuse, 0x4, R14 ;  /* 0x00000004020c7825 */ /* 0x040fe400078e020e */
[----:B------:R-:W5:Y:S02]  /*02b0*/  LDG.E R14, desc[UR8][R14.64] ;  /* 0x000000080e0e7981 */ /* 0x000f64000c1e1900 */
[----:B------:R-:W-:-:S04]  /*02c0*/  IMAD.WIDE R20, R2, 0x4, R12 ;  /* 0x0000000402147825 */ /* 0x000fc800078e020c */
[C---:B------:R-:W-:Y:S01]  /*02d0*/  IMAD.WIDE R22, R2.reuse, 0x4, R20 ;  /* 0x0000000402167825 */ /* 0x040fe200078e0214 */
[----:B------:R0:W5:Y:S04]  /*02e0*/  LDG.E R15, desc[UR8][R12.64] ;  /* 0x000000080c0f7981 */ /* 0x000168000c1e1900 */
[----:B------:R-:W5:Y:S01]  /*02f0*/  LDG.E R20, desc[UR8][R20.64] ;  /* 0x0000000814147981 */ /* 0x000f62000c1e1900 */
[----:B------:R-:W-:-:S03]  /*0300*/  IMAD.WIDE R24, R2, 0x4, R22 ;  /* 0x0000000402187825 */ /* 0x000fc600078e0216 */
[----:B------:R-:W5:Y:S01]  /*0310*/  LDG.E R22, desc[UR8][R22.64] ;  /* 0x0000000816167981 */ /* 0x000f62000c1e1900 */
[----:B------:R-:W-:-:S03]  /*0320*/  IMAD.WIDE R28, R2, 0x4, R24 ;  /* 0x00000004021c7825 */ /* 0x000fc600078e0218 */
[----:B------:R-:W5:Y:S01]  /*0330*/  LDG.E R24, desc[UR8][R24.64] ;  /* 0x0000000818187981 */ /* 0x000f62000c1e1900 */
[----:B0-----:R-:W-:-:S03]  /*0340*/  IMAD.WIDE R12, R2, 0x4, R28 ;  /* 0x00000004020c7825 */ /* 0x001fc600078e021c */
[----:B------:R-:W5:Y:S04]  /*0350*/  LDG.E R28, desc[UR8][R28.64] ;  /* 0x000000081c1c7981 */ /* 0x000f68000c1e1900 */
[----:B------:R-:W5:Y:S01]  /*0360*/  LDG.E R17, desc[UR8][R12.64] ;  /* 0x000000080c117981 */ /* 0x000f62000c1e1900 */
[----:B------:R-:W-:-:S04]  /*0370*/  UIADD3 UR6, UPT, UPT, UR6, 0x10, URZ ;  /* 0x0000001006067890 */ /* 0x000fc8000fffe0ff */
[----:B------:R-:W-:Y:S01]  /*0380*/  UISETP.NE.AND UP1, UPT, UR6, URZ, UPT ;  /* 0x000000ff0600728c */ /* 0x000fe2000bf25270 */
[----:B------:R-:W-:Y:S01]  /*0390*/  LEA R7, R2, R7, 0x4 ;  /* 0x0000000702077211 */ /* 0x000fe200078e20ff */
[----:B--2---:R-:W-:-:S04]  /*03a0*/  FADD R9, R9, R4 ;  /* 0x0000000409097221 */ /* 0x004fc80000000000 */
[----:B---3--:R-:W-:-:S04]  /*03b0*/  FADD R9, R9, R6 ;  /* 0x0000000609097221 */ /* 0x008fc80000000000 */
[----:B----4-:R-:W-:-:S04]  /*03c0*/  FADD R9, R9, R8 ;  /* 0x0000000809097221 */ /* 0x010fc80000000000 */
[----:B-----5:R-:W-:-:S04]  /*03d0*/  FADD R10, R9, R10 ;  /* 0x0000000a090a7221 */ /* 0x020fc80000000000 */
[----:B------:R-:W-:-:S04]  /*03e0*/  FADD R27, R10, R27 ;  /* 0x0000001b0a1b7221 */ /* 0x000fc80000000000 */
        /* <DEDUP_REMOVED lines=10> */
[----:B------:R-:W-:Y:S01]  /*0490*/  FADD R4, R28, R17 ;  /* 0x000000111c047221 */ /* 0x000fe20000000000 */
[----:B------:R-:W-:Y:S06]  /*04a0*/  BRA.U UP1, `(.L_x_78) ;  /* 0xfffffffd012c7547 */ /* 0x000fec000b83ffff */
.L_x_77:
        /* <DEDUP_REMOVED lines=9> */
[----:B------:R-:W2:Y:S02]  /*0540*/  LDG.E R7, desc[UR8][R6.64] ;  /* 0x0000000806077981 */ /* 0x000ea4000c1e1900 */
[C---:B------:R-:W-:Y:S02]  /*0550*/  IMAD.WIDE R10, R2.reuse, 0x4, R8 ;  /* 0x00000004020a7825 */ /* 0x040fe400078e0208 */
[----:B------:R-:W3:Y:S02]  /*0560*/  LDG.E R8, desc[UR8][R8.64] ;  /* 0x0000000808087981 */ /* 0x000ee4000c1e1900 */
[C---:B------:R-:W-:Y:S02]  /*0570*/  IMAD.WIDE R12, R2.reuse, 0x4, R10 ;  /* 0x00000004020c7825 */ /* 0x040fe400078e020a */
[----:B------:R-:W4:Y:S02]  /*0580*/  LDG.E R10, desc[UR8][R10.64] ;  /* 0x000000080a0a7981 */ /* 0x000f24000c1e1900 */
[----:B------:R-:W-:-:S02]  /*0590*/  IMAD.WIDE R14, R2, 0x4, R12 ;  /* 0x00000004020e7825 */ /* 0x000fc400078e020c */
[----:B------:R-:W5:Y:S02]  /*05a0*/  LDG.E R12, desc[UR8][R12.64] ;  /* 0x000000080c0c7981 */ /* 0x000f64000c1e1900 */
[C---:B------:R-:W-:Y:S02]  /*05b0*/  IMAD.WIDE R16, R2.reuse, 0x4, R14 ;  /* 0x0000000402107825 */ /* 0x040fe400078e020e */
[----:B------:R-:W5:Y:S02]  /*05c0*/  LDG.E R14, desc[UR8][R14.64] ;  /* 0x000000080e0e7981 */ /* 0x000f64000c1e1900 */
[C---:B------:R-:W-:Y:S02]  /*05d0*/  IMAD.WIDE R18, R2.reuse, 0x4, R16 ;  /* 0x0000000402127825 */ /* 0x040fe400078e0210 */
[----:B------:R-:W5:Y:S02]  /*05e0*/  LDG.E R16, desc[UR8][R16.64] ;  /* 0x0000000810107981 */ /* 0x000f64000c1e1900 */
[----:B------:R-:W-:-:S02]  /*05f0*/  IMAD.WIDE R20, R2, 0x4, R18 ;  /* 0x0000000402147825 */ /* 0x000fc400078e0212 */
[----:B------:R-:W5:Y:S04]  /*0600*/  LDG.E R18, desc[UR8][R18.64] ;  /* 0x0000000812127981 */ /* 0x000f68000c1e1900 */
[----:B------:R-:W5:Y:S01]  /*0610*/  LDG.E R20, desc[UR8][R20.64] ;  /* 0x0000000814147981 */ /* 0x000f62000c1e1900 */
[----:B------:R-:W-:Y:S01]  /*0620*/  UIADD3 UR4, UPT, UPT, UR4, 0x8, URZ ;  /* 0x0000000804047890 */ /* 0x000fe2000fffe0ff */
[----:B--2---:R-:W-:-:S04]  /*0630*/  FADD R7, R4, R7 ;  /* 0x0000000704077221 */ /* 0x004fc80000000000 */
[----:B---3--:R-:W-:-:S04]  /*0640*/  FADD R7, R7, R8 ;  /* 0x0000000807077221 */ /* 0x008fc80000000000 */
[----:B----4-:R-:W-:-:S04]  /*0650*/  FADD R7, R7, R10 ;  /* 0x0000000a07077221 */ /* 0x010fc80000000000 */
[----:B-----5:R-:W-:-:S04]  /*0660*/  FADD R7, R7, R12 ;  /* 0x0000000c07077221 */ /* 0x020fc80000000000 */
[----:B------:R-:W-:-:S04]  /*0670*/  FADD R7, R7, R14 ;  /* 0x0000000e07077221 */ /* 0x000fc80000000000 */
[----:B------:R-:W-:-:S04]  /*0680*/  FADD R7, R7, R16 ;  /* 0x0000001007077221 */ /* 0x000fc80000000000 */
[----:B------:R-:W-:-:S04]  /*0690*/  FADD R7, R7, R18 ;  /* 0x0000001207077221 */ /* 0x000fc80000000000 */
[----:B------:R-:W-:-:S07]  /*06a0*/  FADD R4, R7, R20 ;  /* 0x0000001407047221 */ /* 0x000fce0000000000 */
.L_x_79:
        /* <DEDUP_REMOVED lines=12> */
[----:B------:R-:W-:Y:S02]  /*0770*/  IMAD.WIDE R12, R2, 0x4, R10 ;  /* 0x00000004020c7825 */ /* 0x000fe400078e020a */
[----:B------:R-:W4:Y:S04]  /*0780*/  LDG.E R11, desc[UR8][R10.64] ;  /* 0x000000080a0b7981 */ /* 0x000f28000c1e1900 */
[----:B------:R-:W5:Y:S01]  /*0790*/  LDG.E R13, desc[UR8][R12.64] ;  /* 0x000000080c0d7981 */ /* 0x000f62000c1e1900 */
[----:B------:R-:W-:Y:S01]  /*07a0*/  UIADD3 UR4, UPT, UPT, UR4, 0x4, URZ ;  /* 0x0000000404047890 */ /* 0x000fe2000fffe0ff */
[----:B--2---:R-:W-:-:S04]  /*07b0*/  FADD R4, R4, R7 ;  /* 0x0000000704047221 */ /* 0x004fc80000000000 */
[----:B---3--:R-:W-:-:S04]  /*07c0*/  FADD R4, R4, R9 ;  /* 0x0000000904047221 */ /* 0x008fc80000000000 */
[----:B----4-:R-:W-:-:S04]  /*07d0*/  FADD R4, R4, R11 ;  /* 0x0000000b04047221 */ /* 0x010fc80000000000 */
[----:B-----5:R-:W-:-:S07]  /*07e0*/  FADD R4, R4, R13 ;  /* 0x0000000d04047221 */ /* 0x020fce0000000000 */
.L_x_80:
[----:B------:R-:W-:Y:S05]  /*07f0*/  BRA.U !UP1, `(.L_x_76) ;  /* 0x00000001092c7547 */ /* 0x000fea000b800000 */
[----:B------:R-:W0:Y:S01]  /*0800*/  LDC.64 R8, c[0x0][0x380] ;  /* 0x0000e000ff087b82 */ /* 0x000e220000000a00 */
[----:B------:R-:W-:Y:S01]  /*0810*/  IMAD R3, R2, UR4, R3 ;  /* 0x0000000402037c24 */ /* 0x000fe2000f8e0203 */
[----:B------:R-:W-:-:S04]  /*0820*/  UIADD3 UR5, UPT, UPT, -UR5, URZ, URZ ;  /* 0x000000ff05057290 */ /* 0x000fc8000fffe1ff */
[----:B------:R-:W-:-:S08]  /*0830*/  LEA R3, R0, R3, 0x5 ;  /* 0x0000000300037211 */ /* 0x000fd000078e28ff */
.L_x_81:
[----:B0-----:R-:W-:-:S06]  /*0840*/  IMAD.WIDE R6, R3, 0x4, R8 ;  /* 0x0000000403067825 */ /* 0x001fcc00078e0208 */
[----:B------:R-:W2:Y:S01]  /*0850*/  LDG.E R7, desc[UR8][R6.64] ;  /* 0x0000000806077981 */ /* 0x000ea2000c1e1900 */
[----:B------:R-:W-:Y:S01]  /*0860*/  UIADD3 UR5, UPT, UPT, UR5, 0x1, URZ ;  /* 0x0000000105057890 */ /* 0x000fe2000fffe0ff */
[----:B------:R-:W-:-:S03]  /*0870*/  IADD3 R3, PT, PT, R3, R2, RZ ;  /* 0x0000000203037210 */ /* 0x000fc60007ffe0ff */
[----:B------:R-:W-:Y:S01]  /*0880*/  UISETP.NE.AND UP0, UPT, UR5, URZ, UPT ;  /* 0x000000ff0500728c */ /* 0x000fe2000bf05270 */
[----:B--2---:R-:W-:-:S08]  /*0890*/  FADD R4, R7, R4 ;  /* 0x0000000407047221 */ /* 0x004fd00000000000 */
[----:B------:R-:W-:Y:S05]  /*08a0*/  BRA.U UP0, `(.L_x_81) ;  /* 0xfffffffd00e47547 */ /* 0x000fea000b83ffff */
.L_x_76:
[----:B------:R-:W-:Y:S01]  /*08b0*/  I2FP.F32.S32 R0, UR7 ;  /* 0x0000000700007c45 */ /* 0x000fe20008201400 */
        /* <DEDUP_REMOVED lines=10> */
[----:B------:R-:W-:Y:S05]  /*0960*/  CALL.REL.NOINC `($__internal_3_$__cuda_sm3x_div_rn_noftz_f32_slowpath) ;  /* 0x0000000000187944 */ /* 0x000fea0003c00000 */
[----:B------:R-:W-:-:S07]  /*0970*/  MOV R7, R0 ;  /* 0x0000000000077202 */ /* 0x000fce0000000f00 */
.L_x_83:
[----:B------:R-:W-:Y:S05]  /*0980*/  BSYNC.RECONVERGENT B0 ;  /* 0x0000000000007941 */ /* 0x000fea0003800200 */
.L_x_82:
[----:B------:R-:W0:Y:S02]  /*0990*/  LDC.64 R2, c[0x0][0x388] ;  /* 0x0000e200ff027b82 */ /* 0x000e240000000a00 */
[----:B0-----:R-:W-:-:S05]  /*09a0*/  IMAD.WIDE.U32 R2, R5, 0x4, R2 ;  /* 0x0000000405027825 */ /* 0x001fca00078e0002 */
[----:B------:R-:W-:Y:S01]  /*09b0*/  STG.E desc[UR8][R2.64], R7 ;  /* 0x0000000702007986 */ /* 0x000fe2000c101908 */
[----:B------:R-:W-:Y:S05]  /*09c0*/  EXIT ;  /* 0x000000000000794d */ /* 0x000fea0003800000 */
        .weak           $__internal_3_$__cuda_sm3x_div_rn_noftz_f32_slowpath
        .type           $__internal_3_$__cuda_sm3x_div_rn_noftz_f32_slowpath,@function
        .size           $__internal_3_$__cuda_sm3x_div_rn_noftz_f32_slowpath,(.L_x_141 - $__internal_3_$__cuda_sm3x_div_rn_noftz_f32_slowpath)
$__internal_3_$__cuda_sm3x_div_rn_noftz_f32_slowpath:
[----:B------:R-:W-:Y:S01]  /*09d0*/  SHF.R.U32.HI R6, RZ, 0x17, R0 ;  /* 0x00000017ff067819 */ /* 0x000fe20000011600 */
[----:B------:R-:W-:Y:S01]  /*09e0*/  BSSY.RECONVERGENT B1, `(.L_x_84) ;  /* 0x0000063000017945 */ /* 0x000fe20003800200 */
[----:B------:R-:W-:Y:S02]  /*09f0*/  SHF.R.U32.HI R3, RZ, 0x17, R4 ;  /* 0x00000017ff037819 */ /* 0x000fe40000011604 */
[----:B------:R-:W-:Y:S02]  /*0a00*/  LOP3.LUT R6, R6, 0xff, RZ, 0xc0, !PT ;  /* 0x000000ff06067812 */ /* 0x000fe400078ec0ff */
[----:B------:R-:W-:Y:S02]  /*0a10*/  LOP3.LUT R10, R3, 0xff, RZ, 0xc0, !PT ;  /* 0x000000ff030a7812 */ /* 0x000fe400078ec0ff */
[----:B------:R-:W-:Y:S02]  /*0a20*/  IADD3 R8, PT, PT, R6, -0x1, RZ ;  /* 0xffffffff06087810 */ /* 0x000fe40007ffe0ff */
[----:B------:R-:W-:-:S02]  /*0a30*/  IADD3 R9, PT, PT, R10, -0x1, RZ ;  /* 0xffffffff0a097810 */ /* 0x000fc40007ffe0ff */
[----:B------:R-:W-:Y:S02]  /*0a40*/  ISETP.GT.U32.AND P0, PT, R8, 0xfd, PT ;  /* 0x000000fd0800780c */ /* 0x000fe40003f04070 */
[----:B------:R-:W-:Y:S02]  /*0a50*/  MOV R3, R0 ;  /* 0x0000000000037202 */ /* 0x000fe40000000f00 */
[----:B------:R-:W-:-:S13]  /*0a60*/  ISETP.GT.U32.OR P0, PT, R9, 0xfd, P0 ;  /* 0x000000fd0900780c */ /* 0x000fda0000704470 */
[----:B------:R-:W-:Y:S01]  /*0a70*/  @!P0 MOV R7, RZ ;  /* 0x000000ff00078202 */ /* 0x000fe20000000f00 */
[----:B------:R-:W-:Y:S06]  /*0a80*/  @!P0 BRA `(.L_x_85) ;  /* 0x00000000005c8947 */ /* 0x000fec0003800000 */
[----:B------:R-:W-:Y:S02]  /*0a90*/  FSETP.GTU.FTZ.AND P0, PT, |R4|, +INF , PT ;  /* 0x7f8000000400780b */ /* 0x000fe40003f1c200 */
[----:B------:R-:W-:-:S04]  /*0aa0*/  FSETP.GTU.FTZ.AND P1, PT, |R0|, +INF , PT ;  /* 0x7f8000000000780b */ /* 0x000fc80003f3c200 */
[----:B------:R-:W-:-:S13]  /*0ab0*/  PLOP3.LUT P0, PT, P0, P1, PT, 0xf8, 0x8f ;  /* 0x00000000008f781c */ /* 0x000fda0000703f70 */
[----:B------:R-:W-:Y:S05]  /*0ac0*/  @P0 BRA `(.L_x_86) ;  /* 0x00000004004c0947 */ /* 0x000fea0003800000 */
[----:B------:R-:W-:-:S13]  /*0ad0*/  LOP3.LUT P0, RZ, R3, 0x7fffffff, R4, 0xc8, !PT ;  /* 0x7fffffff03ff7812 */ /* 0x000fda000780c804 */
[----:B------:R-:W-:Y:S05]  /*0ae0*/  @!P0 BRA `(.L_x_87) ;  /* 0x00000004003c8947 */ /* 0x000fea0003800000 */
[----:B------:R-:W-:Y:S02]  /*0af0*/  FSETP.NEU.FTZ.AND P2, PT, |R4|, +INF , PT ;  /* 0x7f8000000400780b */ /* 0x000fe40003f5d200 */
        /* <DEDUP_REMOVED lines=12> */
[----:B------:R-:W-:Y:S01]  /*0bc0*/  @!P0 FFMA R4, R4, 1.84467440737095516160e+19, RZ ;  /* 0x5f80000004048823 */ /* 0x000fe200000000ff */
[----:B------:R-:W-:Y:S01]  /*0bd0*/  @!P0 MOV R7, 0xffffffc0 ;  /* 0xffffffc000078802 */ /* 0x000fe20000000f00 */
[----:B------:R-:W-:-:S03]  /*0be0*/  @!P1 FFMA R3, R0, 1.84467440737095516160e+19, RZ ;  /* 0x5f80000000039823 */ /* 0x000fc600000000ff */
[----:B------:R-:W-:-:S07]  /*0bf0*/  @!P1 IADD3 R7, PT, PT, R7, 0x40, RZ ;  /* 0x0000004007079810 */ /* 0x000fce0007ffe0ff */
.L_x_85:
[----:B------:R-:W-:Y:S01]  /*0c00*/  LEA R0, R6, 0xc0800000, 0x17 ;  /* 0xc080000006007811 */ /* 0x000fe200078eb8ff */
[----:B------:R-:W-:Y:S03]  /*0c10*/  BSSY.RECONVERGENT B2, `(.L_x_90) ;  /* 0x0000036000027945 */ /* 0x000fe60003800200 */
[----:B------:R-:W-:Y:S02]  /*0c20*/  IADD3 R8, PT, PT, -R0, R3, RZ ;  /* 0x0000000300087210 */ /* 0x000fe40007ffe1ff */
[----:B------:R-:W-:Y:S02]  /*0c30*/  IADD3 R3, PT, PT, R10, -0x7f, RZ ;  /* 0xffffff810a037810 */ /* 0x000fe40007ffe0ff */
[----:B------:R-:W0:Y:S01]  /*0c40*/  MUFU.RCP R9, R8 ;  /* 0x0000000800097308 */ /* 0x000e220000001000 */
[----:B------:R-:W-:Y:S01]  /*0c50*/  FADD.FTZ R11, -R8, -RZ ;  /* 0x800000ff080b7221 */ /* 0x000fe20000010100 */
[C---:B------:R-:W-:Y:S01]  /*0c60*/  IADD3 R6, PT, PT, R3.reuse, 0x7f, -R6 ;  /* 0x0000007f03067810 */ /* 0x040fe20007ffe806 */
[----:B------:R-:W-:-:S03]  /*0c70*/  IMAD R0, R3, -0x800000, R4 ;  /* 0xff80000003007824 */ /* 0x000fc600078e0204 */
        /* <DEDUP_REMOVED lines=10> */
[----:B------:R-:W-:-:S04]  /*0d20*/  IADD3 R8, PT, PT, R3, R6, RZ ;  /* 0x0000000603087210 */ /* 0x000fc80007ffe0ff */
[----:B------:R-:W-:-:S04]  /*0d30*/  IADD3 R3, PT, PT, R8, -0x1, RZ ;  /* 0xffffffff08037810 */ /* 0x000fc80007ffe0ff */
        /* <DEDUP_REMOVED lines=9> */
[-CC-:B------:R-:W-:Y:S01]  /*0dd0*/  FFMA.RZ R3, R13, R11.reuse, R4.reuse ;  /* 0x0000000b0d037223 */ /* 0x180fe2000000c004 */
[C---:B------:R-:W-:Y:S02]  /*0de0*/  IADD3 R7, PT, PT, R8.reuse, 0x20, RZ ;  /* 0x0000002008077810 */ /* 0x040fe40007ffe0ff */
[C---:B------:R-:W-:Y:S02]  /*0df0*/  ISETP.NE.AND P2, PT, R8.reuse, RZ, PT ;  /* 0x000000ff0800720c */ /* 0x040fe40003f45270 */
[----:B------:R-:W-:Y:S01]  /*0e00*/  LOP3.LUT R6, R3, 0x7fffff, RZ, 0xc0, !PT ;  /* 0x007fffff03067812 */ /* 0x000fe200078ec0ff */
[CCC-:B------:R-:W-:Y:S01]  /*0e10*/  FFMA.RP R3, R13.reuse, R11.reuse, R4.reuse ;  /* 0x0000000b0d037223 */ /* 0x1c0fe20000008004 */
[----:B------:R-:W-:Y:S01]  /*0e20*/  FFMA.RM R4, R13, R11, R4 ;  /* 0x0000000b0d047223 */ /* 0x000fe20000004004 */
[----:B------:R-:W-:Y:S02]  /*0e30*/  ISETP.NE.AND P1, PT, R8, RZ, PT ;  /* 0x000000ff0800720c */ /* 0x000fe40003f25270 */
        /* <DEDUP_REMOVED lines=11> */
[----:B------:R-:W-:-:S04]  /*0ef0*/  LOP3.LUT R4, R4, R3, RZ, 0xc0, !PT ;  /* 0x0000000304047212 */ /* 0x000fc800078ec0ff */
[----:B------:R-:W-:-:S04]  /*0f00*/  IADD3 R7, PT, PT, R7, R4, RZ ;  /* 0x0000000407077210 */ /* 0x000fc80007ffe0ff */
[----:B------:R-:W-:Y:S01]  /*0f10*/  LOP3.LUT R0, R7, R0, RZ, 0xfc, !PT ;  /* 0x0000000007007212 */ /* 0x000fe200078efcff */
[----:B------:R-:W-:Y:S06]  /*0f20*/  BRA `(.L_x_93) ;  /* 0x0000000000107947 */ /* 0x000fec0003800000 */
.L_x_92:
[----:B------:R-:W-:-:S04]  /*0f30*/  LOP3.LUT R0, R0, 0x80000000, RZ, 0xc0, !PT ;  /* 0x8000000000007812 */ /* 0x000fc800078ec0ff */
[----:B------:R-:W-:Y:S01]  /*0f40*/  LOP3.LUT R0, R0, 0x7f800000, RZ, 0xfc, !PT ;  /* 0x7f80000000007812 */ /* 0x000fe200078efcff */
[----:B------:R-:W-:Y:S06]  /*0f50*/  BRA `(.L_x_93) ;  /* 0x0000000000047947 */ /* 0x000fec0003800000 */
.L_x_91:
[----:B------:R-:W-:-:S07]  /*0f60*/  LEA R0, R6, R0, 0x17 ;  /* 0x0000000006007211 */ /* 0x000fce00078eb8ff */
.L_x_93:
[----:B------:R-:W-:Y:S05]  /*0f70*/  BSYNC.RECONVERGENT B2 ;  /* 0x0000000000027941 */ /* 0x000fea0003800200 */
.L_x_90:
[----:B------:R-:W-:Y:S05]  /*0f80*/  BRA `(.L_x_94) ;  /* 0x0000000000207947 */ /* 0x000fea0003800000 */
.L_x_89:
[----:B------:R-:W-:-:S04]  /*0f90*/  LOP3.LUT R0, R3, 0x80000000, R4, 0x48, !PT ;  /* 0x8000000003007812 */ /* 0x000fc800078e4804 */
[----:B------:R-:W-:Y:S01]  /*0fa0*/  LOP3.LUT R0, R0, 0x7f800000, RZ, 0xfc, !PT ;  /* 0x7f80000000007812 */ /* 0x000fe200078efcff */
[----:B------:R-:W-:Y:S06]  /*0fb0*/  BRA `(.L_x_94) ;  /* 0x0000000000147947 */ /* 0x000fec0003800000 */
.L_x_88:
[----:B------:R-:W-:Y:S01]  /*0fc0*/  LOP3.LUT R0, R3, 0x80000000, R4, 0x48, !PT ;  /* 0x8000000003007812 */ /* 0x000fe200078e4804 */
[----:B------:R-:W-:Y:S06]  /*0fd0*/  BRA `(.L_x_94) ;  /* 0x00000000000c7947 */ /* 0x000fec0003800000 */
.L_x_87:
[----:B------:R-:W0:Y:S01]  /*0fe0*/  MUFU.RSQ R0, -QNAN ;  /* 0xffc0000000007908 */ /* 0x000e220000001400 */
[----:B------:R-:W-:Y:S05]  /*0ff0*/  BRA `(.L_x_94) ;  /* 0x0000000000047947 */ /* 0x000fea0003800000 */
.L_x_86:
[----:B------:R-:W-:-:S07]  /*1000*/  FADD.FTZ R0, R4, R0 ;  /* 0x0000000004007221 */ /* 0x000fce0000010000 */
.L_x_94:
[----:B------:R-:W-:Y:S05]  /*1010*/  BSYNC.RECONVERGENT B1 ;  /* 0x0000000000017941 */ /* 0x000fea0003800200 */
.L_x_84:
[----:B------:R-:W-:-:S04]  /*1020*/  HFMA2 R3, -RZ, RZ, 0, 0 ;  /* 0x00000000ff037431 */ /* 0x000fc800000001ff */
[----:B0-----:R-:W-:Y:S05]  /*1030*/  RET.REL.NODEC R2 `(_Z23_hhlpLinearBackwardBiasILi32EfEvPKT0_PS0_ii) ;  /* 0xffffffec02f07950 */ /* 0x001fea0003c3ffff */
.L_x_95:
        /* <DEDUP_REMOVED lines=12> */
.L_x_141:


//--------------------- .text._Z18_hhlpLinearForwardILi64E6__halfEvPKT0_S3_S3_PS1_iii --------------------------
	.section	.text._Z18_hhlpLinearForwardILi64E6__halfEvPKT0_S3_S3_PS1_iii,"ax",@progbits
	.align	128
        .global         _Z18_hhlpLinearForwardILi64E6__halfEvPKT0_S3_S3_PS1_iii
        .type           _Z18_hhlpLinearForwardILi64E6__halfEvPKT0_S3_S3_PS1_iii,@function
        .size           _Z18_hhlpLinearForwardILi64E6__halfEvPKT0_S3_S3_PS1_iii,(.L_x_151 - _Z18_hhlpLinearForwardILi64E6__halfEvPKT0_S3_S3_PS1_iii)
        .other          _Z18_hhlpLinearForwardILi64E6__halfEvPKT0_S3_S3_PS1_iii,@"STO_CUDA_ENTRY STV_DEFAULT"
_Z18_hhlpLinearForwardILi64E6__halfEvPKT0_S3_S3_PS1_iii:
.text._Z18_hhlpLinearForwardILi64E6__halfEvPKT0_S3_S3_PS1_iii:
[----:B------:R-:W-:Y:S01]  /*0000*/  LDC R1, c[0x0][0x37c] ;  /* 0x0000df00ff017b82 */ /* 0x000fe20000000800 */
[----:B------:R-:W0:Y:S01]  /*0010*/  S2R R0, SR_CTAID.Y ;  /* 0x0000000000007919 */ /* 0x000e220000002600 */
[----:B------:R-:W1:Y:S01]  /*0020*/  LDCU UR4, c[0x0][0x3a8] ;  /* 0x00007500ff0477ac */ /* 0x000e620008000800 */
[----:B------:R-:W0:Y:S02]  /*0030*/  S2R R5, SR_TID.Y ;  /* 0x0000000000057919 */ /* 0x000e240000002200 */
[----:B0-----:R-:W-:-:S04]  /*0040*/  LEA R0, R0, R5, 0x6 ;  /* 0x0000000500007211 */ /* 0x001fc800078e30ff */
[----:B-1----:R-:W-:-:S13]  /*0050*/  ISETP.GE.AND P0, PT, R0, UR4, PT ;  /* 0x0000000400007c0c */ /* 0x002fda000bf06270 */
[----:B------:R-:W-:Y:S05]  /*0060*/  @P0 EXIT ;  /* 0x000000000000094d */ /* 0x000fea0003800000 */
[----:B------:R-:W0:Y:S01]  /*0070*/  S2UR UR5, SR_CgaCtaId ;  /* 0x00000000000579c3 */ /* 0x000e220000008800 */
[----:B------:R-:W1:Y:S01]  /*0080*/  S2R R3, SR_TID.X ;  /* 0x0000000000037919 */ /* 0x000e620000002100 */
[----:B------:R-:W-:Y:S01]  /*0090*/  UMOV UR4, 0x400 ;  /* 0x0000040000047882 */ /* 0x000fe20000000000 */
[----:B------:R-:W1:Y:S01]  /*00a0*/  LDCU UR6, c[0x0][0x3a0] ;  /* 0x00007400ff0677ac */ /* 0x000e620008000800 */
[----:B------:R-:W-:Y:S01]  /*00b0*/  BSSY.RECONVERGENT B0, `(.L_x_96) ;  /* 0x00000db000007945 */ /* 0x000fe20003800200 */
[----:B0-----:R-:W-:-:S06]  /*00c0*/  ULEA UR4, UR5, UR4, 0x18 ;  /* 0x0000000405047291 */ /* 0x001fcc000f8ec0ff */
[----:B------:R-:W-:Y:S02]  /*00d0*/  LEA R2, R5, UR4, 0x7 ;  /* 0x0000000405027c11 */ /* 0x000fe4000f8e38ff */
[C---:B-1----:R-:W-:Y:S02]  /*00e0*/  ISETP.GE.AND P0, PT, R3.reuse, UR6, PT ;  /* 0x0000000603007c0c */ /* 0x042fe4000bf06270 */
[----:B------:R-:W-:Y:S01]  /*00f0*/  LEA R4, R3, R2, 0x1 ;  /* 0x0000000203047211 */ /* 0x000fe200078e08ff */
[----:B------:R-:W0:Y:S04]  /*0100*/  LDCU.64 UR4, c[0x0][0x358] ;  /* 0x00006b00ff0477ac */ /* 0x000e280008000a00 */
[----:B------:R1:W-:Y:S06]  /*0110*/  STS.U16 [R4], RZ ;  /* 0x000000ff04007388 */ /* 0x0003ec0000000400 */
[----:B------:R-:W-:Y:S05]  /*0120*/  @P0 BRA `(.L_x_97) ;  /* 0x0000000c004c0947 */ /* 0x000fea0003800000 */
[-C--:B------:R-:W-:Y:S01]  /*0130*/  LOP3.LUT R5, RZ, R3.reuse, RZ, 0x33, !PT ;  /* 0x00000003ff057212 */ /* 0x080fe200078e33ff */
[----:B------:R-:W2:Y:S01]  /*0140*/  S2R R6, SR_CTAID.X ;  /* 0x0000000000067919 */ /* 0x000ea20000002500 */
[----:B------:R-:W-:Y:S01]  /*0150*/  BSSY.RECONVERGENT B1, `(.L_x_98) ;  /* 0x0000068000017945 */ /* 0x000fe20003800200 */
[----:B------:R-:W-:Y:S02]  /*0160*/  MOV R7, R3 ;  /* 0x0000000300077202 */ /* 0x000fe40000000f00 */
[----:B------:R-:W-:Y:S02]  /*0170*/  IADD3 R5, PT, PT, R5, UR6, RZ ;  /* 0x0000000605057c10 */ /* 0x000fe4000fffe0ff */
[----:B------:R-:W-:Y:S02]  /*0180*/  PRMT R22, RZ, 0x7610, R22 ;  /* 0x00007610ff167816 */ /* 0x000fe40000000016 */
[C---:B------:R-:W-:Y:S02]  /*0190*/  ISETP.GE.U32.AND P0, PT, R5.reuse, 0x3c0, PT ;  /* 0x000003c00500780c */ /* 0x040fe40003f06070 */
[----:B------:R-:W-:-:S04]  /*01a0*/  LEA.HI R5, R5, 0x1, RZ, 0x1a ;  /* 0x0000000105057811 */ /* 0x000fc800078fd0ff */
[----:B------:R-:W-:-:S07]  /*01b0*/  LOP3.LUT R8, R5, 0xf, RZ, 0xc0, !PT ;  /* 0x0000000f05087812 */ /* 0x000fce00078ec0ff */
[----:B------:R-:W-:Y:S05]  /*01c0*/  @!P0 BRA `(.L_x_99) ;  /* 0x0000000400808947 */ /* 0x000fea0003800000 */
[----:B------:R-:W-:Y:S01]  /*01d0*/  LOP3.LUT R10, R5, 0x7fffff0, RZ, 0xc0, !PT ;  /* 0x07fffff0050a7812 */ /* 0x000fe200078ec0ff */
[----:B------:R-:W-:Y:S01]  /*01e0*/  BSSY.RECONVERGENT B2, `(.L_x_100) ;  /* 0x000005d000027945 */ /* 0x000fe20003800200 */
[----:B------:R-:W-:Y:S01]  /*01f0*/  IADD3 R9, PT, PT, R3, 0x200, RZ ;  /* 0x0000020003097810 */ /* 0x000fe20007ffe0ff */
[--C-:B------:R-:W-:Y:S01]  /*0200*/  IMAD R11, R0, UR6, R3.reuse ;  /* 0x00000006000b7c24 */ /* 0x100fe2000f8e0203 */
[----:B------:R-:W-:Y:S01]  /*0210*/  IADD3 R10, PT, PT, -R10, RZ, RZ ;  /* 0x000000ff0a0a7210 */ /* 0x000fe20007ffe1ff */
[----:B--2---:R-:W-:-:S07]  /*0220*/  IMAD R7, R6, UR6, R3 ;  /* 0x0000000606077c24 */ /* 0x004fce000f8e0203 */
.L_x_101:
[----:B------:R-:W2:Y:S08]  /*0230*/  LDC.64 R12, c[0x0][0x380] ;  /* 0x0000e000ff0c7b82 */ /* 0x000eb00000000a00 */
[----:B------:R-:W3:Y:S01]  /*0240*/  LDC.64 R14, c[0x0][0x390] ;  /* 0x0000e400ff0e7b82 */ /* 0x000ee20000000a00 */
[----:B--2---:R-:W-:-:S05]  /*0250*/  IMAD.WIDE.U32 R16, R7, 0x2, R12 ;  /* 0x0000000207107825 */ /* 0x004fca00078e000c */
[----:B0-----:R0:W2:Y:S01]  /*0260*/  LDG.E.U16 R18, desc[UR4][R16.64] ;  /* 0x0000000410127981 */ /* 0x0010a2000c1e1500 */
[----:B---3--:R-:W-:-:S05]  /*0270*/  IMAD.WIDE R14, R11, 0x2, R14 ;  /* 0x000000020b0e7825 */ /* 0x008fca00078e020e */
[----:B------:R-:W2:Y:S01]  /*0280*/  LDG.E.U16 R19, desc[UR4][R14.64] ;  /* 0x000000040e137981 */ /* 0x000ea2000c1e1500 */
[C---:B------:R-:W-:Y:S02]  /*0290*/  IADD3 R29, PT, PT, R7.reuse, 0x40, RZ ;  /* 0x00000040071d7810 */ /* 0x040fe40007ffe0ff */
[----:B------:R-:W-:Y:S01]  /*02a0*/  IADD3 R21, PT, PT, R7, 0x80, RZ ;  /* 0x0000008007157810 */ /* 0x000fe20007ffe0ff */
[----:B------:R-:W3:Y:S02]  /*02b0*/  LDG.E.U16 R23, desc[UR4][R14.64+0x80] ;  /* 0x000080040e177981 */ /* 0x000ee4000c1e1500 */
[----:B------:R-:W-:Y:S01]  /*02c0*/  IMAD.WIDE.U32 R28, R29, 0x2, R12 ;  /* 0x000000021d1c7825 */ /* 0x000fe200078e000c */
[----:B------:R-:W-:-:S03]  /*02d0*/  IADD3 R25, PT, PT, R7, 0xc0, RZ ;  /* 0x000000c007197810 */ /* 0x000fc60007ffe0ff */
[--C-:B------:R-:W-:Y:S02]  /*02e0*/  IMAD.WIDE.U32 R20, R21, 0x2, R12.reuse ;  /* 0x0000000215147825 */ /* 0x100fe400078e000c */
[----:B------:R-:W3:Y:S01]  /*02f0*/  LDG.E.U16 R28, desc[UR4][R28.64] ;  /* 0x000000041c1c7981 */ /* 0x000ee2000c1e1500 */
[----:B------:R-:W-:Y:S01]  /*0300*/  IADD3 R27, PT, PT, R7, 0x100, RZ ;  /* 0x00000100071b7810 */ /* 0x000fe20007ffe0ff */
[----:B0-----:R-:W-:Y:S02]  /*0310*/  IMAD.WIDE.U32 R16, R25, 0x2, R12 ;  /* 0x0000000219107825 */ /* 0x001fe400078e000c */
[----:B------:R0:W4:Y:S04]  /*0320*/  LDG.E.U16 R26, desc[UR4][R20.64] ;  /* 0x00000004141a7981 */ /* 0x000128000c1e1500 */
[----:B------:R-:W4:Y:S04]  /*0330*/  LDG.E.U16 R25, desc[UR4][R14.64+0x100] ;  /* 0x000100040e197981 */ /* 0x000f28000c1e1500 */
[----:B------:R5:W5:Y:S01]  /*0340*/  LDG.E.U16 R24, desc[UR4][R16.64] ;  /* 0x0000000410187981 */ /* 0x000b62000c1e1500 */
[----:B0-----:R-:W-:-:S03]  /*0350*/  IADD3 R21, PT, PT, R7, 0x140, RZ ;  /* 0x0000014007157810 */ /* 0x001fc60007ffe0ff */
[----:B------:R-:W5:Y:S02]  /*0360*/  LDG.E.U16 R29, desc[UR4][R14.64+0x200] ;  /* 0x000200040e1d7981 */ /* 0x000f64000c1e1500 */
[----:B------:R-:W-:-:S06]  /*0370*/  IMAD.WIDE.U32 R20, R21, 0x2, R12 ;  /* 0x0000000215147825 */ /* 0x000fcc00078e000c */
[----:B------:R-:W5:Y:S04]  /*0380*/  LDG.E.U16 R21, desc[UR4][R20.64] ;  /* 0x0000000414157981 */ /* 0x000f68000c1e1500 */
[----:B------:R-:W5:Y:S01]  /*0390*/  LDG.E.U16 R20, desc[UR4][R14.64+0x300] ;  /* 0x000300040e147981 */ /* 0x000f62000c1e1500 */
[----:B--2---:R-:W-:Y:S02]  /*03a0*/  HFMA2 R22, R18.H0_H0, R19.H0_H0, R22.H0_H0 ;  /* 0x2000001312167231 */ /* 0x004fe40000040816 */
[----:B------:R-:W-:Y:S02]  /*03b0*/  IMAD.WIDE.U32 R18, R27, 0x2, R12 ;  /* 0x000000021b127825 */ /* 0x000fe400078e000c */
[----:B------:R-:W2:Y:S04]  /*03c0*/  LDG.E.U16 R27, desc[UR4][R14.64+0x180] ;  /* 0x000180040e1b7981 */ /* 0x000ea8000c1e1500 */
[----:B------:R-:W2:Y:S04]  /*03d0*/  LDG.E.U16 R18, desc[UR4][R18.64] ;  /* 0x0000000412127981 */ /* 0x000ea8000c1e1500 */
[----:B------:R-:W2:Y:S01]  /*03e0*/  LDG.E.U16 R19, desc[UR4][R14.64+0x280] ;  /* 0x000280040e137981 */ /* 0x000ea2000c1e1500 */
[----:B---3--:R-:W-:Y:S01]  /*03f0*/  HFMA2 R22, R28.H0_H0, R23.H0_H0, R22.H0_H0 ;  /* 0x200000171c167231 */ /* 0x008fe20000040816 */
[----:B------:R-:W-:-:S03]  /*0400*/  IADD3 R23, PT, PT, R7, 0x180, RZ ;  /* 0x0000018007177810 */ /* 0x000fc60007ffe0ff */
[----:B----4-:R-:W-:Y:S02]  /*0410*/  HFMA2 R22, R26.H0_H0, R25.H0_H0, R22.H0_H0 ;  /* 0x200000191a167231 */ /* 0x010fe40000040816 */
[--C-:B-----5:R-:W-:Y:S01]  /*0420*/  IMAD.WIDE.U32 R16, R23, 0x2, R12.reuse ;  /* 0x0000000217107825 */ /* 0x120fe200078e000c */
[C---:B------:R-:W-:Y:S01]  /*0430*/  IADD3 R23, PT, PT, R7.reuse, 0x1c0, RZ ;  /* 0x000001c007177810 */ /* 0x040fe20007ffe0ff */
[----:B------:R-:W3:Y:S01]  /*0440*/  LDG.E.U16 R26, desc[UR4][R14.64+0x400] ;  /* 0x000400040e1a7981 */ /* 0x000ee2000c1e1500 */
[C---:B------:R-:W-:Y:S02]  /*0450*/  IADD3 R25, PT, PT, R7.reuse, 0x200, RZ ;  /* 0x0000020007197810 */ /* 0x040fe40007ffe0ff */
[----:B------:R-:W-:Y:S01]  /*0460*/  IADD3 R28, PT, PT, R7, 0x240, RZ ;  /* 0x00000240071c7810 */ /* 0x000fe20007ffe0ff */
[----:B--2---:R-:W-:Y:S02]  /*0470*/  HFMA2 R24, R24.H0_H0, R27.H0_H0, R22.H0_H0 ;  /* 0x2000001b18187231 */ /* 0x004fe40000040816 */
[----:B------:R-:W-:Y:S01]  /*0480*/  IMAD.WIDE.U32 R22, R23, 0x2, R12 ;  /* 0x0000000217167825 */ /* 0x000fe200078e000c */
[----:B------:R0:W2:Y:S03]  /*0490*/  LDG.E.U16 R27, desc[UR4][R16.64] ;  /* 0x00000004101b7981 */ /* 0x0000a6000c1e1500 */
[----:B------:R-:W-:-:S02]  /*04a0*/  HFMA2 R18, R18.H0_H0, R29.H0_H0, R24.H0_H0 ;  /* 0x2000001d12127231 */ /* 0x000fc40000040818 */
[--C-:B------:R-:W-:Y:S01]  /*04b0*/  IMAD.WIDE.U32 R24, R25, 0x2, R12.reuse ;  /* 0x0000000219187825 */ /* 0x100fe200078e000c */
[----:B------:R-:W4:Y:S04]  /*04c0*/  LDG.E.U16 R29, desc[UR4][R14.64+0x380] ;  /* 0x000380040e1d7981 */ /* 0x000f28000c1e1500 */
[----:B------:R5:W4:Y:S01]  /*04d0*/  LDG.E.U16 R22, desc[UR4][R22.64] ;  /* 0x0000000416167981 */ /* 0x000b22000c1e1500 */
[----:B0-----:R-:W-:-:S03]  /*04e0*/  IMAD.WIDE.U32 R16, R28, 0x2, R12 ;  /* 0x000000021c107825 */ /* 0x001fc600078e000c */
[----:B------:R-:W3:Y:S04]  /*04f0*/  LDG.E.U16 R25, desc[UR4][R24.64] ;  /* 0x0000000418197981 */ /* 0x000ee8000c1e1500 */
[----:B------:R0:W3:Y:S01]  /*0500*/  LDG.E.U16 R28, desc[UR4][R16.64] ;  /* 0x00000004101c7981 */ /* 0x0000e2000c1e1500 */
[----:B-----5:R-:W-:Y:S01]  /*0510*/  HFMA2 R23, R21.H0_H0, R19.H0_H0, R18.H0_H0 ;  /* 0x2000001315177231 */ /* 0x020fe20000040812 */
[----:B------:R-:W-:Y:S02]  /*0520*/  IADD3 R19, PT, PT, R7, 0x280, RZ ;  /* 0x0000028007137810 */ /* 0x000fe40007ffe0ff */
[----:B------:R-:W5:Y:S03]  /*0530*/  LDG.E.U16 R21, desc[UR4][R14.64+0x480] ;  /* 0x000480040e157981 */ /* 0x000f66000c1e1500 */
[----:B------:R-:W-:Y:S01]  /*0540*/  IMAD.WIDE.U32 R18, R19, 0x2, R12 ;  /* 0x0000000213127825 */ /* 0x000fe200078e000c */
[----:B------:R-:W5:Y:S05]  /*0550*/  LDG.E.U16 R24, desc[UR4][R14.64+0x580] ;  /* 0x000580040e187981 */ /* 0x000f6a000c1e1500 */
[----:B------:R-:W5:Y:S04]  /*0560*/  LDG.E.U16 R18, desc[UR4][R18.64] ;  /* 0x0000000412127981 */ /* 0x000f68000c1e1500 */
[----:B------:R-:W5:Y:S01]  /*0570*/  LDG.E.U16 R19, desc[UR4][R14.64+0x500] ;  /* 0x000500040e137981 */ /* 0x000f62000c1e1500 */
[----:B--2---:R-:W-:Y:S01]  /*0580*/  HFMA2 R20, R27.H0_H0, R20.H0_H0, R23.H0_H0 ;  /* 0x200000141b147231 */ /* 0x004fe20000040817 */
[----:B------:R-:W-:-:S02]  /*0590*/  IADD3 R23, PT, PT, R7, 0x2c0, RZ ;  /* 0x000002c007177810 */ /* 0x000fc40007ffe0ff */
[----:B------:R-:W-:Y:S01]  /*05a0*/  IADD3 R27, PT, PT, R7, 0x300, RZ ;  /* 0x00000300071b7810 */ /* 0x000fe20007ffe0ff */
[----:B----4-:R-:W-:Y:S02]  /*05b0*/  HFMA2 R20, R22.H0_H0, R29.H0_H0, R20.H0_H0 ;  /* 0x2000001d16147231 */ /* 0x010fe40000040814 */
[----:B------:R-:W-:-:S04]  /*05c0*/  IMAD.WIDE.U32 R22, R23, 0x2, R12 ;  /* 0x0000000217167825 */ /* 0x000fc800078e000c */
[----:B---3--:R-:W-:Y:S01]  /*05d0*/  HFMA2 R20, R25.H0_H0, R26.H0_H0, R20.H0_H0 ;  /* 0x2000001a19147231 */ /* 0x008fe20000040814 */
[----:B------:R-:W-:Y:S01]  /*05e0*/  IADD3 R25, PT, PT, R7, 0x340, RZ ;  /* 0x0000034007197810 */ /* 0x000fe20007ffe0ff */
[--C-:B0-----:R-:W-:Y:S01]  /*05f0*/  IMAD.WIDE.U32 R16, R27, 0x2, R12.reuse ;  /* 0x000000021b107825 */ /* 0x101fe200078e000c */
[----:B------:R-:W2:Y:S01]  /*0600*/  LDG.E.U16 R23, desc[UR4][R22.64] ;  /* 0x0000000416177981 */ /* 0x000ea2000c1e1500 */
[----:B------:R-:W-:Y:S02]  /*0610*/  IADD3 R27, PT, PT, R7, 0x380, RZ ;  /* 0x00000380071b7810 */ /* 0x000fe40007ffe0ff */
[----:B-----5:R-:W-:Y:S02]  /*0620*/  HFMA2 R26, R28.H0_H0, R21.H0_H0, R20.H0_H0 ;  /* 0x200000151c1a7231 */ /* 0x020fe40000040814 */
[----:B------:R-:W-:Y:S01]  /*0630*/  IMAD.WIDE.U32 R20, R25, 0x2, R12 ;  /* 0x0000000219147825 */ /* 0x000fe200078e000c */
[----:B------:R-:W3:Y:S01]  /*0640*/  LDG.E.U16 R17, desc[UR4][R16.64] ;  /* 0x0000000410117981 */ /* 0x000ee2000c1e1500 */
[----:B------:R-:W-:-:S03]  /*0650*/  IADD3 R29, PT, PT, R7, 0x3c0, RZ ;  /* 0x000003c0071d7810 */ /* 0x000fc60007ffe0ff */
[----:B------:R-:W3:Y:S04]  /*0660*/  LDG.E.U16 R25, desc[UR4][R14.64+0x600] ;  /* 0x000600040e197981 */ /* 0x000ee8000c1e1500 */
[----:B------:R-:W4:Y:S04]  /*0670*/  LDG.E.U16 R21, desc[UR4][R20.64] ;  /* 0x0000000414157981 */ /* 0x000f28000c1e1500 */
[----:B------:R-:W4:Y:S04]  /*0680*/  LDG.E.U16 R22, desc[UR4][R14.64+0x680] ;  /* 0x000680040e167981 */ /* 0x000f28000c1e1500 */
[----:B------:R-:W5:Y:S01]  /*0690*/  LDG.E.U16 R16, desc[UR4][R14.64+0x700] ;  /* 0x000700040e107981 */ /* 0x000f62000c1e1500 */
[----:B------:R-:W-:-:S02]  /*06a0*/  HFMA2 R26, R18.H0_H0, R19.H0_H0, R26.H0_H0 ;  /* 0x20000013121a7231 */ /* 0x000fc4000004081a */
[--C-:B------:R-:W-:Y:S02]  /*06b0*/  IMAD.WIDE.U32 R18, R27, 0x2, R12.reuse ;  /* 0x000000021b127825 */ /* 0x100fe400078e000c */
[----:B------:R-:W5:Y:S02]  /*06c0*/  LDG.E.U16 R27, desc[UR4][R14.64+0x780] ;  /* 0x000780040e1b7981 */ /* 0x000f64000c1e1500 */
[----:B------:R-:W-:Y:S02]  /*06d0*/  IMAD.WIDE.U32 R12, R29, 0x2, R12 ;  /* 0x000000021d0c7825 */ /* 0x000fe400078e000c */
[----:B------:R-:W5:Y:S04]  /*06e0*/  LDG.E.U16 R18, desc[UR4][R18.64] ;  /* 0x0000000412127981 */ /* 0x000f68000c1e1500 */
[----:B------:R-:W5:Y:S01]  /*06f0*/  LDG.E.U16 R13, desc[UR4][R12.64] ;  /* 0x000000040c0d7981 */ /* 0x000f62000c1e1500 */
[----:B------:R-:W-:-:S04]  /*0700*/  IADD3 R10, PT, PT, R10, 0x10, RZ ;  /* 0x000000100a0a7810 */ /* 0x000fc80007ffe0ff */
[----:B------:R-:W-:Y:S02]  /*0710*/  ISETP.NE.AND P0, PT, R10, RZ, PT ;  /* 0x000000ff0a00720c */ /* 0x000fe40003f05270 */
[----:B------:R-:W-:Y:S02]  /*0720*/  IADD3 R9, PT, PT, R9, 0x400, RZ ;  /* 0x0000040009097810 */ /* 0x000fe40007ffe0ff */
[----:B------:R-:W-:Y:S02]  /*0730*/  IADD3 R7, PT, PT, R7, 0x400, RZ ;  /* 0x0000040007077810 */ /* 0x000fe40007ffe0ff */
[----:B------:R-:W-:Y:S01]  /*0740*/  IADD3 R11, PT, PT, R11, 0x400, RZ ;  /* 0x000004000b0b7810 */ /* 0x000fe20007ffe0ff */
[----:B--2---:R-:W-:-:S04]  /*0750*/  HFMA2 R23, R23.H0_H0, R24.H0_H0, R26.H0_H0 ;  /* 0x2000001817177231 */ /* 0x004fc8000004081a */
[----:B---3--:R-:W-:-:S04]  /*0760*/  HFMA2 R17, R17.H0_H0, R25.H0_H0, R23.H0_H0 ;  /* 0x2000001911117231 */ /* 0x008fc80000040817 */
[----:B----4-:R-:W-:-:S04]  /*0770*/  HFMA2 R17, R21.H0_H0, R22.H0_H0, R17.H0_H0 ;  /* 0x2000001615117231 */ /* 0x010fc80000040811 */
[----:B-----5:R-:W-:-:S04]  /*0780*/  HFMA2 R16, R18.H0_H0, R16.H0_H0, R17.H0_H0 ;  /* 0x2000001012107231 */ /* 0x020fc80000040811 */
[----:B------:R-:W-:Y:S01]  /*0790*/  HFMA2 R22, R13.H0_H0, R27.H0_H0, R16.H0_H0 ;  /* 0x2000001b0d167231 */ /* 0x000fe20000040810 */
[----:B------:R-:W-:Y:S06]  /*07a0*/  @P0 BRA `(.L_x_101) ;  /* 0xfffffff800a00947 */ /* 0x000fec000383ffff */
[----:B------:R-:W-:Y:S05]  /*07b0*/  BSYNC.RECONVERGENT B2 ;  /* 0x0000000000027941 */ /* 0x000fea0003800200 */
.L_x_100:
[----:B------:R-:W-:-:S07]  /*07c0*/  IADD3 R7, PT, PT, R9, -0x200, RZ ;  /* 0xfffffe0009077810 */ /* 0x000fce0007ffe0ff */
.L_x_99:
[----:B0-----:R-:W-:Y:S05]  /*07d0*/  BSYNC.RECONVERGENT B1 ;  /* 0x0000000000017941 */ /* 0x001fea0003800200 */
.L_x_98:
[----:B------:R-:W-:Y:S01]  /*07e0*/  ISETP.NE.AND P0, PT, R8, RZ, PT ;  /* 0x000000ff0800720c */ /* 0x000fe20003f05270 */
[----:B------:R-:W-:-:S12]  /*07f0*/  BSSY.RECONVERGENT B1, `(.L_x_102) ;  /* 0x0000065000017945 */ /* 0x000fd80003800200 */
[----:B------:R-:W-:Y:S05]  /*0800*/  @!P0 BRA `(.L_x_103) ;  /* 0x00000004008c8947 */ /* 0x000fea0003800000 */
[----:B------:R-:W-:Y:S01]  /*0810*/  ISETP.GE.U32.AND P0, PT, R8, 0x8, PT ;  /* 0x000000080800780c */ /* 0x000fe20003f06070 */
[----:B------:R-:W-:Y:S01]  /*0820*/  BSSY.RECONVERGENT B2, `(.L_x_104) ;  /* 0x0000031000027945 */ /* 0x000fe20003800200 */
[----:B------:R-:W-:-:S04]  /*0830*/  LOP3.LUT R25, R5, 0x7, RZ, 0xc0, !PT ;  /* 0x0000000705197812 */ /* 0x000fc800078ec0ff */
[----:B------:R-:W-:-:S07]  /*0840*/  ISETP.NE.AND P1, PT, R25, RZ, PT ;  /* 0x000000ff1900720c */ /* 0x000fce0003f25270 */
[----:B------:R-:W-:Y:S06]  /*0850*/  @!P0 BRA `(.L_x_105) ;  /* 0x0000000000b48947 */ /* 0x000fec0003800000 */
[----:B------:R-:W0:Y:S01]  /*0860*/  LDC.64 R10, c[0x0][0x380] ;  /* 0x0000e000ff0a7b82 */ /* 0x000e220000000a00 */
[--C-:B--2---:R-:W-:Y:S02]  /*0870*/  IMAD R27, R6, UR6, R7.reuse ;  /* 0x00000006061b7c24 */ /* 0x104fe4000f8e0207 */
[----:B------:R-:W-:-:S05]  /*0880*/  IMAD R15, R0, UR6, R7 ;  /* 0x00000006000f7c24 */ /* 0x000fca000f8e0207 */
[----:B------:R-:W2:Y:S01]  /*0890*/  LDC.64 R8, c[0x0][0x390] ;  /* 0x0000e400ff087b82 */ /* 0x000ea20000000a00 */
[----:B0-----:R-:W-:-:S06]  /*08a0*/  IMAD.WIDE.U32 R12, R27, 0x2, R10 ;  /* 0x000000021b0c7825 */ /* 0x001fcc00078e000a */
[----:B------:R-:W3:Y:S01]  /*08b0*/  LDG.E.U16 R13, desc[UR4][R12.64] ;  /* 0x000000040c0d7981 */ /* 0x000ee2000c1e1500 */
[----:B--2---:R-:W-:-:S05]  /*08c0*/  IMAD.WIDE R8, R15, 0x2, R8 ;  /* 0x000000020f087825 */ /* 0x004fca00078e0208 */
[----:B------:R-:W3:Y:S01]  /*08d0*/  LDG.E.U16 R24, desc[UR4][R8.64] ;  /* 0x0000000408187981 */ /* 0x000ee2000c1e1500 */
[C---:B------:R-:W-:Y:S02]  /*08e0*/  IADD3 R23, PT, PT, R27.reuse, 0x40, RZ ;  /* 0x000000401b177810 */ /* 0x040fe40007ffe0ff */
[C---:B------:R-:W-:Y:S01]  /*08f0*/  IADD3 R15, PT, PT, R27.reuse, 0x80, RZ ;  /* 0x000000801b0f7810 */ /* 0x040fe20007ffe0ff */
[----:B------:R-:W2:Y:S01]  /*0900*/  LDG.E.U16 R26, desc[UR4][R8.64+0x100] ;  /* 0x00010004081a7981 */ /* 0x000ea2000c1e1500 */
[C---:B------:R-:W-:Y:S02]  /*0910*/  IADD3 R21, PT, PT, R27.reuse, 0x100, RZ ;  /* 0x000001001b157810 */ /* 0x040fe40007ffe0ff */
[C---:B------:R-:W-:Y:S01]  /*0920*/  IADD3 R19, PT, PT, R27.reuse, 0xc0, RZ ;  /* 0x000000c01b137810 */ /* 0x040fe20007ffe0ff */
[----:B------:R-:W4:Y:S01]  /*0930*/  LDG.E.U16 R28, desc[UR4][R8.64+0x180] ;  /* 0x00018004081c7981 */ /* 0x000f22000c1e1500 */
[C---:B------:R-:W-:Y:S02]  /*0940*/  IADD3 R29, PT, PT, R27.reuse, 0x140, RZ ;  /* 0x000001401b1d7810 */ /* 0x040fe40007ffe0ff */
[----:B------:R-:W-:-:S02]  /*0950*/  IADD3 R17, PT, PT, R27, 0x180, RZ ;  /* 0x000001801b117810 */ /* 0x000fc40007ffe0ff */
[----:B------:R-:W-:Y:S01]  /*0960*/  IADD3 R27, PT, PT, R27, 0x1c0, RZ ;  /* 0x000001c01b1b7810 */ /* 0x000fe20007ffe0ff */
[----:B------:R-:W-:-:S04]  /*0970*/  IMAD.WIDE.U32 R18, R19, 0x2, R10 ;  /* 0x0000000213127825 */ /* 0x000fc800078e000a */
[--C-:B------:R-:W-:Y:S02]  /*0980*/  IMAD.WIDE.U32 R16, R17, 0x2, R10.reuse ;  /* 0x0000000211107825 */ /* 0x100fe400078e000a */
[----:B------:R-:W4:Y:S04]  /*0990*/  LDG.E.U16 R19, desc[UR4][R18.64] ;  /* 0x0000000412137981 */ /* 0x000f28000c1e1500 */
[----:B------:R-:W5:Y:S01]  /*09a0*/  LDG.E.U16 R17, desc[UR4][R16.64] ;  /* 0x0000000410117981 */ /* 0x000f62000c1e1500 */
[----:B---3--:R-:W-:Y:S02]  /*09b0*/  HFMA2 R24, R13.H0_H0, R24.H0_H0, R22.H0_H0 ;  /* 0x200000180d187231 */ /* 0x008fe40000040816 */
[----:B------:R-:W-:-:S04]  /*09c0*/  IMAD.WIDE.U32 R22, R23, 0x2, R10 ;  /* 0x0000000217167825 */ /* 0x000fc800078e000a */
[--C-:B------:R-:W-:Y:S02]  /*09d0*/  IMAD.WIDE.U32 R12, R15, 0x2, R10.reuse ;  /* 0x000000020f0c7825 */ /* 0x100fe400078e000a */
[----:B------:R-:W3:Y:S02]  /*09e0*/  LDG.E.U16 R22, desc[UR4][R22.64] ;  /* 0x0000000416167981 */ /* 0x000ee4000c1e1500 */
[--C-:B------:R-:W-:Y:S02]  /*09f0*/  IMAD.WIDE.U32 R14, R21, 0x2, R10.reuse ;  /* 0x00000002150e7825 */ /* 0x100fe400078e000a */
[----:B------:R-:W2:Y:S02]  /*0a00*/  LDG.E.U16 R13, desc[UR4][R12.64] ;  /* 0x000000040c0d7981 */ /* 0x000ea4000c1e1500 */
[--C-:B------:R-:W-:Y:S02]  /*0a10*/  IMAD.WIDE.U32 R20, R29, 0x2, R10.reuse ;  /* 0x000000021d147825 */ /* 0x100fe400078e000a */
[----:B------:R-:W5:Y:S02]  /*0a20*/  LDG.E.U16 R15, desc[UR4][R14.64] ;  /* 0x000000040e0f7981 */ /* 0x000f64000c1e1500 */
[----:B------:R-:W-:-:S02]  /*0a30*/  IMAD.WIDE.U32 R10, R27, 0x2, R10 ;  /* 0x000000021b0a7825 */ /* 0x000fc400078e000a */
[----:B------:R-:W3:Y:S04]  /*0a40*/  LDG.E.U16 R27, desc[UR4][R8.64+0x80] ;  /* 0x00008004081b7981 */ /* 0x000ee8000c1e1500 */
[----:B------:R-:W5:Y:S04]  /*0a50*/  LDG.E.U16 R29, desc[UR4][R8.64+0x200] ;  /* 0x00020004081d7981 */ /* 0x000f68000c1e1500 */
[----:B------:R-:W5:Y:S04]  /*0a60*/  LDG.E.U16 R21, desc[UR4][R20.64] ;  /* 0x0000000414157981 */ /* 0x000f68000c1e1500 */
[----:B------:R-:W5:Y:S04]  /*0a70*/  LDG.E.U16 R12, desc[UR4][R8.64+0x280] ;  /* 0x00028004080c7981 */ /* 0x000f68000c1e1500 */
[----:B------:R-:W5:Y:S04]  /*0a80*/  LDG.E.U16 R23, desc[UR4][R8.64+0x300] ;  /* 0x0003000408177981 */ /* 0x000f68000c1e1500 */
[----:B------:R-:W5:Y:S04]  /*0a90*/  LDG.E.U16 R11, desc[UR4][R10.64] ;  /* 0x000000040a0b7981 */ /* 0x000f68000c1e1500 */
[----:B------:R-:W5:Y:S01]  /*0aa0*/  LDG.E.U16 R10, desc[UR4][R8.64+0x380] ;  /* 0x00038004080a7981 */ /* 0x000f62000c1e1500 */
[----:B------:R-:W-:Y:S01]  /*0ab0*/  IADD3 R7, PT, PT, R7, 0x200, RZ ;  /* 0x0000020007077810 */ /* 0x000fe20007ffe0ff */
[----:B---3--:R-:W-:-:S04]  /*0ac0*/  HFMA2 R22, R22.H0_H0, R27.H0_H0, R24.H0_H0 ;  /* 0x2000001b16167231 */ /* 0x008fc80000040818 */
[----:B--2---:R-:W-:-:S04]  /*0ad0*/  HFMA2 R13, R13.H0_H0, R26.H0_H0, R22.H0_H0 ;  /* 0x2000001a0d0d7231 */ /* 0x004fc80000040816 */
[----:B----4-:R-:W-:-:S04]  /*0ae0*/  HFMA2 R13, R19.H0_H0, R28.H0_H0, R13.H0_H0 ;  /* 0x2000001c130d7231 */ /* 0x010fc8000004080d */
[----:B-----5:R-:W-:-:S04]  /*0af0*/  HFMA2 R13, R15.H0_H0, R29.H0_H0, R13.H0_H0 ;  /* 0x2000001d0f0d7231 */ /* 0x020fc8000004080d */
[----:B------:R-:W-:-:S04]  /*0b00*/  HFMA2 R12, R21.H0_H0, R12.H0_H0, R13.H0_H0 ;  /* 0x2000000c150c7231 */ /* 0x000fc8000004080d */
[----:B------:R-:W-:-:S04]  /*0b10*/  HFMA2 R12, R17.H0_H0, R23.H0_H0, R12.H0_H0 ;  /* 0x20000017110c7231 */ /* 0x000fc8000004080c */
[----:B------:R-:W-:-:S07]  /*0b20*/  HFMA2 R22, R11.H0_H0, R10.H0_H0, R12.H0_H0 ;  /* 0x2000000a0b167231 */ /* 0x000fce000004080c */
.L_x_105:
[----:B------:R-:W-:Y:S05]  /*0b30*/  BSYNC.RECONVERGENT B2 ;  /* 0x0000000000027941 */ /* 0x000fea0003800200 */
.L_x_104:
        /* <DEDUP_REMOVED lines=8> */
[----:B------:R-:W-:-:S03]  /*0bc0*/  IMAD R13, R0, UR6, R7 ;  /* 0x00000006000d7c24 */ /* 0x000fc6000f8e0207 */
[C---:B------:R-:W-:Y:S02]  /*0bd0*/  IADD3 R19, PT, PT, R17.reuse, 0x40, RZ ;  /* 0x0000004011137810 */ /* 0x040fe40007ffe0ff */
[----:B------:R-:W2:Y:S01]  /*0be0*/  LDC.64 R10, c[0x0][0x390] ;  /* 0x0000e400ff0a7b82 */ /* 0x000ea20000000a00 */
[C---:B------:R-:W-:Y:S02]  /*0bf0*/  IADD3 R21, PT, PT, R17.reuse, 0x80, RZ ;  /* 0x0000008011157810 */ /* 0x040fe40007ffe0ff */
[C---:B------:R-:W-:Y:S01]  /*0c00*/  IADD3 R23, PT, PT, R17.reuse, 0xc0, RZ ;  /* 0x000000c011177810 */ /* 0x040fe20007ffe0ff */
[----:B0-----:R-:W-:-:S04]  /*0c10*/  IMAD.WIDE.U32 R14, R17, 0x2, R8 ;  /* 0x00000002110e7825 */ /* 0x001fc800078e0008 */
[----:B--2---:R-:W-:Y:S02]  /*0c20*/  IMAD.WIDE R10, R13, 0x2, R10 ;  /* 0x000000020d0a7825 */ /* 0x004fe400078e020a */
[----:B------:R-:W2:Y:S02]  /*0c30*/  LDG.E.U16 R15, desc[UR4][R14.64] ;  /* 0x000000040e0f7981 */ /* 0x000ea4000c1e1500 */
[--C-:B------:R-:W-:Y:S02]  /*0c40*/  IMAD.WIDE.U32 R12, R19, 0x2, R8.reuse ;  /* 0x00000002130c7825 */ /* 0x100fe400078e0008 */
[----:B------:R-:W2:Y:S02]  /*0c50*/  LDG.E.U16 R18, desc[UR4][R10.64] ;  /* 0x000000040a127981 */ /* 0x000ea4000c1e1500 */
[--C-:B------:R-:W-:Y:S02]  /*0c60*/  IMAD.WIDE.U32 R16, R21, 0x2, R8.reuse ;  /* 0x0000000215107825 */ /* 0x100fe400078e0008 */
[----:B------:R-:W3:Y:S04]  /*0c70*/  LDG.E.U16 R19, desc[UR4][R10.64+0x80] ;  /* 0x000080040a137981 */ /* 0x000ee8000c1e1500 */
[----:B------:R-:W3:Y:S01]  /*0c80*/  LDG.E.U16 R12, desc[UR4][R12.64] ;  /* 0x000000040c0c7981 */ /* 0x000ee2000c1e1500 */
[----:B------:R-:W-:-:S03]  /*0c90*/  IMAD.WIDE.U32 R8, R23, 0x2, R8 ;  /* 0x0000000217087825 */ /* 0x000fc600078e0008 */
[----:B------:R-:W4:Y:S04]  /*0ca0*/  LDG.E.U16 R16, desc[UR4][R16.64] ;  /* 0x0000000410107981 */ /* 0x000f28000c1e1500 */
[----:B------:R-:W4:Y:S04]  /*0cb0*/  LDG.E.U16 R20, desc[UR4][R10.64+0x100] ;  /* 0x000100040a147981 */ /* 0x000f28000c1e1500 */
[----:B------:R-:W5:Y:S04]  /*0cc0*/  LDG.E.U16 R8, desc[UR4][R8.64] ;  /* 0x0000000408087981 */ /* 0x000f68000c1e1500 */
[----:B------:R-:W5:Y:S01]  /*0cd0*/  LDG.E.U16 R21, desc[UR4][R10.64+0x180] ;  /* 0x000180040a157981 */ /* 0x000f62000c1e1500 */
[----:B------:R-:W-:Y:S01]  /*0ce0*/  IADD3 R7, PT, PT, R7, 0x100, RZ ;  /* 0x0000010007077810 */ /* 0x000fe20007ffe0ff */
[----:B--2---:R-:W-:-:S04]  /*0cf0*/  HFMA2 R15, R15.H0_H0, R18.H0_H0, R22.H0_H0 ;  /* 0x200000120f0f7231 */ /* 0x004fc80000040816 */
[----:B---3--:R-:W-:-:S04]  /*0d00*/  HFMA2 R15, R12.H0_H0, R19.H0_H0, R15.H0_H0 ;  /* 0x200000130c0f7231 */ /* 0x008fc8000004080f */
[----:B----4-:R-:W-:-:S04]  /*0d10*/  HFMA2 R15, R16.H0_H0, R20.H0_H0, R15.H0_H0 ;  /* 0x20000014100f7231 */ /* 0x010fc8000004080f */
[----:B-----5:R-:W-:-:S07]  /*0d20*/  HFMA2 R22, R8.H0_H0, R21.H0_H0, R15.H0_H0 ;  /* 0x2000001508167231 */ /* 0x020fce000004080f */
.L_x_107:
[----:B------:R-:W-:Y:S05]  /*0d30*/  BSYNC.RECONVERGENT B2 ;  /* 0x0000000000027941 */ /* 0x000fea0003800200 */
.L_x_106:
[----:B------:R-:W-:Y:S05]  /*0d40*/  @!P1 BRA `(.L_x_103) ;  /* 0x00000000003c9947 */ /* 0x000fea0003800000 */
[----:B------:R-:W0:Y:S01]  /*0d50*/  LDC.64 R10, c[0x0][0x380] ;  /* 0x0000e000ff0a7b82 */ /* 0x000e220000000a00 */
[----:B------:R-:W-:Y:S01]  /*0d60*/  IADD3 R14, PT, PT, -R5, RZ, RZ ;  /* 0x000000ff050e7210 */ /* 0x000fe20007ffe1ff */
[--C-:B--2---:R-:W-:Y:S02]  /*0d70*/  IMAD R15, R6, UR6, R7.reuse ;  /* 0x00000006060f7c24 */ /* 0x104fe4000f8e0207 */
[----:B------:R-:W-:-:S04]  /*0d80*/  IMAD R5, R0, UR6, R7 ;  /* 0x0000000600057c24 */ /* 0x000fc8000f8e0207 */
[----:B------:R-:W2:Y:S03]  /*0d90*/  LDC.64 R8, c[0x0][0x390] ;  /* 0x0000e400ff087b82 */ /* 0x000ea60000000a00 */
.L_x_108:
[----:B--2---:R-:W-:-:S04]  /*0da0*/  IMAD.WIDE R6, R5, 0x2, R8 ;  /* 0x0000000205067825 */ /* 0x004fc800078e0208 */
[----:B0-----:R-:W-:Y:S02]  /*0db0*/  IMAD.WIDE.U32 R12, R15, 0x2, R10 ;  /* 0x000000020f0c7825 */ /* 0x001fe400078e000a */
[----:B------:R-:W2:Y:S04]  /*0dc0*/  LDG.E.U16 R6, desc[UR4][R6.64] ;  /* 0x0000000406067981 */ /* 0x000ea8000c1e1500 */
[----:B------:R-:W2:Y:S01]  /*0dd0*/  LDG.E.U16 R13, desc[UR4][R12.64] ;  /* 0x000000040c0d7981 */ /* 0x000ea2000c1e1500 */
[----:B------:R-:W-:Y:S02]  /*0de0*/  IADD3 R14, PT, PT, R14, 0x1, RZ ;  /* 0x000000010e0e7810 */ /* 0x000fe40007ffe0ff */
[----:B------:R-:W-:Y:S02]  /*0df0*/  IADD3 R5, PT, PT, R5, 0x40, RZ ;  /* 0x0000004005057810 */ /* 0x000fe40007ffe0ff */
[----:B------:R-:W-:-:S02]  /*0e00*/  ISETP.NE.AND P0, PT, R14, RZ, PT ;  /* 0x000000ff0e00720c */ /* 0x000fc40003f05270 */
[----:B------:R-:W-:Y:S01]  /*0e10*/  IADD3 R15, PT, PT, R15, 0x40, RZ ;  /* 0x000000400f0f7810 */ /* 0x000fe20007ffe0ff */
[----:B--2---:R-:W-:-:S10]  /*0e20*/  HFMA2 R22, R13.H0_H0, R6.H0_H0, R22.H0_H0 ;  /* 0x200000060d167231 */ /* 0x004fd40000040816 */
[----:B------:R-:W-:Y:S05]  /*0e30*/  @P0 BRA `(.L_x_108) ;  /* 0xfffffffc00d80947 */ /* 0x000fea000383ffff */
.L_x_103:
[----:B------:R-:W-:Y:S05]  /*0e40*/  BSYNC.RECONVERGENT B1 ;  /* 0x0000000000017941 */ /* 0x000fea0003800200 */
.L_x_102:
[----:B------:R3:W-:Y:S02]  /*0e50*/  STS.U16 [R4], R22 ;  /* 0x0000001604007388 */ /* 0x0007e40000000400 */
.L_x_97:
[----:B0-----:R-:W-:Y:S05]  /*0e60*/  BSYNC.RECONVERGENT B0 ;  /* 0x0000000000007941 */ /* 0x001fea0003800200 */
.L_x_96:
[----:B------:R-:W-:Y:S01]  /*0e70*/  BAR.SYNC.DEFER_BLOCKING 0x0 ;  /* 0x0000000000007b1d */ /* 0x000fe20000010000 */
[C---:B------:R-:W-:Y:S02]  /*0e80*/  ISETP.GT.U32.AND P0, PT, R3.reuse, 0x1f, PT ;  /* 0x0000001f0300780c */ /* 0x040fe40003f04070 */
[----:B------:R-:W-:-:S05]  /*0e90*/  ISETP.GT.U32.AND P1, PT, R3, 0xf, PT ;  /* 0x0000000f0300780c */ /* 0x000fca0003f24070 */
[----:B--2---:R-:W0:Y:S01]  /*0ea0*/  LDC.64 R6, c[0x0][0x388] ;  /* 0x0000e200ff067b82 */ /* 0x004e220000000a00 */
[----:B------:R-:W2:Y:S01]  /*0eb0*/  LDCU UR7, c[0x0][0x3a4] ;  /* 0x00007480ff0777ac */ /* 0x000ea20008000800 */
[----:B------:R-:W0:Y:S04]  /*0ec0*/  S2R R5, SR_CTAID.X ;  /* 0x0000000000057919 */ /* 0x000e280000002500 */
[----:B------:R-:W-:Y:S04]  /*0ed0*/  @!P0 LDS.U16 R8, [R4] ;  /* 0x0000000004088984 */ /* 0x000fe80000000400 */
[----:B------:R-:W4:Y:S01]  /*0ee0*/  @!P0 LDS.U16 R9, [R4+0x40] ;  /* 0x0000400004098984 */ /* 0x000f220000000400 */
[----:B0-----:R-:W-:-:S06]  /*0ef0*/  IMAD.WIDE.U32 R6, R5, 0x2, R6 ;  /* 0x0000000205067825 */ /* 0x001fcc00078e0006 */
[----:B------:R0:W5:Y:S01]  /*0f00*/  LDG.E.U16 R6, desc[UR4][R6.64] ;  /* 0x0000000406067981 */ /* 0x000162000c1e1500 */
[----:B----4-:R-:W-:-:S05]  /*0f10*/  @!P0 HADD2 R8, R8.H0_H0, R9.H0_H0 ;  /* 0x2000000908088230 */ /* 0x010fca0000000800 */
[----:B------:R-:W-:Y:S02]  /*0f20*/  PRMT R10, R8, 0x7610, R10 ;  /* 0x00007610080a7816 */ /* 0x000fe4000000000a */
[----:B------:R-:W-:Y:S04]  /*0f30*/  @!P1 LDS.U16 R8, [R4+0x20] ;  /* 0x0000200004089984 */ /* 0x000fe80000000400 */
[----:B------:R-:W-:Y:S04]  /*0f40*/  @!P0 STS.U16 [R4], R10 ;  /* 0x0000000a04008388 */ /* 0x000fe80000000400 */
[----:B------:R-:W4:Y:S01]  /*0f50*/  @!P1 LDS.U16 R9, [R4] ;  /* 0x0000000004099984 */ /* 0x000f220000000400 */
[----:B------:R-:W-:Y:S01]  /*0f60*/  ISETP.GT.U32.AND P0, PT, R3, 0x7, PT ;  /* 0x000000070300780c */ /* 0x000fe20003f04070 */
[----:B----4-:R-:W-:-:S05]  /*0f70*/  @!P1 HADD2 R8, R9.H0_H0, R8.H0_H0 ;  /* 0x2000000809089230 */ /* 0x010fca0000000800 */
[----:B------:R-:W-:-:S07]  /*0f80*/  PRMT R11, R8, 0x7610, R11 ;  /* 0x00007610080b7816 */ /* 0x000fce000000000b */
[----:B------:R-:W-:Y:S04]  /*0f90*/  @!P0 LDS.U16 R8, [R4+0x10] ;  /* 0x0000100004088984 */ /* 0x000fe80000000400 */
[----:B------:R-:W-:Y:S04]  /*0fa0*/  @!P1 STS.U16 [R4], R11 ;  /* 0x0000000b04009388 */ /* 0x000fe80000000400 */
[----:B------:R-:W4:Y:S01]  /*0fb0*/  @!P0 LDS.U16 R9, [R4] ;  /* 0x0000000004098984 */ /* 0x000f220000000400 */
[----:B------:R-:W-:-:S13]  /*0fc0*/  ISETP.GT.U32.AND P1, PT, R3, 0x3, PT ;  /* 0x000000030300780c */ /* 0x000fda0003f24070 */
[----:B0-----:R-:W-:Y:S01]  /*0fd0*/  @!P1 LDS.U16 R7, [R4+0x8] ;  /* 0x0000080004079984 */ /* 0x001fe20000000400 */
[----:B----4-:R-:W-:-:S05]  /*0fe0*/  @!P0 HADD2 R8, R9.H0_H0, R8.H0_H0 ;  /* 0x2000000809088230 */ /* 0x010fca0000000800 */
[----:B------:R-:W-:-:S05]  /*0ff0*/  PRMT R9, R8, 0x7610, R9 ;  /* 0x0000761008097816 */ /* 0x000fca0000000009 */
[----:B------:R-:W-:Y:S04]  /*1000*/  @!P0 STS.U16 [R4], R9 ;  /* 0x0000000904008388 */ /* 0x000fe80000000400 */
[----:B------:R-:W0:Y:S01]  /*1010*/  @!P1 LDS.U16 R8, [R4] ;  /* 0x0000000004089984 */ /* 0x000e220000000400 */
[----:B------:R-:W-:Y:S01]  /*1020*/  ISETP.GT.U32.AND P0, PT, R3, 0x1, PT ;  /* 0x000000010300780c */ /* 0x000fe20003f04070 */
[----:B0-----:R-:W-:-:S05]  /*1030*/  @!P1 HADD2 R7, R8.H0_H0, R7.H0_H0 ;  /* 0x2000000708079230 */ /* 0x001fca0000000800 */
[----:B------:R-:W-:-:S07]  /*1040*/  PRMT R10, R7, 0x7610, R10 ;  /* 0x00007610070a7816 */ /* 0x000fce000000000a */
[----:B------:R-:W-:Y:S04]  /*1050*/  @!P0 LDS.U16 R7, [R4+0x4] ;  /* 0x0000040004078984 */ /* 0x000fe80000000400 */
[----:B------:R-:W-:Y:S04]  /*1060*/  @!P1 STS.U16 [R4], R10 ;  /* 0x0000000a04009388 */ /* 0x000fe80000000400 */
[----:B------:R-:W0:Y:S01]  /*1070*/  @!P0 LDS.U16 R8, [R4] ;  /* 0x0000000004088984 */ /* 0x000e220000000400 */
[----:B------:R-:W-:Y:S01]  /*1080*/  ISETP.NE.AND P1, PT, R3, RZ, PT ;  /* 0x000000ff0300720c */ /* 0x000fe20003f25270 */
[----:B0-----:R-:W-:-:S05]  /*1090*/  @!P0 HADD2 R7, R8.H0_H0, R7.H0_H0 ;  /* 0x2000000708078230 */ /* 0x001fca0000000800 */
[----:B------:R-:W-:-:S05]  /*10a0*/  PRMT R11, R7, 0x7610, R11 ;  /* 0x00007610070b7816 */ /* 0x000fca000000000b */
[----:B------:R-:W-:Y:S04]  /*10b0*/  @!P0 STS.U16 [R4], R11 ;  /* 0x0000000b04008388 */ /* 0x000fe80000000400 */
[----:B------:R-:W-:Y:S04]  /*10c0*/  @!P1 LDS.U16 R8, [R4] ;  /* 0x0000000004089984 */ /* 0x000fe80000000400 */
[----:B------:R-:W0:Y:S02]  /*10d0*/  @!P1 LDS.U16 R3, [R2+0x2] ;  /* 0x0000020002039984 */ /* 0x000e240000000400 */
[----:B0-----:R-:W-:-:S05]  /*10e0*/  @!P1 HADD2 R3, R8.H0_H0, R3.H0_H0 ;  /* 0x2000000308039230 */ /* 0x001fca0000000800 */
[----:B------:R-:W-:-:S05]  /*10f0*/  PRMT R9, R3, 0x7610, R9 ;  /* 0x0000761003097816 */ /* 0x000fca0000000009 */
[----:B------:R0:W-:Y:S04]  /*1100*/  @!P1 STS.U16 [R4], R9 ;  /* 0x0000000904009388 */ /* 0x0001e80000000400 */
[----:B------:R-:W5:Y:S01]  /*1110*/  LDS.U16 R3, [R2] ;  /* 0x0000000002037984 */ /* 0x000f620000000400 */
[----:B0-----:R-:W0:Y:S01]  /*1120*/  LDC.64 R8, c[0x0][0x398] ;  /* 0x0000e600ff087b82 */ /* 0x001e220000000a00 */
[----:B--2---:R-:W-:Y:S02]  /*1130*/  IMAD R7, R0, UR7, R5 ;  /* 0x0000000700077c24 */ /* 0x004fe4000f8e0205 */
[----:B-----5:R-:W-:Y:S02]  /*1140*/  HADD2 R3, R3.H0_H0, R6.H0_H0 ;  /* 0x2000000603037230 */ /* 0x020fe40000000800 */
[----:B0-----:R-:W-:-:S05]  /*1150*/  IMAD.WIDE.U32 R6, R7, 0x2, R8 ;  /* 0x0000000207067825 */ /* 0x001fca00078e0008 */
[----:B------:R-:W-:Y:S01]  /*1160*/  STG.E.U16 desc[UR4][R6.64], R3 ;  /* 0x0000000306007986 */ /* 0x000fe2000c101504 */
[----:B------:R-:W-:Y:S05]  /*1170*/  EXIT ;  /* 0x000000000000794d */ /* 0x000fea0003800000 */
.L_x_109:
        /* <DEDUP_REMOVED lines=16> */
.L_x_151:


//--------------------- .text._Z18_hhlpLinearForwardILi64EdEvPKT0_S2_S2_PS0_iii --------------------------
	.section	.text._Z18_hhlpLinearForwardILi64EdEvPKT0_S2_S2_PS0_iii,"ax",@progbits
	.align	128
        .global         _Z18_hhlpLinearForwardILi64EdEvPKT0_S2_S2_PS0_iii
        .type           _Z18_hhlpLinearForwardILi64EdEvPKT0_S2_S2_PS0_iii,@function
        .size           _Z18_hhlpLinearForwardILi64EdEvPKT0_S2_S2_PS0_iii,(.L_x_152 - _Z18_hhlpLinearForwardILi64EdEvPKT0_S2_S2_PS0_iii)
        .other          _Z18_hhlpLinearForwardILi64EdEvPKT0_S2_S2_PS0_iii,@"STO_CUDA_ENTRY STV_DEFAULT"
_Z18_hhlpLinearForwardILi64EdEvPKT0_S2_S2_PS0_iii:
.text._Z18_hhlpLinearForwardILi64EdEvPKT0_S2_S2_PS0_iii:
        /* <DEDUP_REMOVED lines=17> */
[----:B------:R1:W-:Y:S06]  /*0110*/  STS.64 [R4], RZ ;  /* 0x000000ff04007388 */ /* 0x0003ec0000000a00 */
[----:B------:R-:W-:Y:S05]  /*0120*/  @P0 BRA `(.L_x_111) ;  /* 0x0000000c00500947 */ /* 0x000fea0003800000 */
[-C--:B------:R-:W-:Y:S01]  /*0130*/  LOP3.LUT R5, RZ, R3.reuse, RZ, 0x33, !PT ;  /* 0x00000003ff057212 */ /* 0x080fe200078e33ff */
[----:B------:R-:W2:Y:S01]  /*0140*/  S2R R6, SR_CTAID.X ;  /* 0x0000000000067919 */ /* 0x000ea20000002500 */
[----:B------:R-:W-:Y:S01]  /*0150*/  BSSY.RECONVERGENT B1, `(.L_x_112) ;  /* 0x0000069000017945 */ /* 0x000fe20003800200 */
[----:B------:R-:W-:Y:S02]  /*0160*/  MOV R27, R3 ;  /* 0x00000003001b7202 */ /* 0x000fe40000000f00 */
[----:B------:R-:W-:Y:S01]  /*0170*/  CS2R R22, SRZ ;  /* 0x0000000000167805 */ /* 0x000fe2000001ff00 */
[----:B------:R-:W-:-:S05]  /*0180*/  VIADD R5, R5, UR6 ;  /* 0x0000000605057c36 */ /* 0x000fca0008000000 */
        /* <DEDUP_REMOVED lines=8> */
[----:B------:R-:W-:Y:S01]  /*0210*/  CS2R R22, SRZ ;  /* 0x0000000000167805 */ /* 0x000fe2000001ff00 */
[----:B--2---:R-:W-:Y:S02]  /*0220*/  IMAD R25, R6, UR6, R3 ;  /* 0x0000000606197c24 */ /* 0x004fe4000f8e0203 */
[----:B------:R-:W-:-:S07]  /*0230*/  IMAD.MOV R26, RZ, RZ, -R26 ;  /* 0x000000ffff1a7224 */ /* 0x000fce00078e0a1a */
.L_x_115:
[----:B------:R-:W2:Y:S08]  /*0240*/  LDC.64 R20, c[0x0][0x380] ;  /* 0x0000e000ff147b82 */ /* 0x000eb00000000a00 */
[----:B------:R-:W3:Y:S01]  /*0250*/  LDC.64 R8, c[0x0][0x390] ;  /* 0x0000e400ff087b82 */ /* 0x000ee20000000a00 */
[----:B--2---:R-:W-:-:S06]  /*0260*/  IMAD.WIDE.U32 R10, R25, 0x8, R20 ;  /* 0x00000008190a7825 */ /* 0x004fcc00078e0014 */
[----:B0-----:R-:W2:Y:S01]  /*0270*/  LDG.E.64 R10, desc[UR4][R10.64] ;  /* 0x000000040a0a7981 */ /* 0x001ea2000c1e1b00 */
[----:B---3--:R-:W-:-:S05]  /*0280*/  IMAD.WIDE R8, R27, 0x8, R8 ;  /* 0x000000081b087825 */ /* 0x008fca00078e0208 */
[----:B------:R-:W2:Y:S01]  /*0290*/  LDG.E.64 R14, desc[UR4][R8.64] ;  /* 0x00000004080e7981 */ /* 0x000ea2000c1e1b00 */
[C---:B------:R-:W-:Y:S02]  /*02a0*/  IADD3 R13, PT, PT, R25.reuse, 0x40, RZ ;  /* 0x00000040190d7810 */ /* 0x040fe40007ffe0ff */
[----:B------:R-:W-:Y:S01]  /*02b0*/  IADD3 R29, PT, PT, R25, 0x80, RZ ;  /* 0x00000080191d7810 */ /* 0x000fe20007ffe0ff */
[----:B------:R-:W3:Y:S02]  /*02c0*/  LDG.E.64 R18, desc[UR4][R8.64+0x200] ;  /* 0x0002000408127981 */ /* 0x000ee4000c1e1b00 */
[--C-:B------:R-:W-:Y:S02]  /*02d0*/  IMAD.WIDE.U32 R12, R13, 0x8, R20.reuse ;  /* 0x000000080d0c7825 */ /* 0x100fe400078e0014 */
[----:B------:R-:W4:Y:S04]  /*02e0*/  LDG.E.64 R16, desc[UR4][R8.64+0x400] ;  /* 0x0004000408107981 */ /* 0x000f28000c1e1b00 */
[----:B------:R-:W3:Y:S01]  /*02f0*/  LDG.E.64 R12, desc[UR4][R12.64] ;  /* 0x000000040c0c7981 */ /* 0x000ee2000c1e1b00 */
[----:B------:R-:W-:Y:S01]  /*0300*/  IMAD.WIDE.U32 R28, R29, 0x8, R20 ;  /* 0x000000081d1c7825 */ /* 0x000fe200078e0014 */
[----:B--2---:R-:W-:-:S04]  /*0310*/  DFMA R14, R10, R14, R22 ;  /* 0x0000000e0a0e722b */ /* 0x004fc80000000016 */
[----:B------:R-:W4:Y:S01]  /*0320*/  LDG.E.64 R10, desc[UR4][R28.64] ;  /* 0x000000041c0a7981 */ /* 0x000f22000c1e1b00 */
[----:B------:R-:W-:-:S04]  /*0330*/  VIADD R23, R25, 0xc0 ;  /* 0x000000c019177836 */ /* 0x000fc80000000000 */
[----:B------:R-:W-:Y:S01]  /*0340*/  IMAD.WIDE.U32 R22, R23, 0x8, R20 ;  /* 0x0000000817167825 */ /* 0x000fe200078e0014 */
[----:B---3--:R-:W-:-:S04]  /*0350*/  DFMA R18, R12, R18, R14 ;  /* 0x000000120c12722b */ /* 0x008fc8000000000e */
[----:B------:R0:W2:Y:S04]  /*0360*/  LDG.E.64 R12, desc[UR4][R22.64] ;  /* 0x00000004160c7981 */ /* 0x0000a8000c1e1b00 */
[----:B------:R-:W2:Y:S01]  /*0370*/  LDG.E.64 R14, desc[UR4][R8.64+0x600] ;  /* 0x00060004080e7981 */ /* 0x000ea2000c1e1b00 */
[----:B0-----:R-:W-:Y:S01]  /*0380*/  IADD3 R23, PT, PT, R25, 0x100, RZ ;  /* 0x0000010019177810 */ /* 0x001fe20007ffe0ff */
[----:B----4-:R-:W-:-:S04]  /*0390*/  DFMA R16, R10, R16, R18 ;  /* 0x000000100a10722b */ /* 0x010fc80000000012 */
[----:B------:R-:W-:Y:S01]  /*03a0*/  IMAD.WIDE.U32 R10, R23, 0x8, R20 ;  /* 0x00000008170a7825 */ /* 0x000fe200078e0014 */
[----:B------:R-:W3:Y:S05]  /*03b0*/  LDG.E.64 R18, desc[UR4][R8.64+0x800] ;  /* 0x0008000408127981 */ /* 0x000eea000c1e1b00 */
[----:B------:R-:W3:Y:S01]  /*03c0*/  LDG.E.64 R10, desc[UR4][R10.64] ;  /* 0x000000040a0a7981 */ /* 0x000ee2000c1e1b00 */
[----:B------:R-:W-:-:S05]  /*03d0*/  IADD3 R29, PT, PT, R25, 0x140, RZ ;  /* 0x00000140191d7810 */ /* 0x000fca0007ffe0ff */
[----:B------:R-:W-:Y:S01]  /*03e0*/  IMAD.WIDE.U32 R28, R29, 0x8, R20 ;  /* 0x000000081d1c7825 */ /* 0x000fe200078e0014 */
[----:B--2---:R-:W-:Y:S01]  /*03f0*/  DFMA R14, R12, R14, R16 ;  /* 0x0000000e0c0e722b */ /* 0x004fe20000000010 */
[----:B------:R-:W2:Y:S04]  /*0400*/  LDG.E.64 R16, desc[UR4][R8.64+0xa00] ;  /* 0x000a000408107981 */ /* 0x000ea8000c1e1b00 */
[----:B------:R-:W2:Y:S01]  /*0410*/  LDG.E.64 R12, desc[UR4][R28.64] ;  /* 0x000000041c0c7981 */ /* 0x000ea2000c1e1b00 */
[----:B------:R-:W-:-:S04]  /*0420*/  VIADD R23, R25, 0x180 ;  /* 0x0000018019177836 */ /* 0x000fc80000000000 */
[----:B------:R-:W-:Y:S01]  /*0430*/  IMAD.WIDE.U32 R22, R23, 0x8, R20 ;  /* 0x0000000817167825 */ /* 0x000fe200078e0014 */
[----:B---3--:R-:W-:-:S04]  /*0440*/  DFMA R18, R10, R18, R14 ;  /* 0x000000120a12722b */ /* 0x008fc8000000000e */
[----:B------:R0:W3:Y:S04]  /*0450*/  LDG.E.64 R10, desc[UR4][R22.64] ;  /* 0x00000004160a7981 */ /* 0x0000e8000c1e1b00 */
[----:B------:R-:W3:Y:S01]  /*0460*/  LDG.E.64 R14, desc[UR4][R8.64+0xc00] ;  /* 0x000c0004080e7981 */ /* 0x000ee2000c1e1b00 */
[C---:B0-----:R-:W-:Y:S01]  /*0470*/  IADD3 R23, PT, PT, R25.reuse, 0x1c0, RZ ;  /* 0x000001c019177810 */ /* 0x041fe20007ffe0ff */
[----:B--2---:R-:W-:Y:S01]  /*0480*/  DFMA R16, R12, R16, R18 ;  /* 0x000000100c10722b */ /* 0x004fe20000000012 */
[----:B------:R-:W-:Y:S01]  /*0490*/  IADD3 R29, PT, PT, R25, 0x200, RZ ;  /* 0x00000200191d7810 */ /* 0x000fe20007ffe0ff */
[----:B------:R-:W2:Y:S02]  /*04a0*/  LDG.E.64 R18, desc[UR4][R8.64+0xe00] ;  /* 0x000e000408127981 */ /* 0x000ea4000c1e1b00 */
[----:B------:R-:W-:-:S06]  /*04b0*/  IMAD.WIDE.U32 R12, R23, 0x8, R20 ;  /* 0x00000008170c7825 */ /* 0x000fcc00078e0014 */
[----:B------:R-:W2:Y:S01]  /*04c0*/  LDG.E.64 R12, desc[UR4][R12.64] ;  /* 0x000000040c0c7981 */ /* 0x000ea2000c1e1b00 */
[----:B------:R-:W-:Y:S01]  /*04d0*/  IMAD.WIDE.U32 R28, R29, 0x8, R20 ;  /* 0x000000081d1c7825 */ /* 0x000fe200078e0014 */
[----:B---3--:R-:W-:-:S04]  /*04e0*/  DFMA R14, R10, R14, R16 ;  /* 0x0000000e0a0e722b */ /* 0x008fc80000000010 */
[----:B------:R-:W3:Y:S04]  /*04f0*/  LDG.E.64 R10, desc[UR4][R28.64] ;  /* 0x000000041c0a7981 */ /* 0x000ee8000c1e1b00 */
[----:B------:R-:W3:Y:S01]  /*0500*/  LDG.E.64 R16, desc[UR4][R8.64+0x1000] ;  /* 0x0010000408107981 */ /* 0x000ee2000c1e1b00 */
[----:B------:R-:W-:-:S04]  /*0510*/  VIADD R23, R25, 0x240 ;  /* 0x0000024019177836 */ /* 0x000fc80000000000 */
[----:B------:R-:W-:Y:S01]  /*0520*/  IMAD.WIDE.U32 R22, R23, 0x8, R20 ;  /* 0x0000000817167825 */ /* 0x000fe200078e0014 */
[----:B--2---:R-:W-:-:S04]  /*0530*/  DFMA R18, R12, R18, R14 ;  /* 0x000000120c12722b */ /* 0x004fc8000000000e */
[----:B------:R0:W2:Y:S04]  /*0540*/  LDG.E.64 R14, desc[UR4][R22.64] ;  /* 0x00000004160e7981 */ /* 0x0000a8000c1e1b00 */
[----:B------:R-:W2:Y:S01]  /*0550*/  LDG.E.64 R12, desc[UR4][R8.64+0x1200] ;  /* 0x00120004080c7981 */ /* 0x000ea2000c1e1b00 */
[----:B0-----:R-:W-:Y:S01]  /*0560*/  IADD3 R23, PT, PT, R25, 0x280, RZ ;  /* 0x0000028019177810 */ /* 0x001fe20007ffe0ff */
[----:B---3--:R-:W-:-:S04]  /*0570*/  DFMA R16, R10, R16, R18 ;  /* 0x000000100a10722b */ /* 0x008fc80000000012 */
[----:B------:R-:W-:Y:S01]  /*0580*/  IMAD.WIDE.U32 R10, R23, 0x8, R20 ;  /* 0x00000008170a7825 */ /* 0x000fe200078e0014 */
[----:B------:R-:W3:Y:S05]  /*0590*/  LDG.E.64 R18, desc[UR4][R8.64+0x1400] ;  /* 0x0014000408127981 */ /* 0x000eea000c1e1b00 */
[----:B------:R-:W3:Y:S01]  /*05a0*/  LDG.E.64 R10, desc[UR4][R10.64] ;  /* 0x000000040a0a7981 */ /* 0x000ee2000c1e1b00 */
[----:B------:R-:W-:-:S05]  /*05b0*/  IADD3 R29, PT, PT, R25, 0x2c0, RZ ;  /* 0x000002c0191d7810 */ /* 0x000fca0007ffe0ff */
[----:B------:R-:W-:Y:S01]  /*05c0*/  IMAD.WIDE.U32 R28, R29, 0x8, R20 ;  /* 0x000000081d1c7825 */ /* 0x000fe200078e0014 */
[----:B------:R-:W-:Y:S01]  /*05d0*/  IADD3 R23, PT, PT, R25, 0x300, RZ ;  /* 0x0000030019177810 */ /* 0x000fe20007ffe0ff */
[----:B--2---:R-:W-:-:S03]  /*05e0*/  DFMA R12, R14, R12, R16 ;  /* 0x0000000c0e0c722b */ /* 0x004fc60000000010 */
[----:B------:R0:W2:Y:S04]  /*05f0*/  LDG.E.64 R14, desc[UR4][R28.64] ;  /* 0x000000041c0e7981 */ /* 0x0000a8000c1e1b00 */
[----:B------:R-:W2:Y:S01]  /*0600*/  LDG.E.64 R16, desc[UR4][R8.64+0x1600] ;  /* 0x0016000408107981 */ /* 0x000ea2000c1e1b00 */
[----:B------:R-:W-:Y:S01]  /*0610*/  IMAD.WIDE.U32 R22, R23, 0x8, R20 ;  /* 0x0000000817167825 */ /* 0x000fe200078e0014 */
[----:B---3--:R-:W-:-:S04]  /*0620*/  DFMA R18, R10, R18, R12 ;  /* 0x000000120a12722b */ /* 0x008fc8000000000c */
[----:B------:R-:W3:Y:S04]  /*0630*/  LDG.E.64 R12, desc[UR4][R22.64] ;  /* 0x00000004160c7981 */ /* 0x000ee8000c1e1b00 */
[----:B------:R-:W3:Y:S01]  /*0640*/  LDG.E.64 R10, desc[UR4][R8.64+0x1800] ;  /* 0x00180004080a7981 */ /* 0x000ee2000c1e1b00 */
[----:B0-----:R-:W-:-:S03]  /*0650*/  IADD3 R29, PT, PT, R25, 0x3c0, RZ ;  /* 0x000003c0191d7810 */ /* 0x001fc60007ffe0ff */
[----:B------:R-:W4:Y:S01]  /*0660*/  LDG.E.64 R22, desc[UR4][R8.64+0x1e00] ;  /* 0x001e000408167981 */ /* 0x000f22000c1e1b00 */
[----:B--2---:R-:W-:Y:S01]  /*0670*/  DFMA R16, R14, R16, R18 ;  /* 0x000000100e10722b */ /* 0x004fe20000000012 */
[C---:B------:R-:W-:Y:S01]  /*0680*/  VIADD R15, R25.reuse, 0x340 ;  /* 0x00000340190f7836 */ /* 0x040fe20000000000 */
[----:B------:R-:W-:-:S03]  /*0690*/  IADD3 R19, PT, PT, R25, 0x380, RZ ;  /* 0x0000038019137810 */ /* 0x000fc60007ffe0ff */
[----:B------:R-:W-:-:S06]  /*06a0*/  IMAD.WIDE.U32 R14, R15, 0x8, R20 ;  /* 0x000000080f0e7825 */ /* 0x000fcc00078e0014 */
[----:B------:R-:W2:Y:S01]  /*06b0*/  LDG.E.64 R14, desc[UR4][R14.64] ;  /* 0x000000040e0e7981 */ /* 0x000ea2000c1e1b00 */
[----:B---3--:R-:W-:-:S03]  /*06c0*/  DFMA R10, R12, R10, R16 ;  /* 0x0000000a0c0a722b */ /* 0x008fc60000000010 */
[----:B------:R-:W2:Y:S01]  /*06d0*/  LDG.E.64 R12, desc[UR4][R8.64+0x1a00] ;  /* 0x001a0004080c7981 */ /* 0x000ea2000c1e1b00 */
[----:B------:R-:W-:-:S03]  /*06e0*/  IMAD.WIDE.U32 R16, R19, 0x8, R20 ;  /* 0x0000000813107825 */ /* 0x000fc600078e0014 */
[----:B------:R-:W3:Y:S01]  /*06f0*/  LDG.E.64 R18, desc[UR4][R8.64+0x1c00] ;  /* 0x001c000408127981 */ /* 0x000ee2000c1e1b00 */
[----:B------:R-:W-:-:S03]  /*0700*/  IMAD.WIDE.U32 R20, R29, 0x8, R20 ;  /* 0x000000081d147825 */ /* 0x000fc600078e0014 */
[----:B------:R-:W3:Y:S04]  /*0710*/  LDG.E.64 R16, desc[UR4][R16.64] ;  /* 0x0000000410107981 */ /* 0x000ee8000c1e1b00 */
[----:B------:R-:W4:Y:S01]  /*0720*/  LDG.E.64 R20, desc[UR4][R20.64] ;  /* 0x0000000414147981 */ /* 0x000f22000c1e1b00 */
[----:B------:R-:W-:-:S04]  /*0730*/  IADD3 R26, PT, PT, R26, 0x10, RZ ;  /* 0x000000101a1a7810 */ /* 0x000fc80007ffe0ff */
[----:B------:R-:W-:Y:S01]  /*0740*/  ISETP.NE.AND P0, PT, R26, RZ, PT ;  /* 0x000000ff1a00720c */ /* 0x000fe20003f05270 */
[----:B------:R-:W-:Y:S01]  /*0750*/  VIADD R7, R7, 0x400 ;  /* 0x0000040007077836 */ /* 0x000fe20000000000 */
[----:B------:R-:W-:Y:S02]  /*0760*/  IADD3 R25, PT, PT, R25, 0x400, RZ ;  /* 0x0000040019197810 */ /* 0x000fe40007ffe0ff */
[----:B------:R-:W-:Y:S01]  /*0770*/  IADD3 R27, PT, PT, R27, 0x400, RZ ;  /* 0x000004001b1b7810 */ /* 0x000fe20007ffe0ff */
[----:B--2---:R-:W-:-:S08]  /*0780*/  DFMA R10, R14, R12, R10 ;  /* 0x0000000c0e0a722b */ /* 0x004fd0000000000a */
[----:B---3--:R-:W-:-:S08]  /*0790*/  DFMA R10, R16, R18, R10 ;  /* 0x00000012100a722b */ /* 0x008fd0000000000a */
[----:B----4-:R-:W-:Y:S01]  /*07a0*/  DFMA R22, R20, R22, R10 ;  /* 0x000000161416722b */ /* 0x010fe2000000000a */
[----:B------:R-:W-:Y:S10]  /*07b0*/  @P0 BRA `(.L_x_115) ;  /* 0xfffffff800a00947 */ /* 0x000ff4000383ffff */
[----:B------:R-:W-:Y:S05]  /*07c0*/  BSYNC.RECONVERGENT B2 ;  /* 0x0000000000027941 */ /* 0x000fea0003800200 */
.L_x_114:
[----:B------:R-:W-:-:S07]  /*07d0*/  IADD3 R27, PT, PT, R7, -0x200, RZ ;  /* 0xfffffe00071b7810 */ /* 0x000fce0007ffe0ff */
.L_x_113:
[----:B0-----:R-:W-:Y:S05]  /*07e0*/  BSYNC.RECONVERGENT B1 ;  /* 0x0000000000017941 */ /* 0x001fea0003800200 */
.L_x_112:
        /* <DEDUP_REMOVED lines=13> */
[----:B------:R-:W3:Y:S01]  /*08c0*/  LDG.E.64 R18, desc[UR4][R18.64] ;  /* 0x0000000412127981 */ /* 0x000ee2000c1e1b00 */
[----:B--2---:R-:W-:-:S05]  /*08d0*/  IMAD.WIDE R8, R13, 0x8, R8 ;  /* 0x000000080d087825 */ /* 0x004fca00078e0208 */
[----:B------:R-:W3:Y:S01]  /*08e0*/  LDG.E.64 R16, desc[UR4][R8.64] ;  /* 0x0000000408107981 */ /* 0x000ee2000c1e1b00 */
[C---:B------:R-:W-:Y:S01]  /*08f0*/  VIADD R15, R29.reuse, 0x40 ;  /* 0x000000401d0f7836 */ /* 0x040fe20000000000 */
[----:B------:R-:W-:Y:S02]  /*0900*/  IADD3 R13, PT, PT, R29, 0x80, RZ ;  /* 0x000000801d0d7810 */ /* 0x000fe40007ffe0ff */
[----:B------:R-:W2:Y:S01]  /*0910*/  LDG.E.64 R20, desc[UR4][R8.64+0x200] ;  /* 0x0002000408147981 */ /* 0x000ea2000c1e1b00 */
[----:B------:R-:W-:-:S06]  /*0920*/  IMAD.WIDE.U32 R14, R15, 0x8, R10 ;  /* 0x000000080f0e7825 */ /* 0x000fcc00078e000a */
[----:B------:R-:W2:Y:S01]  /*0930*/  LDG.E.64 R14, desc[UR4][R14.64] ;  /* 0x000000040e0e7981 */ /* 0x000ea2000c1e1b00 */
[----:B------:R-:W-:-:S06]  /*0940*/  IMAD.WIDE.U32 R12, R13, 0x8, R10 ;  /* 0x000000080d0c7825 */ /* 0x000fcc00078e000a */
[----:B------:R-:W4:Y:S01]  /*0950*/  LDG.E.64 R12, desc[UR4][R12.64] ;  /* 0x000000040c0c7981 */ /* 0x000f22000c1e1b00 */
[----:B------:R-:W-:Y:S01]  /*0960*/  IADD3 R25, PT, PT, R29, 0xc0, RZ ;  /* 0x000000c01d197810 */ /* 0x000fe20007ffe0ff */
[----:B---3--:R-:W-:Y:S02]  /*0970*/  DFMA R16, R18, R16, R22 ;  /* 0x000000101210722b */ /* 0x008fe40000000016 */
[----:B------:R-:W4:Y:S02]  /*0980*/  LDG.E.64 R22, desc[UR4][R8.64+0x400] ;  /* 0x0004000408167981 */ /* 0x000f24000c1e1b00 */
[----:B------:R-:W-:Y:S01]  /*0990*/  IMAD.WIDE.U32 R24, R25, 0x8, R10 ;  /* 0x0000000819187825 */ /* 0x000fe200078e000a */
[----:B------:R-:W-:-:S04]  /*09a0*/  IADD3 R26, PT, PT, R29, 0x100, RZ ;  /* 0x000001001d1a7810 */ /* 0x000fc80007ffe0ff */
[----:B------:R-:W3:Y:S01]  /*09b0*/  LDG.E.64 R18, desc[UR4][R24.64] ;  /* 0x0000000418127981 */ /* 0x000ee2000c1e1b00 */
[----:B--2---:R-:W-:-:S03]  /*09c0*/  DFMA R20, R14, R20, R16 ;  /* 0x000000140e14722b */ /* 0x004fc60000000010 */
[----:B------:R-:W3:Y:S01]  /*09d0*/  LDG.E.64 R16, desc[UR4][R8.64+0x600] ;  /* 0x0006000408107981 */ /* 0x000ee2000c1e1b00 */
[----:B------:R-:W-:-:S06]  /*09e0*/  IMAD.WIDE.U32 R14, R26, 0x8, R10 ;  /* 0x000000081a0e7825 */ /* 0x000fcc00078e000a */
[----:B------:R-:W2:Y:S01]  /*09f0*/  LDG.E.64 R14, desc[UR4][R14.64] ;  /* 0x000000040e0e7981 */ /* 0x000ea2000c1e1b00 */
[----:B----4-:R-:W-:-:S03]  /*0a00*/  DFMA R22, R12, R22, R20 ;  /* 0x000000160c16722b */ /* 0x010fc60000000014 */
[----:B------:R-:W2:Y:S01]  /*0a10*/  LDG.E.64 R12, desc[UR4][R8.64+0x800] ;  /* 0x00080004080c7981 */ /* 0x000ea2000c1e1b00 */
[----:B------:R-:W-:-:S04]  /*0a20*/  VIADD R21, R29, 0x140 ;  /* 0x000001401d157836 */ /* 0x000fc80000000000 */
[--C-:B------:R-:W-:Y:S01]  /*0a30*/  IMAD.WIDE.U32 R20, R21, 0x8, R10.reuse ;  /* 0x0000000815147825 */ /* 0x100fe200078e000a */
[----:B---3--:R-:W-:Y:S01]  /*0a40*/  DFMA R16, R18, R16, R22 ;  /* 0x000000101210722b */ /* 0x008fe20000000016 */
[----:B------:R-:W-:Y:S01]  /*0a50*/  IADD3 R23, PT, PT, R29, 0x180, RZ ;  /* 0x000001801d177810 */ /* 0x000fe20007ffe0ff */
[----:B------:R-:W3:Y:S04]  /*0a60*/  LDG.E.64 R18, desc[UR4][R8.64+0xa00] ;  /* 0x000a000408127981 */ /* 0x000ee8000c1e1b00 */
[----:B------:R-:W3:Y:S01]  /*0a70*/  LDG.E.64 R20, desc[UR4][R20.64] ;  /* 0x0000000414147981 */ /* 0x000ee2000c1e1b00 */
[--C-:B------:R-:W-:Y:S01]  /*0a80*/  IMAD.WIDE.U32 R24, R23, 0x8, R10.reuse ;  /* 0x0000000817187825 */ /* 0x100fe200078e000a */
[----:B------:R-:W-:Y:S02]  /*0a90*/  IADD3 R29, PT, PT, R29, 0x1c0, RZ ;  /* 0x000001c01d1d7810 */ /* 0x000fe40007ffe0ff */
[----:B------:R-:W4:Y:S04]  /*0aa0*/  LDG.E.64 R22, desc[UR4][R8.64+0xe00] ;  /* 0x000e000408167981 */ /* 0x000f28000c1e1b00 */
[----:B------:R-:W5:Y:S01]  /*0ab0*/  LDG.E.64 R24, desc[UR4][R24.64] ;  /* 0x0000000418187981 */ /* 0x000f62000c1e1b00 */
[----:B------:R-:W-:-:S06]  /*0ac0*/  IMAD.WIDE.U32 R10, R29, 0x8, R10 ;  /* 0x000000081d0a7825 */ /* 0x000fcc00078e000a */
[----:B------:R-:W4:Y:S01]  /*0ad0*/  LDG.E.64 R10, desc[UR4][R10.64] ;  /* 0x000000040a0a7981 */ /* 0x000f22000c1e1b00 */
[----:B--2---:R-:W-:-:S03]  /*0ae0*/  DFMA R12, R14, R12, R16 ;  /* 0x0000000c0e0c722b */ /* 0x004fc60000000010 */
[----:B------:R-:W5:Y:S05]  /*0af0*/  LDG.E.64 R16, desc[UR4][R8.64+0xc00] ;  /* 0x000c000408107981 */ /* 0x000f6a000c1e1b00 */
[----:B---3--:R-:W-:Y:S01]  /*0b00*/  DFMA R12, R20, R18, R12 ;  /* 0x00000012140c722b */ /* 0x008fe2000000000c */
[----:B------:R-:W-:-:S07]  /*0b10*/  IADD3 R27, PT, PT, R27, 0x200, RZ ;  /* 0x000002001b1b7810 */ /* 0x000fce0007ffe0ff */
[----:B-----5:R-:W-:-:S08]  /*0b20*/  DFMA R12, R24, R16, R12 ;  /* 0x00000010180c722b */ /* 0x020fd0000000000c */
[----:B----4-:R-:W-:-:S11]  /*0b30*/  DFMA R22, R10, R22, R12 ;  /* 0x000000160a16722b */ /* 0x010fd6000000000c */
.L_x_119:
[----:B------:R-:W-:Y:S05]  /*0b40*/  BSYNC.RECONVERGENT B2 ;  /* 0x0000000000027941 */ /* 0x000fea0003800200 */
.L_x_118:
        /* <DEDUP_REMOVED lines=8> */
[----:B------:R-:W-:Y:S02]  /*0bd0*/  IMAD R9, R0, UR6, R27 ;  /* 0x0000000600097c24 */ /* 0x000fe4000f8e021b */
[----:B------:R-:W-:-:S03]  /*0be0*/  VIADD R13, R7, 0x40 ;  /* 0x00000040070d7836 */ /* 0x000fc60000000000 */
[----:B------:R-:W2:Y:S01]  /*0bf0*/  LDC.64 R28, c[0x0][0x390] ;  /* 0x0000e400ff1c7b82 */ /* 0x000ea20000000a00 */
[C---:B------:R-:W-:Y:S01]  /*0c00*/  IADD3 R15, PT, PT, R7.reuse, 0x80, RZ ;  /* 0x00000080070f7810 */ /* 0x040fe20007ffe0ff */
[----:B0-----:R-:W-:-:S04]  /*0c10*/  IMAD.WIDE.U32 R24, R7, 0x8, R20 ;  /* 0x0000000807187825 */ /* 0x001fc800078e0014 */
[----:B------:R-:W-:Y:S02]  /*0c20*/  IMAD.WIDE.U32 R12, R13, 0x8, R20 ;  /* 0x000000080d0c7825 */ /* 0x000fe400078e0014 */
[----:B------:R-:W3:Y:S02]  /*0c30*/  LDG.E.64 R24, desc[UR4][R24.64] ;  /* 0x0000000418187981 */ /* 0x000ee4000c1e1b00 */
[----:B--2---:R-:W-:Y:S02]  /*0c40*/  IMAD.WIDE R28, R9, 0x8, R28 ;  /* 0x00000008091c7825 */ /* 0x004fe400078e021c */
[----:B------:R-:W2:Y:S04]  /*0c50*/  LDG.E.64 R12, desc[UR4][R12.64] ;  /* 0x000000040c0c7981 */ /* 0x000ea8000c1e1b00 */
[----:B------:R-:W3:Y:S01]  /*0c60*/  LDG.E.64 R8, desc[UR4][R28.64] ;  /* 0x000000041c087981 */ /* 0x000ee2000c1e1b00 */
[----:B------:R-:W-:-:S03]  /*0c70*/  IMAD.WIDE.U32 R14, R15, 0x8, R20 ;  /* 0x000000080f0e7825 */ /* 0x000fc600078e0014 */
[----:B------:R-:W2:Y:S01]  /*0c80*/  LDG.E.64 R10, desc[UR4][R28.64+0x200] ;  /* 0x000200041c0a7981 */ /* 0x000ea2000c1e1b00 */
[----:B------:R-:W-:-:S03]  /*0c90*/  IADD3 R7, PT, PT, R7, 0xc0, RZ ;  /* 0x000000c007077810 */ /* 0x000fc60007ffe0ff */
[----:B------:R-:W4:Y:S02]  /*0ca0*/  LDG.E.64 R14, desc[UR4][R14.64] ;  /* 0x000000040e0e7981 */ /* 0x000f24000c1e1b00 */
[----:B------:R-:W-:Y:S02]  /*0cb0*/  IMAD.WIDE.U32 R20, R7, 0x8, R20 ;  /* 0x0000000807147825 */ /* 0x000fe400078e0014 */
[----:B------:R-:W4:Y:S04]  /*0cc0*/  LDG.E.64 R16, desc[UR4][R28.64+0x400] ;  /* 0x000400041c107981 */ /* 0x000f28000c1e1b00 */
[----:B------:R-:W5:Y:S04]  /*0cd0*/  LDG.E.64 R18, desc[UR4][R28.64+0x600] ;  /* 0x000600041c127981 */ /* 0x000f68000c1e1b00 */
[----:B------:R-:W5:Y:S01]  /*0ce0*/  LDG.E.64 R20, desc[UR4][R20.64] ;  /* 0x0000000414147981 */ /* 0x000f62000c1e1b00 */
[----:B------:R-:W-:Y:S01]  /*0cf0*/  IADD3 R27, PT, PT, R27, 0x100, RZ ;  /* 0x000001001b1b7810 */ /* 0x000fe20007ffe0ff */
[----:B---3--:R-:W-:-:S08]  /*0d00*/  DFMA R8, R24, R8, R22 ;  /* 0x000000081808722b */ /* 0x008fd00000000016 */
[----:B--2---:R-:W-:-:S08]  /*0d10*/  DFMA R8, R12, R10, R8 ;  /* 0x0000000a0c08722b */ /* 0x004fd00000000008 */
[----:B----4-:R-:W-:-:S08]  /*0d20*/  DFMA R8, R14, R16, R8 ;  /* 0x000000100e08722b */ /* 0x010fd00000000008 */
[----:B-----5:R-:W-:-:S11]  /*0d30*/  DFMA R22, R20, R18, R8 ;  /* 0x000000121416722b */ /* 0x020fd60000000008 */
.L_x_121:
[----:B------:R-:W-:Y:S05]  /*0d40*/  BSYNC.RECONVERGENT B2 ;  /* 0x0000000000027941 */ /* 0x000fea0003800200 */
.L_x_120:
[----:B------:R-:W-:Y:S05]  /*0d50*/  @!P1 BRA `(.L_x_117) ;  /* 0x00000000003c9947 */ /* 0x000fea0003800000 */
[----:B------:R-:W0:Y:S01]  /*0d60*/  LDC.64 R10, c[0x0][0x380] ;  /* 0x0000e000ff0a7b82 */ /* 0x000e220000000a00 */
[----:B------:R-:W-:Y:S02]  /*0d70*/  IMAD.MOV R14, RZ, RZ, -R5 ;  /* 0x000000ffff0e7224 */ /* 0x000fe400078e0a05 */
[--C-:B--2---:R-:W-:Y:S02]  /*0d80*/  IMAD R15, R6, UR6, R27.reuse ;  /* 0x00000006060f7c24 */ /* 0x104fe4000f8e021b */
[----:B------:R-:W-:-:S03]  /*0d90*/  IMAD R5, R0, UR6, R27 ;  /* 0x0000000600057c24 */ /* 0x000fc6000f8e021b */
[----:B------:R-:W2:Y:S04]  /*0da0*/  LDC.64 R8, c[0x0][0x390] ;  /* 0x0000e400ff087b82 */ /* 0x000ea80000000a00 */
.L_x_122:
[----:B--2---:R-:W-:-:S04]  /*0db0*/  IMAD.WIDE R6, R5, 0x8, R8 ;  /* 0x0000000805067825 */ /* 0x004fc800078e0208 */
[----:B0-----:R-:W-:Y:S02]  /*0dc0*/  IMAD.WIDE.U32 R12, R15, 0x8, R10 ;  /* 0x000000080f0c7825 */ /* 0x001fe400078e000a */
[----:B------:R-:W2:Y:S04]  /*0dd0*/  LDG.E.64 R6, desc[UR4][R6.64] ;  /* 0x0000000406067981 */ /* 0x000ea8000c1e1b00 */
[----:B------:R-:W2:Y:S01]  /*0de0*/  LDG.E.64 R12, desc[UR4][R12.64] ;  /* 0x000000040c0c7981 */ /* 0x000ea2000c1e1b00 */
[----:B------:R-:W-:Y:S02]  /*0df0*/  IADD3 R14, PT, PT, R14, 0x1, RZ ;  /* 0x000000010e0e7810 */ /* 0x000fe40007ffe0ff */
[----:B------:R-:W-:Y:S02]  /*0e00*/  IADD3 R5, PT, PT, R5, 0x40, RZ ;  /* 0x0000004005057810 */ /* 0x000fe40007ffe0ff */
[----:B------:R-:W-:-:S02]  /*0e10*/  ISETP.NE.AND P0, PT, R14, RZ, PT ;  /* 0x000000ff0e00720c */ /* 0x000fc40003f05270 */
[----:B------:R-:W-:Y:S01]  /*0e20*/  IADD3 R15, PT, PT, R15, 0x40, RZ ;  /* 0x000000400f0f7810 */ /* 0x000fe20007ffe0ff */
[----:B--2---:R-:W-:-:S10]  /*0e30*/  DFMA R22, R12, R6, R22 ;  /* 0x000000060c16722b */ /* 0x004fd40000000016 */
[----:B------:R-:W-:Y:S05]  /*0e40*/  @P0 BRA `(.L_x_122) ;  /* 0xfffffffc00d80947 */ /* 0x000fea000383ffff */
.L_x_117:
[----:B------:R-:W-:Y:S05]  /*0e50*/  BSYNC.RECONVERGENT B1 ;  /* 0x0000000000017941 */ /* 0x000fea0003800200 */
.L_x_116:
[----:B------:R3:W-:Y:S02]  /*0e60*/  STS.64 [R4], R22 ;  /* 0x0000001604007388 */ /* 0x0007e40000000a00 */
.L_x_111:
[----:B0-----:R-:W-:Y:S05]  /*0e70*/  BSYNC.RECONVERGENT B0 ;  /* 0x0000000000007941 */ /* 0x001fea0003800200 */
.L_x_110:
[----:B------:R-:W-:Y:S01]  /*0e80*/  BAR.SYNC.DEFER_BLOCKING 0x0 ;  /* 0x0000000000007b1d */ /* 0x000fe20000010000 */
[----:B------:R-:W-:-:S07]  /*0e90*/  ISETP.GT.U32.AND P0, PT, R3, 0x1f, PT ;  /* 0x0000001f0300780c */ /* 0x000fce0003f04070 */
[----:B--2---:R-:W0:Y:S01]  /*0ea0*/  LDC.64 R6, c[0x0][0x388] ;  /* 0x0000e200ff067b82 */ /* 0x004e220000000a00 */
[----:B------:R-:W0:Y:S01]  /*0eb0*/  S2R R5, SR_CTAID.X ;  /* 0x0000000000057919 */ /* 0x000e220000002500 */
[----:B------:R-:W-:Y:S01]  /*0ec0*/  ISETP.GT.U32.AND P1, PT, R3, 0xf, PT ;  /* 0x0000000f0300780c */ /* 0x000fe20003f24070 */
[----:B------:R-:W2:Y:S05]  /*0ed0*/  LDCU UR7, c[0x0][0x3a4] ;  /* 0x00007480ff0777ac */ /* 0x000eaa0008000800 */
[----:B------:R-:W4:Y:S01]  /*0ee0*/  LDC.64 R16, c[0x0][0x398] ;  /* 0x0000e600ff107b82 */ /* 0x000f220000000a00 */
[----:B------:R-:W-:Y:S04]  /*0ef0*/  @!P0 LDS.64 R8, [R4+0x100] ;  /* 0x0001000004088984 */ /* 0x000fe80000000a00 */
[----:B------:R-:W5:Y:S01]  /*0f00*/  @!P0 LDS.64 R10, [R4] ;  /* 0x00000000040a8984 */ /* 0x000f620000000a00 */
[----:B0-----:R-:W-:-:S06]  /*0f10*/  IMAD.WIDE.U32 R6, R5, 0x8, R6 ;  /* 0x0000000805067825 */ /* 0x001fcc00078e0006 */
[----:B------:R-:W3:Y:S01]  /*0f20*/  LDG.E.64 R6, desc[UR4][R6.64] ;  /* 0x0000000406067981 */ /* 0x000ee2000c1e1b00 */
[----:B--2---:R-:W-:Y:S01]  /*0f30*/  IMAD R5, R0, UR7, R5 ;  /* 0x0000000700057c24 */ /* 0x004fe2000f8e0205 */
[----:B-----5:R-:W-:Y:S02]  /*0f40*/  @!P0 DADD R8, R8, R10 ;  /* 0x0000000008088229 */ /* 0x020fe4000000000a */
[----:B------:R-:W-:Y:S05]  /*0f50*/  @!P1 LDS.64 R10, [R4+0x80] ;  /* 0x00008000040a9984 */ /* 0x000fea0000000a00 */
[----:B------:R-:W-:Y:S01]  /*0f60*/  @!P0 STS.64 [R4], R8 ;  /* 0x0000000804008388 */ /* 0x000fe20000000a00 */
[----:B------:R-:W-:-:S03]  /*0f70*/  ISETP.GT.U32.AND P0, PT, R3, 0x7, PT ;  /* 0x000000070300780c */ /* 0x000fc60003f04070 */
[----:B------:R-:W0:Y:S02]  /*0f80*/  @!P1 LDS.64 R12, [R4] ;  /* 0x00000000040c9984 */ /* 0x000e240000000a00 */
[----:B0-----:R-:W-:-:S08]  /*0f90*/  @!P1 DADD R10, R10, R12 ;  /* 0x000000000a0a9229 */ /* 0x001fd0000000000c */
[----:B------:R-:W-:Y:S04]  /*0fa0*/  @!P0 LDS.64 R12, [R4+0x40] ;  /* 0x00004000040c8984 */ /* 0x000fe80000000a00 */
        /* <DEDUP_REMOVED lines=11> */
[----:B------:R-:W-:-:S03]  /*1060*/  ISETP.NE.AND P1, PT, R3, RZ, PT ;  /* 0x000000ff0300720c */ /* 0x000fc60003f25270 */
[----:B------:R-:W0:Y:S02]  /*1070*/  @!P0 LDS.64 R10, [R4] ;  /* 0x00000000040a8984 */ /* 0x000e240000000a00 */
[----:B0-----:R-:W-:-:S07]  /*1080*/  @!P0 DADD R8, R8, R10 ;  /* 0x0000000008088229 */ /* 0x001fce000000000a */
[----:B------:R-:W-:Y:S04]  /*1090*/  @!P0 STS.64 [R4], R8 ;  /* 0x0000000804008388 */ /* 0x000fe80000000a00 */
[----:B------:R-:W-:Y:S04]  /*10a0*/  @!P1 LDS.64 R10, [R2+0x8] ;  /* 0x00000800020a9984 */ /* 0x000fe80000000a00 */
[----:B------:R-:W0:Y:S02]  /*10b0*/  @!P1 LDS.64 R12, [R4] ;  /* 0x00000000040c9984 */ /* 0x000e240000000a00 */
[----:B0-----:R-:W-:-:S07]  /*10c0*/  @!P1 DADD R10, R10, R12 ;  /* 0x000000000a0a9229 */ /* 0x001fce000000000c */
[----:B------:R-:W-:Y:S04]  /*10d0*/  @!P1 STS.64 [R4], R10 ;  /* 0x0000000a04009388 */ /* 0x000fe80000000a00 */
[----:B------:R-:W3:Y:S02]  /*10e0*/  LDS.64 R12, [R2] ;  /* 0x00000000020c7984 */ /* 0x000ee40000000a00 */
[----:B---3--:R-:W-:Y:S01]  /*10f0*/  DADD R6, R12, R6 ;  /* 0x000000000c067229 */ /* 0x008fe20000000006 */
[----:B----4-:R-:W-:-:S06]  /*1100*/  IMAD.WIDE.U32 R12, R5, 0x8, R16 ;  /* 0x00000008050c7825 */ /* 0x010fcc00078e0010 */
[----:B------:R-:W-:Y:S01]  /*1110*/  STG.E.64 desc[UR4][R12.64], R6 ;  /* 0x000000060c007986 */ /* 0x000fe2000c101b04 */
[----:B------:R-:W-:Y:S05]  /*1120*/  EXIT ;  /* 0x000000000000794d */ /* 0x000fea0003800000 */
.L_x_123:
        /* <DEDUP_REMOVED lines=13> */
.L_x_152:


//--------------------- .text._Z18_hhlpLinearForwardILi64EfEvPKT0_S2_S2_PS0_iii --------------------------
	.section	.text._Z18_hhlpLinearForwardILi64EfEvPKT0_S2_S2_PS0_iii,"ax",@progbits
	.align	128
        .global         _Z18_hhlpLinearForwardILi64EfEvPKT0_S2_S2_PS0_iii
        .type           _Z18_hhlpLinearForwardILi64EfEvPKT0_S2_S2_PS0_iii,@function
        .size           _Z18_hhlpLinearForwardILi64EfEvPKT0_S2_S2_PS0_iii,(.L_x_153 - _Z18_hhlpLinearForwardILi64EfEvPKT0_S2_S2_PS0_iii)
        .other          _Z18_hhlpLinearForwardILi64EfEvPKT0_S2_S2_PS0_iii,@"STO_CUDA_ENTRY STV_DEFAULT"
_Z18_hhlpLinearForwardILi64EfEvPKT0_S2_S2_PS0_iii:
.text._Z18_hhlpLinearForwardILi64EfEvPKT0_S2_S2_PS0_iii:
        /* <DEDUP_REMOVED lines=17> */
[----:B------:R1:W-:Y:S06]  /*0110*/  STS [R4], RZ ;  /* 0x000000ff04007388 */ /* 0x0003ec0000000800 */
[----:B------:R-:W-:Y:S05]  /*0120*/  @P0 BRA `(.L_x_125) ;  /* 0x0000000c00500947 */ /* 0x000fea0003800000 */
[-C--:B------:R-:W-:Y:S01]  /*0130*/  LOP3.LUT R5, RZ, R3.reuse, RZ, 0x33, !PT ;  /* 0x00000003ff057212 */ /* 0x080fe200078e33ff */
[----:B------:R-:W2:Y:S01]  /*0140*/  S2R R6, SR_CTAID.X ;  /* 0x0000000000067919 */ /* 0x000ea20000002500 */
[----:B------:R-:W-:Y:S01]  /*0150*/  BSSY.RECONVERGENT B1, `(.L_x_126) ;  /* 0x0000069000017945 */ /* 0x000fe20003800200 */
[----:B------:R-:W-:Y:S01]  /*0160*/  HFMA2 R13, -RZ, RZ, 0, 0 ;  /* 0x00000000ff0d7431 */ /* 0x000fe200000001ff */
[----:B------:R-:W-:Y:S02]  /*0170*/  IADD3 R5, PT, PT, R5, UR6, RZ ;  /* 0x0000000605057c10 */ /* 0x000fe4000fffe0ff */
[----:B------:R-:W-:Y:S02]  /*0180*/  MOV R9, R3 ;  /* 0x0000000300097202 */ /* 0x000fe40000000f00 */
        /* <DEDUP_REMOVED lines=8> */
[----:B------:R-:W-:Y:S01]  /*0210*/  MOV R13, RZ ;  /* 0x000000ff000d7202 */ /* 0x000fe20000000f00 */
[----:B--2---:R-:W-:Y:S01]  /*0220*/  IMAD R7, R6, UR6, R3 ;  /* 0x0000000606077c24 */ /* 0x004fe2000f8e0203 */
[----:B------:R-:W-:-:S07]  /*0230*/  IADD3 R10, PT, PT, -R10, RZ, RZ ;  /* 0x000000ff0a0a7210 */ /* 0x000fce0007ffe1ff */
.L_x_129:
[----:B------:R-:W2:Y:S08]  /*0240*/  LDC.64 R16, c[0x0][0x380] ;  /* 0x0000e000ff107b82 */ /* 0x000eb00000000a00 */
[----:B------:R-:W3:Y:S01]  /*0250*/  LDC.64 R14, c[0x0][0x390] ;  /* 0x0000e400ff0e7b82 */ /* 0x000ee20000000a00 */
[----:B--2---:R-:W-:-:S06]  /*0260*/  IMAD.WIDE.U32 R26, R7, 0x4, R16 ;  /* 0x00000004071a7825 */ /* 0x004fcc00078e0010 */
[----:B0-----:R-:W2:Y:S01]  /*0270*/  LDG.E R26, desc[UR4][R26.64] ;  /* 0x000000041a1a7981 */ /* 0x001ea2000c1e1900 */
[----:B---3--:R-:W-:-:S05]  /*0280*/  IMAD.WIDE R14, R11, 0x4, R14 ;  /* 0x000000040b0e7825 */ /* 0x008fca00078e020e */
[----:B------:R-:W2:Y:S01]  /*0290*/  LDG.E R12, desc[UR4][R14.64] ;  /* 0x000000040e0c7981 */ /* 0x000ea2000c1e1900 */
[C---:B------:R-:W-:Y:S02]  /*02a0*/  IADD3 R19, PT, PT, R7.reuse, 0x40, RZ ;  /* 0x0000004007137810 */ /* 0x040fe40007ffe0ff */
[----:B------:R-:W-:Y:S01]  /*02b0*/  IADD3 R21, PT, PT, R7, 0x80, RZ ;  /* 0x0000008007157810 */ /* 0x000fe20007ffe0ff */
[----:B------:R-:W3:Y:S02]  /*02c0*/  LDG.E R22, desc[UR4][R14.64+0x100] ;  /* 0x000100040e167981 */ /* 0x000ee4000c1e1900 */
[--C-:B------:R-:W-:Y:S01]  /*02d0*/  IMAD.WIDE.U32 R18, R19, 0x4, R16.reuse ;  /* 0x0000000413127825 */ /* 0x100fe200078e0010 */
[----:B------:R-:W-:Y:S01]  /*02e0*/  IADD3 R23, PT, PT, R7, 0xc0, RZ ;  /* 0x000000c007177810 */ /* 0x000fe20007ffe0ff */
[----:B------:R-:W4:Y:S02]  /*02f0*/  LDG.E R27, desc[UR4][R14.64+0x300] ;  /* 0x000300040e1b7981 */ /* 0x000f24000c1e1900 */
[----:B------:R-:W-:-:S02]  /*0300*/  IMAD.WIDE.U32 R20, R21, 0x4, R16 ;  /* 0x0000000415147825 */ /* 0x000fc400078e0010 */
[----:B------:R0:W3:Y:S01]  /*0310*/  LDG.E R25, desc[UR4][R18.64] ;  /* 0x0000000412197981 */ /* 0x0000e2000c1e1900 */
[----:B------:R-:W-:-:S03]  /*0320*/  IADD3 R29, PT, PT, R7, 0x100, RZ ;  /* 0x00000100071d7810 */ /* 0x000fc60007ffe0ff */
[----:B------:R5:W4:Y:S01]  /*0330*/  LDG.E R24, desc[UR4][R20.64] ;  /* 0x0000000414187981 */ /* 0x000b22000c1e1900 */
[----:B0-----:R-:W-:-:S03]  /*0340*/  IMAD.WIDE.U32 R18, R23, 0x4, R16 ;  /* 0x0000000417127825 */ /* 0x001fc600078e0010 */
[----:B------:R-:W4:Y:S01]  /*0350*/  LDG.E R23, desc[UR4][R14.64+0x200] ;  /* 0x000200040e177981 */ /* 0x000f22000c1e1900 */
[----:B-----5:R-:W-:-:S03]  /*0360*/  IADD3 R21, PT, PT, R7, 0x140, RZ ;  /* 0x0000014007157810 */ /* 0x020fc60007ffe0ff */
[----:B------:R0:W5:Y:S02]  /*0370*/  LDG.E R28, desc[UR4][R18.64] ;  /* 0x00000004121c7981 */ /* 0x000164000c1e1900 */
[----:B------:R-:W-:-:S06]  /*0380*/  IMAD.WIDE.U32 R20, R21, 0x4, R16 ;  /* 0x0000000415147825 */ /* 0x000fcc00078e0010 */
[----:B------:R-:W5:Y:S04]  /*0390*/  LDG.E R20, desc[UR4][R20.64] ;  /* 0x0000000414147981 */ /* 0x000f68000c1e1900 */
[----:B------:R-:W5:Y:S01]  /*03a0*/  LDG.E R21, desc[UR4][R14.64+0x600] ;  /* 0x000600040e157981 */ /* 0x000f62000c1e1900 */
[----:B--2---:R-:W-:Y:S01]  /*03b0*/  FFMA R26, R26, R12, R13 ;  /* 0x0000000c1a1a7223 */ /* 0x004fe2000000000d */
[----:B------:R-:W-:Y:S02]  /*03c0*/  IMAD.WIDE.U32 R12, R29, 0x4, R16 ;  /* 0x000000041d0c7825 */ /* 0x000fe400078e0010 */
[----:B------:R-:W2:Y:S04]  /*03d0*/  LDG.E R29, desc[UR4][R14.64+0x400] ;  /* 0x000400040e1d7981 */ /* 0x000ea8000c1e1900 */
[----:B------:R-:W2:Y:S04]  /*03e0*/  LDG.E R12, desc[UR4][R12.64] ;  /* 0x000000040c0c7981 */ /* 0x000ea8000c1e1900 */
[----:B------:R-:W2:Y:S01]  /*03f0*/  LDG.E R13, desc[UR4][R14.64+0x500] ;  /* 0x000500040e0d7981 */ /* 0x000ea2000c1e1900 */
[----:B---3--:R-:W-:Y:S01]  /*0400*/  FFMA R25, R25, R22, R26 ;  /* 0x0000001619197223 */ /* 0x008fe2000000001a */
[----:B------:R-:W-:-:S03]  /*0410*/  IADD3 R22, PT, PT, R7, 0x180, RZ ;  /* 0x0000018007167810 */ /* 0x000fc60007ffe0ff */
[----:B----4-:R-:W-:Y:S01]  /*0420*/  FFMA R23, R24, R23, R25 ;  /* 0x0000001718177223 */ /* 0x010fe20000000019 */
[C---:B------:R-:W-:Y:S01]  /*0430*/  IADD3 R25, PT, PT, R7.reuse, 0x1c0, RZ ;  /* 0x000001c007197810 */ /* 0x040fe20007ffe0ff */
[----:B0-----:R-:W-:Y:S01]  /*0440*/  IMAD.WIDE.U32 R18, R22, 0x4, R16 ;  /* 0x0000000416127825 */ /* 0x001fe200078e0010 */
[----:B------:R-:W-:-:S03]  /*0450*/  IADD3 R24, PT, PT, R7, 0x200, RZ ;  /* 0x0000020007187810 */ /* 0x000fc60007ffe0ff */
[----:B-----5:R-:W-:Y:S01]  /*0460*/  FFMA R27, R28, R27, R23 ;  /* 0x0000001b1c1b7223 */ /* 0x020fe20000000017 */
[--C-:B------:R-:W-:Y:S01]  /*0470*/  IMAD.WIDE.U32 R22, R25, 0x4, R16.reuse ;  /* 0x0000000419167825 */ /* 0x100fe200078e0010 */
[----:B------:R0:W3:Y:S03]  /*0480*/  LDG.E R26, desc[UR4][R18.64] ;  /* 0x00000004121a7981 */ /* 0x0000e6000c1e1900 */
[----:B------:R-:W-:Y:S01]  /*0490*/  IMAD.WIDE.U32 R24, R24, 0x4, R16 ;  /* 0x0000000418187825 */ /* 0x000fe200078e0010 */
[----:B------:R-:W4:Y:S04]  /*04a0*/  LDG.E R28, desc[UR4][R14.64+0x800] ;  /* 0x000800040e1c7981 */ /* 0x000f28000c1e1900 */
[----:B------:R-:W5:Y:S01]  /*04b0*/  LDG.E R22, desc[UR4][R22.64] ;  /* 0x0000000416167981 */ /* 0x000f62000c1e1900 */
[----:B0-----:R-:W-:-:S03]  /*04c0*/  IADD3 R19, PT, PT, R7, 0x280, RZ ;  /* 0x0000028007137810 */ /* 0x001fc60007ffe0ff */
[----:B------:R0:W4:Y:S02]  /*04d0*/  LDG.E R24, desc[UR4][R24.64] ;  /* 0x0000000418187981 */ /* 0x000124000c1e1900 */
[----:B------:R-:W-:-:S06]  /*04e0*/  IMAD.WIDE.U32 R18, R19, 0x4, R16 ;  /* 0x0000000413127825 */ /* 0x000fcc00078e0010 */
[----:B------:R-:W4:Y:S04]  /*04f0*/  LDG.E R19, desc[UR4][R18.64] ;  /* 0x0000000412137981 */ /* 0x000f28000c1e1900 */
[----:B------:R-:W4:Y:S01]  /*0500*/  LDG.E R18, desc[UR4][R14.64+0xa00] ;  /* 0x000a00040e127981 */ /* 0x000f22000c1e1900 */
[----:B--2---:R-:W-:Y:S01]  /*0510*/  FFMA R29, R12, R29, R27 ;  /* 0x0000001d0c1d7223 */ /* 0x004fe2000000001b */
[C---:B------:R-:W-:Y:S02]  /*0520*/  IADD3 R12, PT, PT, R7.reuse, 0x240, RZ ;  /* 0x00000240070c7810 */ /* 0x040fe40007ffe0ff */
[----:B------:R-:W5:Y:S01]  /*0530*/  LDG.E R27, desc[UR4][R14.64+0x700] ;  /* 0x000700040e1b7981 */ /* 0x000f62000c1e1900 */
[----:B------:R-:W-:Y:S02]  /*0540*/  FFMA R29, R20, R13, R29 ;  /* 0x0000000d141d7223 */ /* 0x000fe4000000001d */
[----:B------:R-:W-:Y:S01]  /*0550*/  IMAD.WIDE.U32 R12, R12, 0x4, R16 ;  /* 0x000000040c0c7825 */ /* 0x000fe200078e0010 */
[----:B------:R-:W2:Y:S04]  /*0560*/  LDG.E R20, desc[UR4][R14.64+0x900] ;  /* 0x000900040e147981 */ /* 0x000ea8000c1e1900 */
[----:B------:R1:W2:Y:S01]  /*0570*/  LDG.E R23, desc[UR4][R12.64] ;  /* 0x000000040c177981 */ /* 0x0002a2000c1e1900 */
[C---:B0-----:R-:W-:Y:S01]  /*0580*/  IADD3 R25, PT, PT, R7.reuse, 0x2c0, RZ ;  /* 0x000002c007197810 */ /* 0x041fe20007ffe0ff */
[----:B---3--:R-:W-:Y:S01]  /*0590*/  FFMA R21, R26, R21, R29 ;  /* 0x000000151a157223 */ /* 0x008fe2000000001d */
[----:B------:R-:W-:-:S03]  /*05a0*/  IADD3 R26, PT, PT, R7, 0x3c0, RZ ;  /* 0x000003c0071a7810 */ /* 0x000fc60007ffe0ff */
[----:B-----5:R-:W-:Y:S01]  /*05b0*/  FFMA R21, R22, R27, R21 ;  /* 0x0000001b16157223 */ /* 0x020fe20000000015 */
[----:B------:R-:W-:-:S03]  /*05c0*/  IADD3 R27, PT, PT, R7, 0x300, RZ ;  /* 0x00000300071b7810 */ /* 0x000fc60007ffe0ff */
[----:B----4-:R-:W-:Y:S01]  /*05d0*/  FFMA R28, R24, R28, R21 ;  /* 0x0000001c181c7223 */ /* 0x010fe20000000015 */
[----:B------:R-:W-:Y:S01]  /*05e0*/  IMAD.WIDE.U32 R24, R25, 0x4, R16 ;  /* 0x0000000419187825 */ /* 0x000fe200078e0010 */
[----:B------:R-:W-:-:S03]  /*05f0*/  IADD3 R21, PT, PT, R7, 0x340, RZ ;  /* 0x0000034007157810 */ /* 0x000fc60007ffe0ff */
[----:B-1----:R-:W-:Y:S01]  /*0600*/  IMAD.WIDE.U32 R12, R27, 0x4, R16 ;  /* 0x000000041b0c7825 */ /* 0x002fe200078e0010 */
[----:B------:R-:W-:Y:S01]  /*0610*/  IADD3 R22, PT, PT, R7, 0x380, RZ ;  /* 0x0000038007167810 */ /* 0x000fe20007ffe0ff */
[----:B------:R-:W3:Y:S02]  /*0620*/  LDG.E R24, desc[UR4][R24.64] ;  /* 0x0000000418187981 */ /* 0x000ee4000c1e1900 */
[----:B--2---:R-:W-:Y:S02]  /*0630*/  FFMA R28, R23, R20, R28 ;  /* 0x00000014171c7223 */ /* 0x004fe4000000001c */
[----:B------:R-:W2:Y:S01]  /*0640*/  LDG.E R12, desc[UR4][R12.64] ;  /* 0x000000040c0c7981 */ /* 0x000ea2000c1e1900 */
[----:B------:R-:W-:-:S03]  /*0650*/  IMAD.WIDE.U32 R20, R21, 0x4, R16 ;  /* 0x0000000415147825 */ /* 0x000fc600078e0010 */
[----:B------:R-:W3:Y:S01]  /*0660*/  LDG.E R23, desc[UR4][R14.64+0xb00] ;  /* 0x000b00040e177981 */ /* 0x000ee2000c1e1900 */
[----:B------:R-:W-:Y:S01]  /*0670*/  FFMA R29, R19, R18, R28 ;  /* 0x00000012131d7223 */ /* 0x000fe2000000001c */
[--C-:B------:R-:W-:Y:S02]  /*0680*/  IMAD.WIDE.U32 R18, R22, 0x4, R16.reuse ;  /* 0x0000000416127825 */ /* 0x100fe400078e0010 */
[----:B------:R-:W2:Y:S02]  /*0690*/  LDG.E R27, desc[UR4][R14.64+0xc00] ;  /* 0x000c00040e1b7981 */ /* 0x000ea4000c1e1900 */
[----:B------:R-:W-:Y:S02]  /*06a0*/  IMAD.WIDE.U32 R16, R26, 0x4, R16 ;  /* 0x000000041a107825 */ /* 0x000fe400078e0010 */
[----:B------:R-:W4:Y:S04]  /*06b0*/  LDG.E R20, desc[UR4][R20.64] ;  /* 0x0000000414147981 */ /* 0x000f28000c1e1900 */
[----:B------:R-:W4:Y:S04]  /*06c0*/  LDG.E R25, desc[UR4][R14.64+0xd00] ;  /* 0x000d00040e197981 */ /* 0x000f28000c1e1900 */
[----:B------:R-:W5:Y:S04]  /*06d0*/  LDG.E R18, desc[UR4][R18.64] ;  /* 0x0000000412127981 */ /* 0x000f68000c1e1900 */
[----:B------:R-:W5:Y:S04]  /*06e0*/  LDG.E R13, desc[UR4][R14.64+0xe00] ;  /* 0x000e00040e0d7981 */ /* 0x000f68000c1e1900 */
[----:B------:R-:W5:Y:S04]  /*06f0*/  LDG.E R16, desc[UR4][R16.64] ;  /* 0x0000000410107981 */ /* 0x000f68000c1e1900 */
[----:B------:R-:W5:Y:S01]  /*0700*/  LDG.E R22, desc[UR4][R14.64+0xf00] ;  /* 0x000f00040e167981 */ /* 0x000f62000c1e1900 */
[----:B------:R-:W-:-:S04]  /*0710*/  IADD3 R10, PT, PT, R10, 0x10, RZ ;  /* 0x000000100a0a7810 */ /* 0x000fc80007ffe0ff */
[----:B------:R-:W-:Y:S02]  /*0720*/  ISETP.NE.AND P0, PT, R10, RZ, PT ;  /* 0x000000ff0a00720c */ /* 0x000fe40003f05270 */
[----:B------:R-:W-:Y:S02]  /*0730*/  IADD3 R9, PT, PT, R9, 0x400, RZ ;  /* 0x0000040009097810 */ /* 0x000fe40007ffe0ff */
[----:B------:R-:W-:Y:S02]  /*0740*/  IADD3 R7, PT, PT, R7, 0x400, RZ ;  /* 0x0000040007077810 */ /* 0x000fe40007ffe0ff */
[----:B------:R-:W-:Y:S01]  /*0750*/  IADD3 R11, PT, PT, R11, 0x400, RZ ;  /* 0x000004000b0b7810 */ /* 0x000fe20007ffe0ff */
[----:B---3--:R-:W-:-:S04]  /*0760*/  FFMA R23, R24, R23, R29 ;  /* 0x0000001718177223 */ /* 0x008fc8000000001d */
[----:B--2---:R-:W-:-:S04]  /*0770*/  FFMA R23, R12, R27, R23 ;  /* 0x0000001b0c177223 */ /* 0x004fc80000000017 */
[----:B----4-:R-:W-:-:S04]  /*0780*/  FFMA R23, R20, R25, R23 ;  /* 0x0000001914177223 */ /* 0x010fc80000000017 */
[----:B-----5:R-:W-:-:S04]  /*0790*/  FFMA R13, R18, R13, R23 ;  /* 0x0000000d120d7223 */ /* 0x020fc80000000017 */
[----:B------:R-:W-:Y:S01]  /*07a0*/  FFMA R13, R16, R22, R13 ;  /* 0x00000016100d7223 */ /* 0x000fe2000000000d */
[----:B------:R-:W-:Y:S06]  /*07b0*/  @P0 BRA `(.L_x_129) ;  /* 0xfffffff800a00947 */ /* 0x000fec000383ffff */
[----:B------:R-:W-:Y:S05]  /*07c0*/  BSYNC.RECONVERGENT B2 ;  /* 0x0000000000027941 */ /* 0x000fea0003800200 */
.L_x_128:
[----:B------:R-:W-:-:S07]  /*07d0*/  IADD3 R9, PT, PT, R9, -0x200, RZ ;  /* 0xfffffe0009097810 */ /* 0x000fce0007ffe0ff */
.L_x_127:
[----:B0-----:R-:W-:Y:S05]  /*07e0*/  BSYNC.RECONVERGENT B1 ;  /* 0x0000000000017941 */ /* 0x001fea0003800200 */
.L_x_126:
        /* <DEDUP_REMOVED lines=13> */
[----:B------:R-:W3:Y:S01]  /*08c0*/  LDG.E R22, desc[UR4][R22.64] ;  /* 0x0000000416167981 */ /* 0x000ee2000c1e1900 */
[----:B--2---:R-:W-:-:S05]  /*08d0*/  IMAD.WIDE R28, R11, 0x4, R28 ;  /* 0x000000040b1c7825 */ /* 0x004fca00078e021c */
[----:B------:R-:W3:Y:S01]  /*08e0*/  LDG.E R12, desc[UR4][R28.64] ;  /* 0x000000041c0c7981 */ /* 0x000ee2000c1e1900 */
[C---:B------:R-:W-:Y:S02]  /*08f0*/  IADD3 R27, PT, PT, R17.reuse, 0x40, RZ ;  /* 0x00000040111b7810 */ /* 0x040fe40007ffe0ff */
[C---:B------:R-:W-:Y:S01]  /*0900*/  IADD3 R21, PT, PT, R17.reuse, 0xc0, RZ ;  /* 0x000000c011157810 */ /* 0x040fe20007ffe0ff */
[----:B------:R-:W2:Y:S01]  /*0910*/  LDG.E R23, desc[UR4][R28.64+0x200] ;  /* 0x000200041c177981 */ /* 0x000ea2000c1e1900 */
[----:B------:R-:W-:Y:S01]  /*0920*/  IADD3 R19, PT, PT, R17, 0x80, RZ ;  /* 0x0000008011137810 */ /* 0x000fe20007ffe0ff */
[--C-:B------:R-:W-:Y:S01]  /*0930*/  IMAD.WIDE.U32 R26, R27, 0x4, R14.reuse ;  /* 0x000000041b1a7825 */ /* 0x100fe200078e000e */
[----:B------:R-:W-:Y:S01]  /*0940*/  IADD3 R16, PT, PT, R17, 0x100, RZ ;  /* 0x0000010011107810 */ /* 0x000fe20007ffe0ff */
[----:B------:R-:W4:Y:S02]  /*0950*/  LDG.E R24, desc[UR4][R28.64+0x400] ;  /* 0x000400041c187981 */ /* 0x000f24000c1e1900 */
[----:B------:R-:W-:-:S02]  /*0960*/  IMAD.WIDE.U32 R20, R21, 0x4, R14 ;  /* 0x0000000415147825 */ /* 0x000fc400078e000e */
[----:B------:R-:W5:Y:S02]  /*0970*/  LDG.E R8, desc[UR4][R26.64] ;  /* 0x000000041a087981 */ /* 0x000f64000c1e1900 */
[----:B------:R-:W-:Y:S02]  /*0980*/  IMAD.WIDE.U32 R18, R19, 0x4, R14 ;  /* 0x0000000413127825 */ /* 0x000fe400078e000e */
[----:B------:R0:W4:Y:S04]  /*0990*/  LDG.E R11, desc[UR4][R20.64] ;  /* 0x00000004140b7981 */ /* 0x000128000c1e1900 */
[----:B------:R1:W2:Y:S04]  /*09a0*/  LDG.E R10, desc[UR4][R18.64] ;  /* 0x00000004120a7981 */ /* 0x0002a8000c1e1900 */
[----:B------:R-:W4:Y:S01]  /*09b0*/  LDG.E R25, desc[UR4][R28.64+0x500] ;  /* 0x000500041c197981 */ /* 0x000f22000c1e1900 */
[----:B0-----:R-:W-:-:S03]  /*09c0*/  IADD3 R21, PT, PT, R17, 0x140, RZ ;  /* 0x0000014011157810 */ /* 0x001fc60007ffe0ff */
[----:B------:R-:W4:Y:S01]  /*09d0*/  LDG.E R26, desc[UR4][R28.64+0x600] ;  /* 0x000600041c1a7981 */ /* 0x000f22000c1e1900 */
[--C-:B-1----:R-:W-:Y:S01]  /*09e0*/  IMAD.WIDE.U32 R18, R16, 0x4, R14.reuse ;  /* 0x0000000410127825 */ /* 0x102fe200078e000e */
[----:B------:R-:W-:Y:S02]  /*09f0*/  IADD3 R16, PT, PT, R17, 0x180, RZ ;  /* 0x0000018011107810 */ /* 0x000fe40007ffe0ff */
[----:B------:R-:W4:Y:S01]  /*0a00*/  LDG.E R27, desc[UR4][R28.64+0x700] ;  /* 0x000700041c1b7981 */ /* 0x000f22000c1e1900 */
[----:B------:R-:W-:-:S03]  /*0a10*/  IMAD.WIDE.U32 R20, R21, 0x4, R14 ;  /* 0x0000000415147825 */ /* 0x000fc600078e000e */
[----:B------:R-:W4:Y:S04]  /*0a20*/  LDG.E R19, desc[UR4][R18.64] ;  /* 0x0000000412137981 */ /* 0x000f28000c1e1900 */
[----:B------:R0:W4:Y:S02]  /*0a30*/  LDG.E R20, desc[UR4][R20.64] ;  /* 0x0000000414147981 */ /* 0x000124000c1e1900 */
[----:B0-----:R-:W-:Y:S01]  /*0a40*/  IADD3 R21, PT, PT, R17, 0x1c0, RZ ;  /* 0x000001c011157810 */ /* 0x001fe20007ffe0ff */
[----:B------:R-:W-:-:S04]  /*0a50*/  IMAD.WIDE.U32 R16, R16, 0x4, R14 ;  /* 0x0000000410107825 */ /* 0x000fc800078e000e */
[----:B------:R-:W-:Y:S02]  /*0a60*/  IMAD.WIDE.U32 R14, R21, 0x4, R14 ;  /* 0x00000004150e7825 */ /* 0x000fe400078e000e */
[----:B------:R-:W4:Y:S04]  /*0a70*/  LDG.E R17, desc[UR4][R16.64] ;  /* 0x0000000410117981 */ /* 0x000f28000c1e1900 */
[----:B------:R-:W4:Y:S01]  /*0a80*/  LDG.E R15, desc[UR4][R14.64] ;  /* 0x000000040e0f7981 */ /* 0x000f22000c1e1900 */
[----:B---3--:R-:W-:-:S03]  /*0a90*/  FFMA R13, R22, R12, R13 ;  /* 0x0000000c160d7223 */ /* 0x008fc6000000000d */
[----:B------:R-:W5:Y:S04]  /*0aa0*/  LDG.E R12, desc[UR4][R28.64+0x100] ;  /* 0x000100041c0c7981 */ /* 0x000f68000c1e1900 */
[----:B------:R-:W4:Y:S01]  /*0ab0*/  LDG.E R22, desc[UR4][R28.64+0x300] ;  /* 0x000300041c167981 */ /* 0x000f22000c1e1900 */
[----:B------:R-:W-:Y:S01]  /*0ac0*/  IADD3 R9, PT, PT, R9, 0x200, RZ ;  /* 0x0000020009097810 */ /* 0x000fe20007ffe0ff */
[----:B-----5:R-:W-:-:S04]  /*0ad0*/  FFMA R13, R8, R12, R13 ;  /* 0x0000000c080d7223 */ /* 0x020fc8000000000d */
[----:B--2---:R-:W-:-:S04]  /*0ae0*/  FFMA R10, R10, R23, R13 ;  /* 0x000000170a0a7223 */ /* 0x004fc8000000000d */
[----:B----4-:R-:W-:-:S04]  /*0af0*/  FFMA R10, R11, R22, R10 ;  /* 0x000000160b0a7223 */ /* 0x010fc8000000000a */
[----:B------:R-:W-:-:S04]  /*0b00*/  FFMA R19, R19, R24, R10 ;  /* 0x0000001813137223 */ /* 0x000fc8000000000a */
[----:B------:R-:W-:-:S04]  /*0b10*/  FFMA R8, R20, R25, R19 ;  /* 0x0000001914087223 */ /* 0x000fc80000000013 */
[----:B------:R-:W-:-:S04]  /*0b20*/  FFMA R8, R17, R26, R8 ;  /* 0x0000001a11087223 */ /* 0x000fc80000000008 */
[----:B------:R-:W-:-:S07]  /*0b30*/  FFMA R13, R15, R27, R8 ;  /* 0x0000001b0f0d7223 */ /* 0x000fce0000000008 */
.L_x_133:
[----:B------:R-:W-:Y:S05]  /*0b40*/  BSYNC.RECONVERGENT B2 ;  /* 0x0000000000027941 */ /* 0x000fea0003800200 */
.L_x_132:
        /* <DEDUP_REMOVED lines=13> */
[----:B0-----:R-:W-:-:S06]  /*0c20*/  IMAD.WIDE.U32 R18, R7, 0x4, R10 ;  /* 0x0000000407127825 */ /* 0x001fcc00078e000a */
[----:B------:R-:W3:Y:S01]  /*0c30*/  LDG.E R18, desc[UR4][R18.64] ;  /* 0x0000000412127981 */ /* 0x000ee2000c1e1900 */
[----:B--2---:R-:W-:-:S04]  /*0c40*/  IMAD.WIDE R14, R17, 0x4, R14 ;  /* 0x00000004110e7825 */ /* 0x004fc800078e020e */
[--C-:B------:R-:W-:Y:S01]  /*0c50*/  IMAD.WIDE.U32 R16, R21, 0x4, R10.reuse ;  /* 0x0000000415107825 */ /* 0x100fe200078e000a */
[----:B------:R-:W3:Y:S03]  /*0c60*/  LDG.E R8, desc[UR4][R14.64] ;  /* 0x000000040e087981 */ /* 0x000ee6000c1e1900 */
[--C-:B------:R-:W-:Y:S01]  /*0c70*/  IMAD.WIDE.U32 R20, R23, 0x4, R10.reuse ;  /* 0x0000000417147825 */ /* 0x100fe200078e000a */
[----:B------:R-:W2:Y:S04]  /*0c80*/  LDG.E R7, desc[UR4][R14.64+0x100] ;  /* 0x000100040e077981 */ /* 0x000ea8000c1e1900 */
[----:B------:R-:W2:Y:S01]  /*0c90*/  LDG.E R17, desc[UR4][R16.64] ;  /* 0x0000000410117981 */ /* 0x000ea2000c1e1900 */
[----:B------:R-:W-:-:S03]  /*0ca0*/  IMAD.WIDE.U32 R10, R25, 0x4, R10 ;  /* 0x00000004190a7825 */ /* 0x000fc600078e000a */
[----:B------:R-:W4:Y:S04]  /*0cb0*/  LDG.E R20, desc[UR4][R20.64] ;  /* 0x0000000414147981 */ /* 0x000f28000c1e1900 */
[----:B------:R-:W4:Y:S04]  /*0cc0*/  LDG.E R12, desc[UR4][R14.64+0x200] ;  /* 0x000200040e0c7981 */ /* 0x000f28000c1e1900 */
[----:B------:R-:W5:Y:S04]  /*0cd0*/  LDG.E R10, desc[UR4][R10.64] ;  /* 0x000000040a0a7981 */ /* 0x000f68000c1e1900 */
[----:B------:R-:W5:Y:S01]  /*0ce0*/  LDG.E R22, desc[UR4][R14.64+0x300] ;  /* 0x000300040e167981 */ /* 0x000f62000c1e1900 */
[----:B------:R-:W-:Y:S01]  /*0cf0*/  IADD3 R9, PT, PT, R9, 0x100, RZ ;  /* 0x0000010009097810 */ /* 0x000fe20007ffe0ff */
[----:B---3--:R-:W-:-:S04]  /*0d00*/  FFMA R8, R18, R8, R13 ;  /* 0x0000000812087223 */ /* 0x008fc8000000000d */
[----:B--2---:R-:W-:-:S04]  /*0d10*/  FFMA R7, R17, R7, R8 ;  /* 0x0000000711077223 */ /* 0x004fc80000000008 */
[----:B----4-:R-:W-:-:S04]  /*0d20*/  FFMA R7, R20, R12, R7 ;  /* 0x0000000c14077223 */ /* 0x010fc80000000007 */
[----:B-----5:R-:W-:-:S07]  /*0d30*/  FFMA R13, R10, R22, R7 ;  /* 0x000000160a0d7223 */ /* 0x020fce0000000007 */
.L_x_135:
[----:B------:R-:W-:Y:S05]  /*0d40*/  BSYNC.RECONVERGENT B2 ;  /* 0x0000000000027941 */ /* 0x000fea0003800200 */
.L_x_134:
[----:B------:R-:W-:Y:S05]  /*0d50*/  @!P1 BRA `(.L_x_131) ;  /* 0x00000000003c9947 */ /* 0x000fea0003800000 */
[----:B------:R-:W0:Y:S01]  /*0d60*/  LDC.64 R14, c[0x0][0x380] ;  /* 0x0000e000ff0e7b82 */ /* 0x000e220000000a00 */
[----:B------:R-:W-:Y:S01]  /*0d70*/  IADD3 R12, PT, PT, -R5, RZ, RZ ;  /* 0x000000ff050c7210 */ /* 0x000fe20007ffe1ff */
[--C-:B--2---:R-:W-:Y:S02]  /*0d80*/  IMAD R17, R6, UR6, R9.reuse ;  /* 0x0000000606117c24 */ /* 0x104fe4000f8e0209 */
[----:B------:R-:W-:-:S04]  /*0d90*/  IMAD R5, R0, UR6, R9 ;  /* 0x0000000600057c24 */ /* 0x000fc8000f8e0209 */
[----:B------:R-:W2:Y:S03]  /*0da0*/  LDC.64 R10, c[0x0][0x390] ;  /* 0x0000e400ff0a7b82 */ /* 0x000ea60000000a00 */
.L_x_136:
[----:B--2---:R-:W-:-:S04]  /*0db0*/  IMAD.WIDE R6, R5, 0x4, R10 ;  /* 0x0000000405067825 */ /* 0x004fc800078e020a */
[----:B0-----:R-:W-:Y:S02]  /*0dc0*/  IMAD.WIDE.U32 R8, R17, 0x4, R14 ;  /* 0x0000000411087825 */ /* 0x001fe400078e000e */
[----:B------:R-:W2:Y:S04]  /*0dd0*/  LDG.E R6, desc[UR4][R6.64] ;  /* 0x0000000406067981 */ /* 0x000ea8000c1e1900 */
[----:B------:R-:W2:Y:S01]  /*0de0*/  LDG.E R8, desc[UR4][R8.64] ;  /* 0x0000000408087981 */ /* 0x000ea2000c1e1900 */
[----:B------:R-:W-:Y:S02]  /*0df0*/  IADD3 R12, PT, PT, R12, 0x1, RZ ;  /* 0x000000010c0c7810 */ /* 0x000fe40007ffe0ff */
[----:B------:R-:W-:Y:S02]  /*0e00*/  IADD3 R5, PT, PT, R5, 0x40, RZ ;  /* 0x0000004005057810 */ /* 0x000fe40007ffe0ff */
[----:B------:R-:W-:-:S02]  /*0e10*/  ISETP.NE.AND P0, PT, R12, RZ, PT ;  /* 0x000000ff0c00720c */ /* 0x000fc40003f05270 */
[----:B------:R-:W-:Y:S01]  /*0e20*/  IADD3 R17, PT, PT, R17, 0x40, RZ ;  /* 0x0000004011117810 */ /* 0x000fe20007ffe0ff */
[----:B--2---:R-:W-:-:S10]  /*0e30*/  FFMA R13, R8, R6, R13 ;  /* 0x00000006080d7223 */ /* 0x004fd4000000000d */
[----:B------:R-:W-:Y:S05]  /*0e40*/  @P0 BRA `(.L_x_136) ;  /* 0xfffffffc00d80947 */ /* 0x000fea000383ffff */
.L_x_131:
[----:B------:R-:W-:Y:S05]  /*0e50*/  BSYNC.RECONVERGENT B1 ;  /* 0x0000000000017941 */ /* 0x000fea0003800200 */
.L_x_130:
[----:B------:R3:W-:Y:S02]  /*0e60*/  STS [R4], R13 ;  /* 0x0000000d04007388 */ /* 0x0007e40000000800 */
.L_x_125:
[----:B0-----:R-:W-:Y:S05]  /*0e70*/  BSYNC.RECONVERGENT B0 ;  /* 0x0000000000007941 */ /* 0x001fea0003800200 */
.L_x_124:
[----:B------:R-:W-:Y:S01]  /*0e80*/  BAR.SYNC.DEFER_BLOCKING 0x0 ;  /* 0x0000000000007b1d */ /* 0x000fe20000010000 */
[----:B------:R-:W-:-:S07]  /*0e90*/  ISETP.GT.U32.AND P0, PT, R3, 0x1f, PT ;  /* 0x0000001f0300780c */ /* 0x000fce0003f04070 */
[----:B--2---:R-:W0:Y:S01]  /*0ea0*/  LDC.64 R6, c[0x0][0x388] ;  /* 0x0000e200ff067b82 */ /* 0x004e220000000a00 */
[----:B------:R-:W0:Y:S01]  /*0eb0*/  S2R R5, SR_CTAID.X ;  /* 0x0000000000057919 */ /* 0x000e220000002500 */
[----:B------:R-:W-:Y:S01]  /*0ec0*/  ISETP.GT.U32.AND P1, PT, R3, 0xf, PT ;  /* 0x0000000f0300780c */ /* 0x000fe20003f24070 */
[----:B------:R-:W2:Y:S03]  /*0ed0*/  LDCU UR7, c[0x0][0x3a4] ;  /* 0x00007480ff0777ac */ /* 0x000ea60008000800 */
[----:B------:R-:W-:Y:S04]  /*0ee0*/  @!P0 LDS R8, [R4+0x80] ;  /* 0x0000800004088984 */ /* 0x000fe80000000800 */
[----:B------:R-:W4:Y:S01]  /*0ef0*/  @!P0 LDS R9, [R4] ;  /* 0x0000000004098984 */ /* 0x000f220000000800 */
[----:B0-----:R-:W-:-:S06]  /*0f00*/  IMAD.WIDE.U32 R6, R5, 0x4, R6 ;  /* 0x0000000405067825 */ /* 0x001fcc00078e0006 */
[----:B------:R0:W5:Y:S01]  /*0f10*/  LDG.E R6, desc[UR4][R6.64] ;  /* 0x0000000406067981 */ /* 0x000162000c1e1900 */
[----:B--2---:R-:W-:Y:S02]  /*0f20*/  IMAD R5, R0, UR7, R5 ;  /* 0x0000000700057c24 */ /* 0x004fe4000f8e0205 */
[----:B----4-:R-:W-:Y:S02]  /*0f30*/  @!P0 FADD R9, R8, R9 ;  /* 0x0000000908098221 */ /* 0x010fe40000000000 */
[----:B------:R-:W-:Y:S04]  /*0f40*/  @!P1 LDS R8, [R4+0x40] ;  /* 0x0000400004089984 */ /* 0x000fe80000000800 */
[----:B------:R-:W-:Y:S01]  /*0f50*/  @!P0 STS [R4], R9 ;  /* 0x0000000904008388 */ /* 0x000fe20000000800 */
[----:B------:R-:W-:-:S03]  /*0f60*/  ISETP.GT.U32.AND P0, PT, R3, 0x7, PT ;  /* 0x000000070300780c */ /* 0x000fc60003f04070 */
[----:B------:R-:W2:Y:S02]  /*0f70*/  @!P1 LDS R11, [R4] ;  /* 0x00000000040b9984 */ /* 0x000ea40000000800 */
[----:B--2---:R-:W-:-:S08]  /*0f80*/  @!P1 FADD R11, R8, R11 ;  /* 0x0000000b080b9221 */ /* 0x004fd00000000000 */
[----:B------:R-:W-:Y:S04]  /*0f90*/  @!P0 LDS R8, [R4+0x20] ;  /* 0x0000200004088984 */ /* 0x000fe80000000800 */
[----:B------:R-:W-:Y:S01]  /*0fa0*/  @!P1 STS [R4], R11 ;  /* 0x0000000b04009388 */ /* 0x000fe20000000800 */
[----:B------:R-:W-:-:S03]  /*0fb0*/  ISETP.GT.U32.AND P1, PT, R3, 0x3, PT ;  /* 0x000000030300780c */ /* 0x000fc60003f24070 */
[----:B---3--:R-:W0:Y:S02]  /*0fc0*/  @!P0 LDS R13, [R4] ;  /* 0x00000000040d8984 */ /* 0x008e240000000800 */
[----:B0-----:R-:W-:-:S08]  /*0fd0*/  @!P0 FADD R7, R8, R13 ;  /* 0x0000000d08078221 */ /* 0x001fd00000000000 */
[----:B------:R-:W-:Y:S04]  /*0fe0*/  @!P1 LDS R8, [R4+0x10] ;  /* 0x0000100004089984 */ /* 0x000fe80000000800 */
[----:B------:R-:W-:Y:S01]  /*0ff0*/  @!P0 STS [R4], R7 ;  /* 0x0000000704008388 */ /* 0x000fe20000000800 */
[----:B------:R-:W-:-:S03]  /*1000*/  ISETP.GT.U32.AND P0, PT, R3, 0x1, PT ;  /* 0x000000010300780c */ /* 0x000fc60003f04070 */
[----:B------:R-:W0:Y:S02]  /*1010*/  @!P1 LDS R13, [R4] ;  /* 0x00000000040d9984 */ /* 0x000e240000000800 */
[----:B0-----:R-:W-:-:S08]  /*1020*/  @!P1 FADD R13, R8, R13 ;  /* 0x0000000d080d9221 */ /* 0x001fd00000000000 */
[----:B------:R-:W-:Y:S04]  /*1030*/  @!P0 LDS R8, [R4+0x8] ;  /* 0x0000080004088984 */ /* 0x000fe80000000800 */
[----:B------:R-:W-:Y:S01]  /*1040*/  @!P1 STS [R4], R13 ;  /* 0x0000000d04009388 */ /* 0x000fe20000000800 */
[----:B------:R-:W-:-:S03]  /*1050*/  ISETP.NE.AND P1, PT, R3, RZ, PT ;  /* 0x000000ff0300720c */ /* 0x000fc60003f25270 */
[----:B------:R-:W0:Y:S02]  /*1060*/  @!P0 LDS R9, [R4] ;  /* 0x0000000004098984 */ /* 0x000e240000000800 */
[----:B0-----:R-:W-:-:S05]  /*1070*/  @!P0 FADD R3, R8, R9 ;  /* 0x0000000908038221 */ /* 0x001fca0000000000 */
[----:B------:R-:W-:Y:S04]  /*1080*/  @!P0 STS [R4], R3 ;  /* 0x0000000304008388 */ /* 0x000fe80000000800 */
[----:B------:R-:W-:Y:S04]  /*1090*/  @!P1 LDS R8, [R2+0x4] ;  /* 0x0000040002089984 */ /* 0x000fe80000000800 */
[----:B------:R-:W0:Y:S02]  /*10a0*/  @!P1 LDS R7, [R4] ;  /* 0x0000000004079984 */ /* 0x000e240000000800 */
[----:B0-----:R-:W-:-:S02]  /*10b0*/  @!P1 FADD R7, R8, R7 ;  /* 0x0000000708079221 */ /* 0x001fc40000000000 */
[----:B------:R-:W0:Y:S03]  /*10c0*/  LDC.64 R8, c[0x0][0x398] ;  /* 0x0000e600ff087b82 */ /* 0x000e260000000a00 */
[----:B------:R-:W-:Y:S04]  /*10d0*/  @!P1 STS [R4], R7 ;  /* 0x0000000704009388 */ /* 0x000fe80000000800 */
[----:B------:R-:W5:Y:S01]  /*10e0*/  LDS R11, [R2] ;  /* 0x00000000020b7984 */ /* 0x000f620000000800 */
[----:B0-----:R-:W-:-:S04]  /*10f0*/  IMAD.WIDE.U32 R8, R5, 0x4, R8 ;  /* 0x0000000405087825 */ /* 0x001fc800078e0008 */
[----:B-----5:R-:W-:-:S05]  /*1100*/  FADD R11, R11, R6 ;  /* 0x000000060b0b7221 */ /* 0x020fca0000000000 */
[----:B------:R-:W-:Y:S01]  /*1110*/  STG.E desc[UR4][R8.64], R11 ;  /* 0x0000000b08007986 */ /* 0x000fe2000c101904 */
[----:B------:R-:W-:Y:S05]  /*1120*/  EXIT ;  /* 0x000000000000794d */ /* 0x000fea0003800000 */
.L_x_137:
        /* <DEDUP_REMOVED lines=13> */
.L_x_153:


//--------------------- .nv.shared.reserved.0     --------------------------
	.section	.nv.shared.reserved.0,"aw",@nobits
	.weak		__nv_reservedSMEM_offset_0_alias
	.size		__nv_reservedSMEM_offset_0_alias, 0, 64
	.other		__nv_reservedSMEM_offset_0_alias,@"STO_CUDA_RESERVED_SHARED STV_DEFAULT"
__nv_reservedSMEM_offset_0_alias:
	.zero		0
	.zero		64


//--------------------- .nv.shared._Z18_hhlpLinearForwardILi64E6__halfEvPKT0_S3_S3_PS1_iii --------------------------
	.section	.nv.shared._Z18_hhlpLinearForwardILi64E6__halfEvPKT0_S3_S3_PS1_iii,"aw",@nobits
	.sectionflags	@""
	.align	2
.nv.shared._Z18_hhlpLinearForwardILi64E6__halfEvPKT0_S3_S3_PS1_iii:
	.zero		9216


//--------------------- .nv.shared._Z18_hhlpLinearForwardILi64EdEvPKT0_S2_S2_PS0_iii --------------------------
	.section	.nv.shared._Z18_hhlpLinearForwardILi64EdEvPKT0_S2_S2_PS0_iii,"aw",@nobits
	.sectionflags	@""
	.align	8
.nv.shared._Z18_hhlpLinearForwardILi64EdEvPKT0_S2_S2_PS0_iii:
	.zero		33792


//--------------------- .nv.shared._Z18_hhlpLinearForwardILi64EfEvPKT0_S2_S2_PS0_iii --------------------------
	.section	.nv.shared._Z18_hhlpLinearForwardILi64EfEvPKT0_S2_S2_PS0_iii,"aw",@nobits
	.sectionflags	@""
	.align	4
.nv.shared._Z18_hhlpLinearForwardILi64EfEvPKT0_S2_S2_PS0_iii:
	.zero		17408


//--------------------- .nv.constant0._Z23_hhlpLinearBackwardDataILi32E6__halfEvPKT0_S3_PS1_iii --------------------------
	.section	.nv.constant0._Z23_hhlpLinearBackwardDataILi32E6__halfEvPKT0_S3_PS1_iii,"a",@progbits
	.sectionflags	@""
	.align	4
.nv.constant0._Z23_hhlpLinearBackwardDataILi32E6__halfEvPKT0_S3_PS1_iii:
	.zero		932


//--------------------- .nv.constant0._Z23_hhlpLinearBackwardDataILi32EdEvPKT0_S2_PS0_iii --------------------------
	.section	.nv.constant0._Z23_hhlpLinearBackwardDataILi32EdEvPKT0_S2_PS0_iii,"a",@progbits
	.sectionflags	@""
	.align	4
.nv.constant0._Z23_hhlpLinearBackwardDataILi32EdEvPKT0_S2_PS0_iii:
	.zero		932


//--------------------- .nv.constant0._Z23_hhlpLinearBackwardDataILi32EfEvPKT0_S2_PS0_iii --------------------------
	.section	.nv.constant0._Z23_hhlpLinearBackwardDataILi32EfEvPKT0_S2_PS0_iii,"a",@progbits
	.sectionflags	@""
	.align	4
.nv.constant0._Z23_hhlpLinearBackwardDataILi32EfEvPKT0_S2_PS0_iii:
	.zero		932


//--------------------- .nv.constant0._Z26_hhlpLinearBackwardWeightsILi4E6__halfEvPKT0_S3_PS1_iii --------------------------
	.section	.nv.constant0._Z26_hhlpLinearBackwardWeightsILi4E6__halfEvPKT0_S3_PS1_iii,"a",@progbits
	.sectionflags	@""
	.align	4
.nv.constant0._Z26_hhlpLinearBackwardWeightsILi4E6__halfEvPKT0_S3_PS1_iii:
	.zero		932


//--------------------- .nv.constant0._Z26_hhlpLinearBackwardWeightsILi4EdEvPKT0_S2_PS0_iii --------------------------
	.section	.nv.constant0._Z26_hhlpLinearBackwardWeightsILi4EdEvPKT0_S2_PS0_iii,"a",@progbits
	.sectionflags	@""
	.align	4
.nv.constant0._Z26_hhlpLinearBackwardWeightsILi4EdEvPKT0_S2_PS0_iii:
	.zero		932


//--------------------- .nv.constant0._Z26_hhlpLinearBackwardWeightsILi4EfEvPKT0_S2_PS0_iii --------------------------
	.section	.nv.constant0._Z26_hhlpLinearBackwardWeightsILi4EfEvPKT0_S2_PS0_iii,"a",@progbits
	.sectionflags	@""
	.align	4
.nv.constant0._Z26_hhlpLinearBackwardWeightsILi4EfEvPKT0_S2_PS0_iii:
	.zero		932


//--------------------- .nv.constant0._Z23_hhlpLinearBackwardBiasILi32E6__halfEvPKT0_PS1_ii --------------------------
	.section	.nv.constant0._Z23_hhlpLinearBackwardBiasILi32E6__halfEvPKT0_PS1_ii,"a",@progbits
	.sectionflags	@""
	.align	4
.nv.constant0._Z23_hhlpLinearBackwardBiasILi32E6__halfEvPKT0_PS1_ii:
	.zero		920


//--------------------- .nv.constant0._Z23_hhlpLinearBackwardBiasILi32EdEvPKT0_PS0_ii --------------------------
	.section	.nv.constant0._Z23_hhlpLinearBackwardBiasILi32EdEvPKT0_PS0_ii,"a",@progbits
	.sectionflags	@""
	.align	4
.nv.constant0._Z23_hhlpLinearBackwardBiasILi32EdEvPKT0_PS0_ii:
	.zero		920


//--------------------- .nv.constant0._Z23_hhlpLinearBackwardBiasILi32EfEvPKT0_PS0_ii --------------------------
	.section	.nv.constant0._Z23_hhlpLinearBackwardBiasILi32EfEvPKT0_PS0_ii,"a",@progbits
	.sectionflags	@""
	.align	4
.nv.constant0._Z23_hhlpLinearBackwardBiasILi32EfEvPKT0_PS0_ii:
	.zero		920


//--------------------- .nv.constant0._Z18_hhlpLinearForwardILi64E6__halfEvPKT0_S3_S3_PS1_iii --------------------------
	.section	.nv.constant0._Z18_hhlpLinearForwardILi64E6__halfEvPKT0_S3_S3_PS1_iii,"a",@progbits
	.sectionflags	@""
	.align	4
.nv.constant0._Z18_hhlpLinearForwardILi64E6__halfEvPKT0_S3_S3_PS1_iii:
	.zero		940


//--------------------- .nv.constant0._Z18_hhlpLinearForwardILi64EdEvPKT0_S2_S2_PS0_iii --------------------------
	.section	.nv.constant0._Z18_hhlpLinearForwardILi64EdEvPKT0_S2_S2_PS0_iii,"a",@progbits
	.sectionflags	@""
	.align	4
.nv.constant0._Z18_hhlpLinearForwardILi64EdEvPKT0_S2_S2_PS0_iii:
	.zero		940


//--------------------- .nv.constant0._Z18_hhlpLinearForwardILi64EfEvPKT0_S2_S2_PS0_iii --------------------------
	.section	.nv.constant0._Z18_hhlpLinearForwardILi64EfEvPKT0_S2_S2_PS0_iii,"a",@progbits
	.sectionflags	@""
	.align	4
.nv.constant0._Z18_hhlpLinearForwardILi64EfEvPKT0_S2_S2_PS0_iii:
	.zero		940


//--------------------- SYMBOLS --------------------------

	.type		.nv.reservedSmem.offset0,@object
	.size		.nv.reservedSmem.offset0,0x4
	.type		.nv.reservedSmem.cap,@object
	.size		.nv.reservedSmem.cap,0x4
